def matmul_kernel(
    a_ptr,
    b_ptr,
    c_ptr,
    M,
    N,
    K,
    stride_am,
    stride_ak,
    stride_bk,
    stride_bn,
    stride_cm,
    stride_cn,
    BLOCK_M: tl.constexpr,
    BLOCK_N: tl.constexpr,
    BLOCK_K: tl.constexpr,
    GROUP_M: tl.constexpr,
):
    pid = tl.program_id(axis=0)
    num_pid_m = tl.cdiv(M, BLOCK_M)
    num_pid_n = tl.cdiv(N, BLOCK_N)
    num_pid_in_group = GROUP_M * num_pid_n
    group_id = pid // num_pid_in_group
    first_pid_m = group_id * GROUP_M
    group_size_m = min(num_pid_m - first_pid_m, GROUP_M)
    pid_m = first_pid_m + ((pid % num_pid_in_group) % group_size_m)
    pid_n = (pid % num_pid_in_group) // group_size_m

    offs_am = (pid_m * BLOCK_M + tl.arange(0, BLOCK_M)) % M
    offs_bn = (pid_n * BLOCK_N + tl.arange(0, BLOCK_N)) % N
    offs_k = tl.arange(0, BLOCK_K)
    a_ptrs = a_ptr + offs_am[:, None] * stride_am + offs_k[None, :] * stride_ak
    b_ptrs = b_ptr + offs_k[:, None] * stride_bk + offs_bn[None, :] * stride_bn

    acc = tl.zeros((BLOCK_M, BLOCK_N), dtype=tl.float32)
    for kk in range(0, tl.cdiv(K, BLOCK_K)):
        a = tl.load(a_ptrs, mask=offs_k[None, :] < K - kk * BLOCK_K, other=0.0)
        b = tl.load(b_ptrs, mask=offs_k[:, None] < K - kk * BLOCK_K, other=0.0)
        acc = tl.dot(a, b, acc)
        a_ptrs += BLOCK_K * stride_ak
        b_ptrs += BLOCK_K * stride_bk

    c = acc.to(c_ptr.dtype.element_ty)
    offs_cm = pid_m * BLOCK_M + tl.arange(0, BLOCK_M)
    offs_cn = pid_n * BLOCK_N + tl.arange(0, BLOCK_N)
    c_ptrs = c_ptr + offs_cm[:, None] * stride_cm + offs_cn[None, :] * stride_cn
    mask = (offs_cm[:, None] < M) & (offs_cn[None, :] < N)
    tl.store(c_ptrs, c, mask=mask)

# config = {"BLOCK_K": 256, "BLOCK_M": 512, "BLOCK_N": 16, "GROUP_M": 8, "arch": "sm_100", "dtype": "bf16", "num_ctas": 1, "num_stages": 3, "num_warps": 4}
# arch = sm_100


// ===== COMPILED SASS (sm_100a) =====

	.target	sm_100a

	.elftype	@"ET_EXEC"


//--------------------- .note.nv.tkinfo           --------------------------
	.section	.note.nv.tkinfo,"",@"SHT_NOTE"
	.sectionflags	@"SHF_NOTE_NV_TKINFO"
	.tkinfo
        /*0018*/ 	.word	0x00000081
        /*0030*/ 	.string	""
        /*0030*/ 	.string	"ptxas-blackwell"
        /*0030*/ 	.string	"Cuda compilation tools, release 12.9, V12.9.86"
        /*0030*/ 	.string	"Build cuda_12.9.r12.9/compiler.36037853_0"
        /*0030*/ 	.string	"-v  -suppress-debug-info  -lineinfo  -arch sm_100a "



//--------------------- .note.nv.cuver            --------------------------
	.section	.note.nv.cuver,"",@"SHT_NOTE"
	.sectionflags	@"SHF_NOTE_NV_CUVER"
        /*0018*/ 	.short	0x0001
        /*001a*/ 	.short	0x0064
        /*001c*/ 	.short	0x0001
        /*001e*/ 	.short	0x0000
        /*0020*/ 	.short	0x0001
        /*0022*/ 	.short	0x0000


//--------------------- .nv.info                  --------------------------
	.section	.nv.info,"",@"SHT_CUDA_INFO"
	.align	4


	//----- nvinfo : EIATTR_REGCOUNT
	.align		4
        /*0000*/ 	.byte	0x04, 0x2f
        /*0002*/ 	.short	(.L_4 - .L_3)
	.align		4
.L_3:
        /*0004*/ 	.word	index@(matmul_kernel)
        /*0008*/ 	.word	0x00000060


	//----- nvinfo : EIATTR_FRAME_SIZE
	.align		4
.L_4:
        /*000c*/ 	.byte	0x04, 0x11
        /*000e*/ 	.short	(.L_6 - .L_5)
	.align		4
.L_5:
        /*0010*/ 	.word	index@($__internal_2_$__cuda_sm10x_tcgen05_guardrail_trap_unallocated_columns_being_dealloced)
        /*0014*/ 	.word	0x00004e28


	//----- nvinfo : EIATTR_FRAME_SIZE
	.align		4
.L_6:
        /*0018*/ 	.byte	0x04, 0x11
        /*001a*/ 	.short	(.L_8 - .L_7)
	.align		4
.L_7:
        /*001c*/ 	.word	index@($__internal_1_$__cuda_sm10x_tcgen05_guardrail_trap_phase_invalid_during_alloc)
        /*0020*/ 	.word	0x00004e28


	//----- nvinfo : EIATTR_FRAME_SIZE
	.align		4
.L_8:
        /*0024*/ 	.byte	0x04, 0x11
        /*0026*/ 	.short	(.L_10 - .L_9)
	.align		4
.L_9:
        /*0028*/ 	.word	index@($__internal_0_$__cuda_sm10x_tcgen05_guardrail_trap_col_being_dealloced_not_returned_by_alloc)
        /*002c*/ 	.word	0x00004e28


	//----- nvinfo : EIATTR_FRAME_SIZE
	.align		4
.L_10:
        /*0030*/ 	.byte	0x04, 0x11
        /*0032*/ 	.short	(.L_12 - .L_11)
	.align		4
.L_11:
        /*0034*/ 	.word	index@(matmul_kernel)
        /*0038*/ 	.word	0x00004e28


	//----- nvinfo : EIATTR_MIN_STACK_SIZE
	.align		4
.L_12:
        /*003c*/ 	.byte	0x04, 0x12
        /*003e*/ 	.short	(.L_14 - .L_13)
	.align		4
.L_13:
        /*0040*/ 	.word	index@(matmul_kernel)
        /*0044*/ 	.word	0x00004e28
.L_14:


//--------------------- .nv.info.matmul_kernel    --------------------------
	.section	.nv.info.matmul_kernel,"",@"SHT_CUDA_INFO"
	.sectionflags	@""
	.align	4


	//----- nvinfo : EIATTR_CUDA_API_VERSION
	.align		4
        /*0000*/ 	.byte	0x04, 0x37
        /*0002*/ 	.short	(.L_16 - .L_15)
.L_15:
        /*0004*/ 	.word	0x00000081


	//----- nvinfo : EIATTR_KPARAM_INFO
	.align		4
.L_16:
        /*0008*/ 	.byte	0x04, 0x17
        /*000a*/ 	.short	(.L_18 - .L_17)
.L_17:
        /*000c*/ 	.word	0x00000000
        /*0010*/ 	.short	0x000d
        /*0012*/ 	.short	0x0048
        /*0014*/ 	.byte	0x00, 0xf4, 0x21, 0x00


	//----- nvinfo : EIATTR_KPARAM_INFO
	.align		4
.L_18:
        /*0018*/ 	.byte	0x04, 0x17
        /*001a*/ 	.short	(.L_20 - .L_19)
.L_19:
        /*001c*/ 	.word	0x00000000
        /*0020*/ 	.short	0x000c
        /*0022*/ 	.short	0x0040
        /*0024*/ 	.byte	0x00, 0xf4, 0x21, 0x00


	//----- nvinfo : EIATTR_KPARAM_INFO
	.align		4
.L_20:
        /*0028*/ 	.byte	0x04, 0x17
        /*002a*/ 	.short	(.L_22 - .L_21)
.L_21:
        /*002c*/ 	.word	0x00000000
        /*0030*/ 	.short	0x000b
        /*0032*/ 	.short	0x0038
        /*0034*/ 	.byte	0x00, 0xf0, 0x11, 0x00


	//----- nvinfo : EIATTR_KPARAM_INFO
	.align		4
.L_22:
        /*0038*/ 	.byte	0x04, 0x17
        /*003a*/ 	.short	(.L_24 - .L_23)
.L_23:
        /*003c*/ 	.word	0x00000000
        /*0040*/ 	.short	0x000a
        /*0042*/ 	.short	0x0034
        /*0044*/ 	.byte	0x00, 0xf0, 0x11, 0x00


	//----- nvinfo : EIATTR_KPARAM_INFO
	.align		4
.L_24:
        /*0048*/ 	.byte	0x04, 0x17
        /*004a*/ 	.short	(.L_26 - .L_25)
.L_25:
        /*004c*/ 	.word	0x00000000
        /*0050*/ 	.short	0x0009
        /*0052*/ 	.short	0x0030
        /*0054*/ 	.byte	0x00, 0xf0, 0x11, 0x00


	//----- nvinfo : EIATTR_KPARAM_INFO
	.align		4
.L_26:
        /*0058*/ 	.byte	0x04, 0x17
        /*005a*/ 	.short	(.L_28 - .L_27)
.L_27:
        /*005c*/ 	.word	0x00000000
        /*0060*/ 	.short	0x0008
        /*0062*/ 	.short	0x002c
        /*0064*/ 	.byte	0x00, 0xf0, 0x11, 0x00


	//----- nvinfo : EIATTR_KPARAM_INFO
	.align		4
.L_28:
        /*0068*/ 	.byte	0x04, 0x17
        /*006a*/ 	.short	(.L_30 - .L_29)
.L_29:
        /*006c*/ 	.word	0x00000000
        /*0070*/ 	.short	0x0007
        /*0072*/ 	.short	0x0028
        /*0074*/ 	.byte	0x00, 0xf0, 0x11, 0x00


	//----- nvinfo : EIATTR_KPARAM_INFO
	.align		4
.L_30:
        /*0078*/ 	.byte	0x04, 0x17
        /*007a*/ 	.short	(.L_32 - .L_31)
.L_31:
        /*007c*/ 	.word	0x00000000
        /*0080*/ 	.short	0x0006
        /*0082*/ 	.short	0x0024
        /*0084*/ 	.byte	0x00, 0xf0, 0x11, 0x00


	//----- nvinfo : EIATTR_KPARAM_INFO
	.align		4
.L_32:
        /*0088*/ 	.byte	0x04, 0x17
        /*008a*/ 	.short	(.L_34 - .L_33)
.L_33:
        /*008c*/ 	.word	0x00000000
        /*0090*/ 	.short	0x0005
        /*0092*/ 	.short	0x0020
        /*0094*/ 	.byte	0x00, 0xf0, 0x11, 0x00


	//----- nvinfo : EIATTR_KPARAM_INFO
	.align		4
.L_34:
        /*0098*/ 	.byte	0x04, 0x17
        /*009a*/ 	.short	(.L_36 - .L_35)
.L_35:
        /*009c*/ 	.word	0x00000000
        /*00a0*/ 	.short	0x0004
        /*00a2*/ 	.short	0x001c
        /*00a4*/ 	.byte	0x00, 0xf0, 0x11, 0x00


	//----- nvinfo : EIATTR_KPARAM_INFO
	.align		4
.L_36:
        /*00a8*/ 	.byte	0x04, 0x17
        /*00aa*/ 	.short	(.L_38 - .L_37)
.L_37:
        /*00ac*/ 	.word	0x00000000
        /*00b0*/ 	.short	0x0003
        /*00b2*/ 	.short	0x0018
        /*00b4*/ 	.byte	0x00, 0xf0, 0x11, 0x00


	//----- nvinfo : EIATTR_KPARAM_INFO
	.align		4
.L_38:
        /*00b8*/ 	.byte	0x04, 0x17
        /*00ba*/ 	.short	(.L_40 - .L_39)
.L_39:
        /*00bc*/ 	.word	0x00000000
        /*00c0*/ 	.short	0x0002
        /*00c2*/ 	.short	0x0010
        /*00c4*/ 	.byte	0x00, 0xf4, 0x21, 0x00


	//----- nvinfo : EIATTR_KPARAM_INFO
	.align		4
.L_40:
        /*00c8*/ 	.byte	0x04, 0x17
        /*00ca*/ 	.short	(.L_42 - .L_41)
.L_41:
        /*00cc*/ 	.word	0x00000000
        /*00d0*/ 	.short	0x0001
        /*00d2*/ 	.short	0x0008
        /*00d4*/ 	.byte	0x00, 0xf4, 0x21, 0x00


	//----- nvinfo : EIATTR_KPARAM_INFO
	.align		4
.L_42:
        /*00d8*/ 	.byte	0x04, 0x17
        /*00da*/ 	.short	(.L_44 - .L_43)
.L_43:
        /*00dc*/ 	.word	0x00000000
        /*00e0*/ 	.short	0x0000
        /*00e2*/ 	.short	0x0000
        /*00e4*/ 	.byte	0x00, 0xf4, 0x21, 0x00


	//----- nvinfo : EIATTR_AT_ENTRY_FRAGMENTS
	.align		4
.L_44:
        /*00e8*/ 	.byte	0x04, 0x4f
        /*00ea*/ 	.short	(.L_46 - .L_45)


	//   ....[0]....
.L_45:
        /*00ec*/ 	.word	0x00000004


	//----- nvinfo : EIATTR_RESERVED_SMEM_USED
	.align		4
.L_46:
        /*00f0*/ 	.byte	0x01, 0x41
	.zero		2


	//----- nvinfo : EIATTR_SPARSE_MMA_MASK
	.align		4
        /*00f4*/ 	.byte	0x03, 0x50
        /*00f6*/ 	.short	0x0000


	//----- nvinfo : EIATTR_TCGEN05_1CTA_USED
	.align		4
        /*00f8*/ 	.byte	0x01, 0x51
	.zero		2


	//----- nvinfo : EIATTR_MAXREG_COUNT
	.align		4
        /*00fc*/ 	.byte	0x03, 0x1b
        /*00fe*/ 	.short	0x00ff


	//----- nvinfo : EIATTR_NUM_BARRIERS
	.align		4
        /*0100*/ 	.byte	0x02, 0x4c
        /*0102*/ 	.byte	0x01
	.zero		1


	//----- nvinfo : EIATTR_ANNOTATIONS
	.align		4
        /*0104*/ 	.byte	0x04, 0x55
        /*0106*/ 	.short	(.L_48 - .L_47)


	//   ....[0]....
.L_47:
        /*0108*/ 	.word	0x00000001
        /*010c*/ 	.byte	0x70, 0x09, 0x00, 0x00, 0x01, 0x00, 0x00, 0x00, 0xb0, 0x09, 0x00, 0x00, 0x01, 0x00, 0x00, 0x00
        /* <DEDUP_REMOVED lines=3576> */
        /*e09c*/ 	.byte	0x30, 0xb7, 0x03, 0x00, 0x01, 0x00, 0x00, 0x00, 0x40, 0xb7, 0x03, 0x00


	//----- nvinfo : EIATTR_INT_WARP_WIDE_INSTR_OFFSETS
	.align		4
.L_48:
        /*e0a8*/ 	.byte	0x04, 0x31
        /*e0aa*/ 	.short	(.L_50 - .L_49)


	//   ....[0]....
.L_49:
        /*e0ac*/ 	.word	0x00002430


	//   ....[1]....
        /*e0b0*/ 	.word	0x00002440


	//   ....[2]....
        /*e0b4*/ 	.word	0x00018de0


	//   ....[3]....
        /*e0b8*/ 	.word	0x000702c0


	//   ....[4]....
        /*e0bc*/ 	.word	0x00070300


	//----- nvinfo : EIATTR_COOP_GROUP_MASK_REGIDS
	.align		4
.L_50:
        /*e0c0*/ 	.byte	0x04, 0x29
        /*e0c2*/ 	.short	(.L_52 - .L_51)


	//   ....[0]....
.L_51:
        /*e0c4*/ 	.word	0xffffffff


	//   ....[1]....
        /*e0c8*/ 	.word	0xffffffff


	//   ....[2]....
        /*e0cc*/ 	.word	0xffffffff


	//   ....[3]....
        /*e0d0*/ 	.word	0xffffffff


	//----- nvinfo : EIATTR_COOP_GROUP_INSTR_OFFSETS
	.align		4
.L_52:
        /*e0d4*/ 	.byte	0x04, 0x28
        /*e0d6*/ 	.short	(.L_54 - .L_53)


	//   ....[0]....
.L_53:
        /*e0d8*/ 	.word	0x00000060


	//   ....[1]....
        /*e0dc*/ 	.word	0x00000320


	//   ....[2]....
        /*e0e0*/ 	.word	0x00070140


	//   ....[3]....
        /*e0e4*/ 	.word	0x000703b0


	//----- nvinfo : EIATTR_VRC_CTA_INIT_COUNT
	.align		4
.L_54:
        /*e0e8*/ 	.byte	0x02, 0x4a
        /*e0ea*/ 	.byte	0x80
	.zero		1


	//----- nvinfo : EIATTR_MBARRIER_INSTR_OFFSETS
	.align		4
        /*e0ec*/ 	.byte	0x04, 0x39
        /*e0ee*/ 	.short	(.L_56 - .L_55)


	//   ....[0]....
.L_55:
        /*e0f0*/ 	.word	0x00002520
        /*e0f4*/ 	.word	0x000000ff
        /*e0f8*/ 	.word	0x00000000
        /*e0fc*/ 	.short	0x0100
        /*e0fe*/ 	.byte	0x04
	.zero		1


	//   ....[1]....
        /*e100*/ 	.word	0x00018e30
        /*e104*/ 	.word	0x000000ff
        /*e108*/ 	.word	0x00084008
        /*e10c*/ 	.short	0x0100
        /*e10e*/ 	.byte	0x4c
	.zero		1


	//   ....[2]....
        /*e110*/ 	.word	0x0003a5f0
        /*e114*/ 	.word	0x000000ff
        /*e118*/ 	.word	0x00000000
        /*e11c*/ 	.short	0x010a
        /*e11e*/ 	.byte	0x04
	.zero		1


	//   ....[3]....
        /*e120*/ 	.word	0x0006ebd0
        /*e124*/ 	.word	0x000000ff
        /*e128*/ 	.word	0x00000000
        /*e12c*/ 	.short	0x010a
        /*e12e*/ 	.byte	0x04
	.zero		1


	//   ....[4]....
        /*e130*/ 	.word	0x0006ec70
        /*e134*/ 	.word	0x000000ff
        /*e138*/ 	.word	0x00084000
        /*e13c*/ 	.short	0x0108
        /*e13e*/ 	.byte	0x4c
	.zero		1


	//   ....[5]....
        /*e140*/ 	.word	0x0006ec90
        /*e144*/ 	.word	0x000000ff
        /*e148*/ 	.word	0x00084008
        /*e14c*/ 	.short	0x0108
        /*e14e*/ 	.byte	0x4c
	.zero		1


	//   ....[6]....
        /*e150*/ 	.word	0x000703d0
        /*e154*/ 	.word	0x000000ff
        /*e158*/ 	.word	0x00000000
        /*e15c*/ 	.short	0x010a
        /*e15e*/ 	.byte	0x04
	.zero		1


	//   ....[7]....
        /*e160*/ 	.word	0x00070400
        /*e164*/ 	.word	0x000000ff
        /*e168*/ 	.word	0x00000000
        /*e16c*/ 	.short	0x010a
        /*e16e*/ 	.byte	0x04
	.zero		1


	//----- nvinfo : EIATTR_NUM_MBARRIERS
	.align		4
.L_56:
        /*e170*/ 	.byte	0x03, 0x38
        /*e172*/ 	.short	0x0002


	//----- nvinfo : EIATTR_EXIT_INSTR_OFFSETS
	.align		4
        /*e174*/ 	.byte	0x04, 0x1c
        /*e176*/ 	.short	(.L_58 - .L_57)


	//   ....[0]....
.L_57:
        /*e178*/ 	.word	0x000703c0


	//----- nvinfo : EIATTR_REQNTID
	.align		4
.L_58:
        /*e17c*/ 	.byte	0x04, 0x10
        /*e17e*/ 	.short	(.L_60 - .L_59)
.L_59:
        /*e180*/ 	.word	0x00000080
        /*e184*/ 	.word	0x00000001
        /*e188*/ 	.word	0x00000001


	//----- nvinfo : EIATTR_CRS_STACK_SIZE
	.align		4
.L_60:
        /*e18c*/ 	.byte	0x04, 0x1e
        /*e18e*/ 	.short	(.L_62 - .L_61)
.L_61:
        /*e190*/ 	.word	0x00000000


	//----- nvinfo : EIATTR_CBANK_PARAM_SIZE
	.align		4
.L_62:
        /*e194*/ 	.byte	0x03, 0x19
        /*e196*/ 	.short	0x0050


	//----- nvinfo : EIATTR_PARAM_CBANK
	.align		4
        /*e198*/ 	.byte	0x04, 0x0a
        /*e19a*/ 	.short	(.L_64 - .L_63)
	.align		4
.L_63:
        /*e19c*/ 	.word	index@(.nv.constant0.matmul_kernel)
        /*e1a0*/ 	.short	0x0380
        /*e1a2*/ 	.short	0x0050


	//----- nvinfo : EIATTR_SW_WAR
	.align		4
.L_64:
        /*e1a4*/ 	.byte	0x04, 0x36
        /*e1a6*/ 	.short	(.L_66 - .L_65)
.L_65:
        /*e1a8*/ 	.word	0x00000008
.L_66:


//--------------------- .nv.compat                --------------------------
	.section	.nv.compat,"",@"SHT_CUDA_COMPAT_INFO"
	.align	4
        /*0000*/ 	.byte	0x02, 0x02, 0x02, 0x00, 0x02, 0x05, 0x05, 0x00, 0x02, 0x03, 0x00, 0x00, 0x02, 0x06, 0x01, 0x00


//--------------------- .nv.callgraph             --------------------------
	.section	.nv.callgraph,"",@"SHT_CUDA_CALLGRAPH"
	.align	4
	.sectionentsize	8
	.align		4
        /*0000*/ 	.word	0x00000000
	.align		4
        /*0004*/ 	.word	0xffffffff
	.align		4
        /*0008*/ 	.word	0x00000000
	.align		4
        /*000c*/ 	.word	0xfffffffe
	.align		4
        /*0010*/ 	.word	0x00000000
	.align		4
        /*0014*/ 	.word	0xfffffffd
	.align		4
        /*0018*/ 	.word	0x00000000
	.align		4
        /*001c*/ 	.word	0xfffffffc


//--------------------- .text.matmul_kernel       --------------------------
	.section	.text.matmul_kernel,"ax",@progbits
	.align	128
        .global         matmul_kernel
        .type           matmul_kernel,@function
        .size           matmul_kernel,(.L_x_20 - matmul_kernel)
        .other          matmul_kernel,@"STO_CUDA_ENTRY STV_DEFAULT"
matmul_kernel:
.text.matmul_kernel:
[----:B------:R-:W0:Y:S01]  /*0000*/  LDC R1, c[0x0][0x37c] ;  /* 0x0000df00ff017b82 */ /* 0x000e220000000800 */
[----:B------:R-:W1:Y:S01]  /*0010*/  S2R R0, SR_TID.X ;  /* 0x0000000000007919 */ /* 0x000e620000002100 */
[----:B0-----:R-:W-:Y:S01]  /*0020*/  VIADD R1, R1, 0xffffb1d8 ;  /* 0xffffb1d801017836 */ /* 0x001fe20000000000 */
[----:B-1----:R-:W-:-:S13]  /*0030*/  ISETP.GE.U32.AND P3, PT, R0, 0x20, PT ;  /* 0x000000200000780c */ /* 0x002fda0003f66070 */
[----:B------:R-:W-:Y:S05]  /*0040*/  @P3 BRA `(.L_x_0) ;  /* 0x0000000000b83947 */ /* 0x000fea0003800000 */
[----:B------:R-:W0:Y:S01]  /*0050*/  S2R R7, SR_CgaCtaId ;  /* 0x0000000000077919 */ /* 0x000e220000008800 */
[----:B------:R-:W-:Y:S01]  /*0060*/  NOP ;  /* 0x0000000000007918 */ /* 0x000fe20000000000 */
[----:B------:R-:W-:-:S04]  /*0070*/  MOV R0, 0x40 ;  /* 0x0000004000007802 */ /* 0x000fc80000000f00 */
[----:B0-----:R-:W-:Y:S02]  /*0080*/  LEA R2, R7, R0, 0x18 ;  /* 0x0000000007027211 */ /* 0x001fe400078ec0ff */
[----:B------:R-:W-:-:S04]  /*0090*/  MOV R0, 0x400 ;  /* 0x0000040000007802 */ /* 0x000fc80000000f00 */
[----:B------:R-:W0:Y:S01]  /*00a0*/  LDS.U8 R2, [R2] ;  /* 0x0000000002027984 */ /* 0x000e220000000000 */
[----:B------:R-:W-:Y:S02]  /*00b0*/  LEA R0, R7, R0, 0x18 ;  /* 0x0000000007007211 */ /* 0x000fe400078ec0ff */
[----:B0-----:R-:W-:-:S13]  /*00c0*/  ISETP.NE.AND P0, PT, R2, RZ, PT ;  /* 0x000000ff0200720c */ /* 0x001fda0003f05270 */
[----:B------:R-:W-:Y:S05]  /*00d0*/  @P0 BRA `(.L_x_1) ;  /* 0x00000000007c0947 */ /* 0x000fea0003800000 */
[----:B------:R-:W-:-:S13]  /*00e0*/  ELECT P0, URZ, PT ;  /* 0x0000000000ff782f */ /* 0x000fda0003800000 */
[----:B------:R-:W-:Y:S05]  /*00f0*/  @!P0 BRA `(.L_x_2) ;  /* 0x0000000000848947 */ /* 0x000fea0003800000 */
[----:B------:R-:W-:Y:S01]  /*0100*/  UMOV UR4, 0x2 ;  /* 0x0000000200047882 */ /* 0x000fe20000000000 */
[----:B------:R-:W-:Y:S02]  /*0110*/  IMAD.MOV.U32 R9, RZ, RZ, 0x1 ;  /* 0x00000001ff097424 */ /* 0x000fe400078e00ff */
[----:B------:R-:W-:Y:S02]  /*0120*/  IMAD.MOV.U32 R3, RZ, RZ, 0x3 ;  /* 0x00000003ff037424 */ /* 0x000fe400078e00ff */
[----:B------:R-:W-:Y:S04]  /*0130*/  DEPBAR.LE SB0, 0x36 ;  /* 0x00008d800000791a */ /* 0x000fe80000000000 */
[----:B------:R-:W0:Y:S02]  /*0140*/  UTCATOMSWS.FIND_AND_SET.ALIGN UP0, UR4, UR4 ;  /* 0x00000004000475e3 */ /* 0x000e240008000800 */
[----:B0-----:R-:W-:-:S04]  /*0150*/  PLOP3.LUT P0, PT, PT, PT, UP0, 0x80, 0x8 ;  /* 0x000000000008781c */ /* 0x001fc80003f0f008 */
[----:B------:R-:W-:-:S04]  /*0160*/  SEL R2, RZ, 0xffffffff, !P0 ;  /* 0xffffffffff027807 */ /* 0x000fc80004000000 */
[----:B------:R-:W-:Y:S01]  /*0170*/  ISETP.NE.AND P0, PT, R2, RZ, PT ;  /* 0x000000ff0200720c */ /* 0x000fe20003f05270 */
[----:B------:R-:W-:-:S12]  /*0180*/  IMAD.U32 R2, RZ, RZ, UR4 ;  /* 0x00000004ff027e24 */ /* 0x000fd8000f8e00ff */
[----:B------:R-:W-:Y:S05]  /*0190*/  @P0 BRA `(.L_x_3) ;  /* 0x0000000000240947 */ /* 0x000fea0003800000 */
.L_x_4:
[----:B------:R-:W-:Y:S05]  /*01a0*/  NANOSLEEP 0x64 ;  /* 0x000000640000795d */ /* 0x000fea0003800000 */
[----:B------:R-:W-:-:S05]  /*01b0*/  UMOV UR4, 0x2 ;  /* 0x0000000200047882 */ /* 0x000fca0000000000 */
[----:B------:R-:W-:Y:S04]  /*01c0*/  DEPBAR.LE SB0, 0x36 ;  /* 0x00008d800000791a */ /* 0x000fe80000000000 */
[----:B------:R-:W0:Y:S02]  /*01d0*/  UTCATOMSWS.FIND_AND_SET.ALIGN UP0, UR4, UR4 ;  /* 0x00000004000475e3 */ /* 0x000e240008000800 */
[----:B0-----:R-:W-:-:S04]  /*01e0*/  PLOP3.LUT P0, PT, PT, PT, UP0, 0x80, 0x8 ;  /* 0x000000000008781c */ /* 0x001fc80003f0f008 */
[----:B------:R-:W-:-:S04]  /*01f0*/  SEL R2, RZ, 0xffffffff, !P0 ;  /* 0xffffffffff027807 */ /* 0x000fc80004000000 */
[----:B------:R-:W-:Y:S01]  /*0200*/  ISETP.NE.AND P0, PT, R2, RZ, PT ;  /* 0x000000ff0200720c */ /* 0x000fe20003f05270 */
[----:B------:R-:W-:-:S12]  /*0210*/  IMAD.U32 R2, RZ, RZ, UR4 ;  /* 0x00000004ff027e24 */ /* 0x000fd8000f8e00ff */
[----:B------:R-:W-:Y:S05]  /*0220*/  @!P0 BRA `(.L_x_4) ;  /* 0xfffffffc00dc8947 */ /* 0x000fea000383ffff */
.L_x_3:
[C---:B------:R-:W-:Y:S01]  /*0230*/  VIADD R4, R2.reuse, 0x10 ;  /* 0x0000001002047836 */ /* 0x040fe20000000000 */
[----:B------:R-:W-:Y:S02]  /*0240*/  SHF.L.U32 R3, R3, R2, RZ ;  /* 0x0000000203037219 */ /* 0x000fe400000006ff */
[----:B------:R-:W-:Y:S02]  /*0250*/  MOV R5, 0x50 ;  /* 0x0000005000057802 */ /* 0x000fe40000000f00 */
[----:B------:R-:W-:Y:S02]  /*0260*/  SHF.L.U32 R4, R9, R4, RZ ;  /* 0x0000000409047219 */ /* 0x000fe400000006ff */
[----:B------:R-:W-:Y:S01]  /*0270*/  LEA R6, R7, R5, 0x18 ;  /* 0x0000000507067211 */ /* 0x000fe200078ec0ff */
[----:B------:R-:W-:Y:S01]  /*0280*/  IMAD.SHL.U32 R5, R2, 0x20, RZ ;  /* 0x0000002002057824 */ /* 0x000fe200078e00ff */
[----:B------:R-:W-:-:S05]  /*0290*/  LOP3.LUT R3, R4, R3, RZ, 0xfc, !PT ;  /* 0x0000000304037212 */ /* 0x000fca00078efcff */
[----:B------:R0:W-:Y:S04]  /*02a0*/  ATOMS.OR RZ, [R6], R3 ;  /* 0x0000000306ff738c */ /* 0x0001e80003000000 */
[----:B------:R0:W-:Y:S01]  /*02b0*/  STS [R0], R5 ;  /* 0x0000000500007388 */ /* 0x0001e20000000800 */
[----:B------:R-:W-:Y:S05]  /*02c0*/  BRA `(.L_x_2) ;  /* 0x0000000000107947 */ /* 0x000fea0003800000 */
.L_x_1:
[----:B------:R-:W-:Y:S01]  /*02d0*/  IMAD.MOV.U32 R3, RZ, RZ, -0x1 ;  /* 0xffffffffff037424 */ /* 0x000fe200078e00ff */
[----:B------:R-:W-:-:S04]  /*02e0*/  MOV R2, 0x310 ;  /* 0x0000031000027802 */ /* 0x000fc80000000f00 */
[----:B------:R0:W-:Y:S03]  /*02f0*/  STS [R0], R3 ;  /* 0x0000000300007388 */ /* 0x0001e60000000800 */
[----:B0-----:R-:W-:Y:S05]  /*0300*/  CALL.REL.NOINC `($__internal_1_$__cuda_sm10x_tcgen05_guardrail_trap_phase_invalid_during_alloc) ;  /* 0x0000070000547944 */ /* 0x001fea0003c00000 */
.L_x_2:
[----:B------:R-:W-:Y:S05]  /*0310*/  WARPSYNC.ALL ;  /* 0x0000000000007948 */ /* 0x000fea0003800000 */
[----:B------:R-:W-:Y:S01]  /*0320*/  NOP ;  /* 0x0000000000007918 */ /* 0x000fe20000000000 */
.L_x_0:
[----:B0-----:R-:W0:Y:S01]  /*0330*/  LDC.64 R4, c[0x0][0x398] ;  /* 0x0000e600ff047b82 */ /* 0x001e220000000a00 */
[----:B------:R-:W1:Y:S01]  /*0340*/  S2R R11, SR_CTAID.X ;  /* 0x00000000000b7919 */ /* 0x000e620000002500 */
[----:B------:R-:W2:Y:S06]  /*0350*/  S2R R22, SR_TID.X ;  /* 0x0000000000167919 */ /* 0x000eac0000002100 */
[----:B------:R-:W3:Y:S01]  /*0360*/  S2UR UR4, SR_CgaCtaId ;  /* 0x00000000000479c3 */ /* 0x000ee20000008800 */
[----:B0-----:R-:W-:-:S05]  /*0370*/  VIADD R0, R5, 0xf ;  /* 0x0000000f05007836 */ /* 0x001fca0000000000 */
[----:B------:R-:W-:-:S04]  /*0380*/  SHF.R.S32.HI R3, RZ, 0x1f, R0 ;  /* 0x0000001fff037819 */ /* 0x000fc80000011400 */
[----:B------:R-:W-:Y:S02]  /*0390*/  LEA.HI R3, R3, R0, RZ, 0x4 ;  /* 0x0000000003037211 */ /* 0x000fe400078f20ff */
[----:B-1----:R-:W-:Y:S02]  /*03a0*/  IABS R10, R11 ;  /* 0x0000000b000a7213 */ /* 0x002fe40000000000 */
[----:B------:R-:W-:Y:S02]  /*03b0*/  SHF.R.S32.HI R3, RZ, 0x4, R3 ;  /* 0x00000004ff037819 */ /* 0x000fe40000011403 */
[----:B--2---:R-:W-:-:S03]  /*03c0*/  SHF.R.U32.HI R17, RZ, 0x5, R22 ;  /* 0x00000005ff117819 */ /* 0x004fc60000011616 */
[----:B------:R-:W-:-:S05]  /*03d0*/  IMAD.SHL.U32 R6, R3, 0x8, RZ ;  /* 0x0000000803067824 */ /* 0x000fca00078e00ff */
[-C--:B------:R-:W-:Y:S02]  /*03e0*/  IABS R7, R6.reuse ;  /* 0x0000000600077213 */ /* 0x080fe40000000000 */
[----:B------:R-:W-:Y:S02]  /*03f0*/  IABS R12, R6 ;  /* 0x00000006000c7213 */ /* 0x000fe40000000000 */
[----:B------:R-:W0:Y:S08]  /*0400*/  I2F.RP R0, R7 ;  /* 0x0000000700007306 */ /* 0x000e300000209400 */
[----:B0-----:R-:W0:Y:S02]  /*0410*/  MUFU.RCP R0, R0 ;  /* 0x0000000000007308 */ /* 0x001e240000001000 */
[----:B0-----:R-:W-:-:S02]  /*0420*/  VIADD R2, R0, 0xffffffe ;  /* 0x0ffffffe00027836 */ /* 0x001fc40000000000 */
[----:B------:R-:W-:-:S04]  /*0430*/  IMAD.MOV R0, RZ, RZ, -R12 ;  /* 0x000000ffff007224 */ /* 0x000fc800078e0a0c */
[----:B------:R0:W1:Y:S02]  /*0440*/  F2I.FTZ.U32.TRUNC.NTZ R3, R2 ;  /* 0x0000000200037305 */ /* 0x000064000021f000 */
[----:B0-----:R-:W-:Y:S02]  /*0450*/  IMAD.MOV.U32 R2, RZ, RZ, RZ ;  /* 0x000000ffff027224 */ /* 0x001fe400078e00ff */
[----:B-1----:R-:W-:-:S04]  /*0460*/  IMAD.MOV R8, RZ, RZ, -R3 ;  /* 0x000000ffff087224 */ /* 0x002fc800078e0a03 */
[----:B------:R-:W-:Y:S02]  /*0470*/  IMAD R9, R8, R7, RZ ;  /* 0x0000000708097224 */ /* 0x000fe400078e02ff */
[----:B------:R-:W-:Y:S02]  /*0480*/  IMAD.MOV.U32 R8, RZ, RZ, R10 ;  /* 0x000000ffff087224 */ /* 0x000fe400078e000a */
[----:B------:R-:W-:Y:S01]  /*0490*/  IMAD.HI.U32 R3, R3, R9, R2 ;  /* 0x0000000903037227 */ /* 0x000fe200078e0002 */
[----:B------:R-:W-:-:S04]  /*04a0*/  IABS R2, R5 ;  /* 0x0000000500027213 */ /* 0x000fc80000000000 */
[----:B------:R-:W0:Y:S01]  /*04b0*/  I2F.RP R9, R2 ;  /* 0x0000000200097306 */ /* 0x000e220000209400 */
[----:B------:R-:W-:-:S04]  /*04c0*/  IMAD.HI.U32 R3, R3, R8, RZ ;  /* 0x0000000803037227 */ /* 0x000fc800078e00ff */
[----:B------:R-:W-:Y:S01]  /*04d0*/  IMAD R0, R3, R0, R8 ;  /* 0x0000000003007224 */ /* 0x000fe200078e0208 */
[----:B------:R-:W-:Y:S04]  /*04e0*/  BAR.SYNC.DEFER_BLOCKING 0x0 ;  /* 0x0000000000007b1d */ /* 0x000fe80000010000 */
[----:B------:R-:W-:Y:S02]  /*04f0*/  ISETP.GT.U32.AND P1, PT, R7, R0, PT ;  /* 0x000000000700720c */ /* 0x000fe40003f24070 */
[----:B0-----:R-:W-:Y:S11]  /*0500*/  MUFU.RCP R9, R9 ;  /* 0x0000000900097308 */ /* 0x001ff60000001000 */
[----:B------:R-:W-:-:S02]  /*0510*/  @!P1 IMAD.IADD R0, R0, 0x1, -R7 ;  /* 0x0000000100009824 */ /* 0x000fc400078e0a07 */
[----:B------:R-:W-:Y:S01]  /*0520*/  @!P1 VIADD R3, R3, 0x1 ;  /* 0x0000000103039836 */ /* 0x000fe20000000000 */
[----:B------:R-:W-:Y:S02]  /*0530*/  ISETP.NE.AND P1, PT, R6, RZ, PT ;  /* 0x000000ff0600720c */ /* 0x000fe40003f25270 */
[----:B------:R-:W-:Y:S02]  /*0540*/  ISETP.GE.U32.AND P0, PT, R0, R7, PT ;  /* 0x000000070000720c */ /* 0x000fe40003f06070 */
[----:B------:R-:W-:-:S04]  /*0550*/  LOP3.LUT R0, R11, R6, RZ, 0x3c, !PT ;  /* 0x000000060b007212 */ /* 0x000fc800078e3cff */
[----:B------:R-:W-:Y:S01]  /*0560*/  ISETP.GE.AND P2, PT, R0, RZ, PT ;  /* 0x000000ff0000720c */ /* 0x000fe20003f46270 */
[----:B------:R-:W-:-:S06]  /*0570*/  VIADD R0, R4, 0x1ff ;  /* 0x000001ff04007836 */ /* 0x000fcc0000000000 */
[----:B------:R-:W-:-:S04]  /*0580*/  @P0 VIADD R3, R3, 0x1 ;  /* 0x0000000103030836 */ /* 0x000fc80000000000 */
[----:B------:R-:W-:Y:S01]  /*0590*/  IMAD.MOV.U32 R8, RZ, RZ, R3 ;  /* 0x000000ffff087224 */ /* 0x000fe200078e0003 */
[----:B------:R-:W-:-:S03]  /*05a0*/  SHF.R.S32.HI R3, RZ, 0x1f, R0 ;  /* 0x0000001fff037819 */ /* 0x000fc60000011400 */
[----:B------:R-:W-:Y:S01]  /*05b0*/  @!P2 IMAD.MOV R8, RZ, RZ, -R8 ;  /* 0x000000ffff08a224 */ /* 0x000fe200078e0a08 */
[----:B------:R-:W-:Y:S02]  /*05c0*/  @!P1 LOP3.LUT R8, RZ, R6, RZ, 0x33, !PT ;  /* 0x00000006ff089212 */ /* 0x000fe400078e33ff */
[----:B------:R-:W-:-:S03]  /*05d0*/  LEA.HI R3, R3, R0, RZ, 0x9 ;  /* 0x0000000003037211 */ /* 0x000fc600078f48ff */
[----:B------:R-:W-:Y:S02]  /*05e0*/  IMAD.SHL.U32 R12, R8, 0x8, RZ ;  /* 0x00000008080c7824 */ /* 0x000fe400078e00ff */
[----:B------:R-:W-:-:S03]  /*05f0*/  IMAD.MOV R8, RZ, RZ, -R8 ;  /* 0x000000ffff087224 */ /* 0x000fc600078e0a08 */
[----:B------:R-:W-:Y:S01]  /*0600*/  LEA.HI.SX32 R3, R3, -R12, 0x17 ;  /* 0x8000000c03037211 */ /* 0x000fe200078fbaff */
[----:B------:R-:W-:Y:S02]  /*0610*/  IMAD R14, R6, R8, R11 ;  /* 0x00000008060e7224 */ /* 0x000fe400078e020b */
[----:B------:R-:W-:Y:S01]  /*0620*/  IMAD.MOV.U32 R6, RZ, RZ, RZ ;  /* 0x000000ffff067224 */ /* 0x000fe200078e00ff */
[----:B------:R-:W-:Y:S02]  /*0630*/  VIMNMX R15, PT, PT, R3, 0x8, PT ;  /* 0x00000008030f7848 */ /* 0x000fe40003fe0100 */
[----:B------:R-:W-:Y:S02]  /*0640*/  MOV R3, 0x400 ;  /* 0x0000040000037802 */ /* 0x000fe40000000f00 */
[----:B------:R-:W-:Y:S02]  /*0650*/  IABS R13, R15 ;  /* 0x0000000f000d7213 */ /* 0x000fe40000000000 */
[----:B------:R-:W-:-:S02]  /*0660*/  R2UR UR76, R3 ;  /* 0x00000000034c72ca */ /* 0x000fc400000e0000 */
[----:B------:R-:W0:Y:S01]  /*0670*/  I2F.RP R0, R13 ;  /* 0x0000000d00007306 */ /* 0x000e220000209400 */
[----:B------:R-:W-:Y:S02]  /*0680*/  IABS R8, R14 ;  /* 0x0000000e00087213 */ /* 0x000fe40000000000 */
[----:B------:R-:W-:-:S08]  /*0690*/  IABS R11, R15 ;  /* 0x0000000f000b7213 */ /* 0x000fd00000000000 */
[----:B---3--:R-:W-:Y:S01]  /*06a0*/  ULEA UR76, UR4, UR76, 0x18 ;  /* 0x0000004c044c7291 */ /* 0x008fe2000f8ec0ff */
[----:B0-----:R-:W0:Y:S02]  /*06b0*/  MUFU.RCP R0, R0 ;  /* 0x0000000000007308 */ /* 0x001e240000001000 */
[----:B0-----:R-:W-:Y:S01]  /*06c0*/  VIADD R7, R0, 0xffffffe ;  /* 0x0ffffffe00077836 */ /* 0x001fe20000000000 */
[----:B------:R-:W-:-:S05]  /*06d0*/  IABS R0, R4 ;  /* 0x0000000400007213 */ /* 0x000fca0000000000 */
[----:B------:R-:W0:Y:S08]  /*06e0*/  I2F.RP R10, R0 ;  /* 0x00000000000a7306 */ /* 0x000e300000209400 */
[----:B------:R-:W1:Y:S08]  /*06f0*/  F2I.FTZ.U32.TRUNC.NTZ R7, R7 ;  /* 0x0000000700077305 */ /* 0x000e70000021f000 */
[----:B0-----:R-:W0:Y:S01]  /*0700*/  MUFU.RCP R10, R10 ;  /* 0x0000000a000a7308 */ /* 0x001e220000001000 */
[----:B-1----:R-:W-:-:S04]  /*0710*/  IMAD.MOV R16, RZ, RZ, -R7 ;  /* 0x000000ffff107224 */ /* 0x002fc800078e0a07 */
[----:B------:R-:W-:Y:S02]  /*0720*/  IMAD R3, R16, R13, RZ ;  /* 0x0000000d10037224 */ /* 0x000fe400078e02ff */
[----:B------:R-:W1:Y:S02]  /*0730*/  LDS R16, [UR76] ;  /* 0x0000004cff107984 */ /* 0x000e640008000800 */
[----:B------:R-:W-:-:S04]  /*0740*/  IMAD.HI.U32 R6, R7, R3, R6 ;  /* 0x0000000307067227 */ /* 0x000fc800078e0006 */
[----:B------:R-:W-:Y:S02]  /*0750*/  IMAD.MOV.U32 R7, RZ, RZ, R8 ;  /* 0x000000ffff077224 */ /* 0x000fe400078e0008 */
[----:B------:R-:W-:Y:S02]  /*0760*/  IMAD.MOV R8, RZ, RZ, -R11 ;  /* 0x000000ffff087224 */ /* 0x000fe400078e0a0b */
[----:B------:R-:W-:-:S04]  /*0770*/  IMAD.HI.U32 R3, R6, R7, RZ ;  /* 0x0000000706037227 */ /* 0x000fc800078e00ff */
[----:B------:R-:W-:Y:S02]  /*0780*/  IMAD R6, R3, R8, R7 ;  /* 0x0000000803067224 */ /* 0x000fe400078e0207 */
[----:B------:R-:W-:Y:S02]  /*0790*/  VIADD R8, R9, 0xffffffe ;  /* 0x0ffffffe09087836 */ /* 0x000fe40000000000 */
[----:B0-----:R-:W-:Y:S01]  /*07a0*/  VIADD R7, R10, 0xffffffe ;  /* 0x0ffffffe0a077836 */ /* 0x001fe20000000000 */
[----:B------:R-:W-:Y:S01]  /*07b0*/  BAR.SYNC.DEFER_BLOCKING 0x0 ;  /* 0x0000000000007b1d */ /* 0x000fe20000010000 */
[----:B------:R-:W-:Y:S01]  /*07c0*/  ISETP.GT.U32.AND P1, PT, R13, R6, PT ;  /* 0x000000060d00720c */ /* 0x000fe20003f24070 */
[----:B------:R-:W-:Y:S01]  /*07d0*/  IMAD.SHL.U32 R11, R17, 0x200000, RZ ;  /* 0x00200000110b7824 */ /* 0x000fe200078e00ff */
[----:B------:R-:W-:-:S03]  /*07e0*/  LOP3.LUT R10, R14, R15, RZ, 0x3c, !PT ;  /* 0x0000000f0e0a7212 */ /* 0x000fc600078e3cff */
[----:B------:R-:W0:Y:S01]  /*07f0*/  F2I.FTZ.U32.TRUNC.NTZ R9, R8 ;  /* 0x0000000800097305 */ /* 0x000e22000021f000 */
[----:B------:R-:W-:Y:S02]  /*0800*/  ISETP.GE.AND P2, PT, R10, RZ, PT ;  /* 0x000000ff0a00720c */ /* 0x000fe40003f46270 */
[----:B------:R-:W-:-:S04]  /*0810*/  LOP3.LUT R11, R11, 0x600000, RZ, 0xc0, !PT ;  /* 0x006000000b0b7812 */ /* 0x000fc800078ec0ff */
[----:B------:R-:W-:Y:S01]  /*0820*/  R2UR UR8, R11 ;  /* 0x000000000b0872ca */ /* 0x000fe200000e0000 */
[----:B------:R-:W-:Y:S01]  /*0830*/  @!P1 IMAD.IADD R6, R6, 0x1, -R13 ;  /* 0x0000000106069824 */ /* 0x000fe200078e0a0d */
[----:B------:R-:W2:Y:S01]  /*0840*/  F2I.FTZ.U32.TRUNC.NTZ R7, R7 ;  /* 0x0000000700077305 */ /* 0x000ea2000021f000 */
[----:B------:R-:W-:Y:S01]  /*0850*/  @!P1 VIADD R3, R3, 0x1 ;  /* 0x0000000103039836 */ /* 0x000fe20000000000 */
[----:B------:R-:W-:Y:S02]  /*0860*/  ISETP.NE.AND P1, PT, R15, RZ, PT ;  /* 0x000000ff0f00720c */ /* 0x000fe40003f25270 */
[----:B------:R-:W-:Y:S02]  /*0870*/  ISETP.GE.U32.AND P0, PT, R6, R13, PT ;  /* 0x0000000d0600720c */ /* 0x000fe40003f06070 */
[----:B------:R-:W3:Y:S01]  /*0880*/  S2R R13, SR_CgaCtaId ;  /* 0x00000000000d7919 */ /* 0x000ee20000008800 */
[----:B0-----:R-:W-:Y:S01]  /*0890*/  IMAD.MOV R11, RZ, RZ, -R9 ;  /* 0x000000ffff0b7224 */ /* 0x001fe200078e0a09 */
[----:B-1----:R-:W-:-:S03]  /*08a0*/  R2UR UR5, R16 ;  /* 0x00000000100572ca */ /* 0x002fc600000e0000 */
[----:B------:R-:W-:Y:S02]  /*08b0*/  IMAD R11, R11, R2, RZ ;  /* 0x000000020b0b7224 */ /* 0x000fe400078e02ff */
[----:B--2---:R-:W-:-:S04]  /*08c0*/  IMAD.MOV R17, RZ, RZ, -R7 ;  /* 0x000000ffff117224 */ /* 0x004fc800078e0a07 */
[----:B------:R-:W-:-:S04]  /*08d0*/  @P0 VIADD R3, R3, 0x1 ;  /* 0x0000000103030836 */ /* 0x000fc80000000000 */
[----:B------:R-:W-:-:S04]  /*08e0*/  IMAD.MOV.U32 R10, RZ, RZ, R3 ;  /* 0x000000ffff0a7224 */ /* 0x000fc800078e0003 */
[----:B------:R-:W-:Y:S01]  /*08f0*/  @!P2 IMAD.MOV R10, RZ, RZ, -R10 ;  /* 0x000000ffff0aa224 */ /* 0x000fe200078e0a0a */
[----:B------:R-:W-:Y:S06]  /*0900*/  @P3 BRA `(.L_x_5) ;  /* 0x0000000000183947 */ /* 0x000fec0003800000 */
[----:B------:R-:W-:Y:S01]  /*0910*/  ELECT P0, URZ, PT ;  /* 0x0000000000ff782f */ /* 0x000fe20003800000 */
[----:B------:R-:W-:Y:S01]  /*0920*/  IMAD.MOV.U32 R3, RZ, RZ, 0x1 ;  /* 0x00000001ff037424 */ /* 0x000fe200078e00ff */
[----:B------:R-:W-:Y:S11]  /*0930*/  UVIRTCOUNT.DEALLOC.SMPOOL 0x80 ;  /* 0x000000800000784c */ /* 0x000ff60000000000 */
[----:B------:R-:W-:-:S04]  /*0940*/  @P0 MOV R16, 0x40 ;  /* 0x0000004000100802 */ /* 0x000fc80000000f00 */
[----:B---3--:R-:W-:-:S05]  /*0950*/  @P0 LEA R16, R13, R16, 0x18 ;  /* 0x000000100d100211 */ /* 0x008fca00078ec0ff */
[----:B------:R0:W-:Y:S02]  /*0960*/  @P0 STS.U8 [R16], R3 ;  /* 0x0000000310000388 */ /* 0x0001e40000000000 */
.L_x_5:
[----:B------:R-:W-:Y:S01]  /*0970*/  STL.64 [R1+0x4c08], R38 ;  /* 0x004c082601007387 */ /* 0x000fe20000100a00 */
[----:B------:R-:W-:Y:S01]  /*0980*/  @!P1 LOP3.LUT R10, RZ, R15, RZ, 0x33, !PT ;  /* 0x0000000fff0a9212 */ /* 0x000fe200078e33ff */
[----:B------:R-:W-:Y:S01]  /*0990*/  IMAD.MOV.U32 R8, RZ, RZ, RZ ;  /* 0x000000ffff087224 */ /* 0x000fe200078e00ff */
[----:B------:R-:W-:Y:S01]  /*09a0*/  UIADD3 UR8, UPT, UPT, UR5, UR8, URZ ;  /* 0x0000000805087290 */ /* 0x000fe2000fffe0ff */
[----:B------:R-:W-:Y:S01]  /*09b0*/  STL.64 [R1+0x4c28], R38 ;  /* 0x004c282601007387 */ /* 0x000fe20000100a00 */
[----:B------:R-:W-:Y:S01]  /*09c0*/  IMAD R17, R17, R0, RZ ;  /* 0x0000000011117224 */ /* 0x000fe200078e02ff */
[----:B------:R-:W-:Y:S01]  /*09d0*/  UMOV UR9, 0x1 ;  /* 0x0000000100097882 */ /* 0x000fe20000000000 */
[----:B------:R-:W-:Y:S01]  /*09e0*/  IMAD.SHL.U32 R28, R10, 0x10, RZ ;  /* 0x000000100a1c7824 */ /* 0x000fe200078e00ff */
[----:B------:R-:W-:Y:S01]  /*09f0*/  STL.64 [R1+0x4c00], R36 ;  /* 0x004c002401007387 */ /* 0x000fe20000100a00 */
[----:B0-----:R-:W-:Y:S01]  /*0a00*/  IMAD.HI.U32 R3, R9, R11, R8 ;  /* 0x0000000b09037227 */ /* 0x001fe200078e0008 */
[----:B------:R-:W0:Y:S01]  /*0a10*/  LDCU.64 UR6, c[0x0][0x358] ;  /* 0x00006b00ff0677ac */ /* 0x000e220008000a00 */
[----:B------:R-:W-:Y:S01]  /*0a20*/  PRMT R47, RZ, 0x7610, R47 ;  /* 0x00007610ff2f7816 */ /* 0x000fe2000000002f */
[----:B------:R-:W-:Y:S01]  /*0a30*/  STL.64 [R1+0x4c18], R36 ;  /* 0x004c182401007387 */ /* 0x000fe20000100a00 */
[----:B------:R-:W-:Y:S01]  /*0a40*/  IMAD.MOV.U32 R6, RZ, RZ, RZ ;  /* 0x000000ffff067224 */ /* 0x000fe200078e00ff */
[----:B------:R-:W-:Y:S01]  /*0a50*/  IABS R16, R28 ;  /* 0x0000001c00107213 */ /* 0x000fe20000000000 */
[----:B------:R-:W-:Y:S01]  /*0a60*/  IMAD.MOV R8, RZ, RZ, -R10 ;  /* 0x000000ffff087224 */ /* 0x000fe200078e0a0a */
[----:B------:R-:W-:Y:S01]  /*0a70*/  STL.64 [R1+0x4c38], R36 ;  /* 0x004c382401007387 */ /* 0x000fe20000100a00 */
[----:B------:R-:W-:Y:S01]  /*0a80*/  VIADD R18, R28, 0x1 ;  /* 0x000000011c127836 */ /* 0x000fe20000000000 */
[----:B------:R-:W-:Y:S01]  /*0a90*/  PRMT R46, RZ, 0x7610, R46 ;  /* 0x00007610ff2e7816 */ /* 0x000fe2000000002e */
[----:B------:R-:W-:Y:S01]  /*0aa0*/  IMAD.HI.U32 R17, R7, R17, R6 ;  /* 0x0000001107117227 */ /* 0x000fe200078e0006 */
[----:B------:R-:W-:Y:S01]  /*0ab0*/  STL.64 [R1+0x4bf8], R60 ;  /* 0x004bf83c01007387 */ /* 0x000fe20000100a00 */
[----:B------:R-:W-:-:S02]  /*0ac0*/  PRMT R45, RZ, 0x7610, R45 ;  /* 0x00007610ff2d7816 */ /* 0x000fc4000000002d */
[----:B---3--:R-:W-:Y:S01]  /*0ad0*/  VIADD R13, R28, 0x2 ;  /* 0x000000021c0d7836 */ /* 0x008fe20000000000 */
[----:B------:R-:W-:Y:S01]  /*0ae0*/  STL.64 [R1+0x4c20], R60 ;  /* 0x004c203c01007387 */ /* 0x000fe20000100a00 */
[----:B------:R-:W-:Y:S01]  /*0af0*/  IMAD R6, R15, R8, R14 ;  /* 0x000000080f067224 */ /* 0x000fe200078e020e */
[----:B------:R-:W-:Y:S01]  /*0b00*/  IABS R15, R18 ;  /* 0x00000012000f7213 */ /* 0x000fe20000000000 */
[C---:B------:R-:W-:Y:S01]  /*0b10*/  IMAD.HI.U32 R7, R3.reuse, R16, RZ ;  /* 0x0000001003077227 */ /* 0x040fe200078e00ff */
[----:B------:R-:W-:Y:S01]  /*0b20*/  STL.64 [R1+0x4c40], R60 ;  /* 0x004c403c01007387 */ /* 0x000fe20000100a00 */
[----:B------:R-:W-:Y:S02]  /*0b30*/  IABS R14, R13 ;  /* 0x0000000d000e7213 */ /* 0x000fe40000000000 */
[----:B------:R-:W-:Y:S01]  /*0b40*/  IMAD.HI.U32 R8, R3, R15, RZ ;  /* 0x0000000f03087227 */ /* 0x000fe200078e00ff */
[----:B------:R-:W-:Y:S01]  /*0b50*/  STL.64 [R1+0x4b90], R42 ;  /* 0x004b902a01007387 */ /* 0x000fe20000100a00 */
[----:B------:R-:W-:-:S02]  /*0b60*/  PRMT R44, RZ, 0x7610, R44 ;  /* 0x00007610ff2c7816 */ /* 0x000fc4000000002c */
[----:B------:R-:W-:Y:S01]  /*0b70*/  IMAD.MOV R11, RZ, RZ, -R7 ;  /* 0x000000ffff0b7224 */ /* 0x000fe200078e0a07 */
[----:B------:R-:W-:Y:S01]  /*0b80*/  STL.64 [R1+0x4c48], R42 ;  /* 0x004c482a01007387 */ /* 0x000fe20000100a00 */
[----:B------:R-:W-:Y:S02]  /*0b90*/  IMAD.IADD R6, R12, 0x1, R6 ;  /* 0x000000010c067824 */ /* 0x000fe400078e0206 */
[----:B------:R-:W-:Y:S01]  /*0ba0*/  IMAD.MOV R8, RZ, RZ, -R8 ;  /* 0x000000ffff087224 */ /* 0x000fe200078e0a08 */
[----:B------:R-:W-:Y:S01]  /*0bb0*/  STL.64 [R1+0x4b88], R40 ;  /* 0x004b882801007387 */ /* 0x000fe20000100a00 */
[----:B------:R-:W-:Y:S02]  /*0bc0*/  IMAD R16, R2, R11, R16 ;  /* 0x0000000b02107224 */ /* 0x000fe400078e0210 */
[----:B------:R-:W-:Y:S01]  /*0bd0*/  VIADD R10, R28, 0x6 ;  /* 0x000000061c0a7836 */ /* 0x000fe20000000000 */
[----:B------:R-:W-:Y:S01]  /*0be0*/  STL.64 [R1+0x4ba8], R40 ;  /* 0x004ba82801007387 */ /* 0x000fe20000100a00 */
[----:B------:R-:W-:-:S02]  /*0bf0*/  IMAD R15, R2, R8, R15 ;  /* 0x00000008020f7224 */ /* 0x000fc400078e020f */
[----:B------:R-:W-:Y:S01]  /*0c00*/  IMAD.HI.U32 R9, R3, R14, RZ ;  /* 0x0000000e03097227 */ /* 0x000fe200078e00ff */
[----:B------:R-:W-:Y:S03]  /*0c10*/  STL.64 [R1+0x4bc8], R40 ;  /* 0x004bc82801007387 */ /* 0x000fe60000100a00 */
[----:B------:R-:W-:Y:S01]  /*0c20*/  IMAD.MOV R9, RZ, RZ, -R9 ;  /* 0x000000ffff097224 */ /* 0x000fe200078e0a09 */
[----:B------:R-:W-:Y:S01]  /*0c30*/  STL.64 [R1+0x4be8], R40 ;  /* 0x004be82801007387 */ /* 0x000fe20000100a00 */
[----:B------:R-:W-:Y:S02]  /*0c40*/  IMAD.SHL.U32 R6, R6, 0x200, RZ ;  /* 0x0000020006067824 */ /* 0x000fe400078e00ff */
[----:B------:R-:W-:Y:S01]  /*0c50*/  IMAD R14, R2, R9, R14 ;  /* 0x00000009020e7224 */ /* 0x000fe200078e020e */
[----:B------:R1:W-:Y:S01]  /*0c60*/  STL.64 [R1+0x4c10], R40 ;  /* 0x004c102801007387 */ /* 0x0003e20000100a00 */
[----:B------:R-:W-:-:S02]  /*0c70*/  VIADD R30, R28, 0xd ;  /* 0x0000000d1c1e7836 */ /* 0x000fc40000000000 */
[C---:B------:R-:W-:Y:S01]  /*0c80*/  VIADD R29, R28.reuse, 0xb ;  /* 0x0000000b1c1d7836 */ /* 0x040fe20000000000 */
[----:B------:R-:W-:Y:S01]  /*0c90*/  STL.64 [R1+0x4b18], R34 ;  /* 0x004b182201007387 */ /* 0x000fe20000100a00 */
[----:B------:R-:W-:-:S03]  /*0ca0*/  VIADD R24, R28, 0xe ;  /* 0x0000000e1c187836 */ /* 0x000fc60000000000 */
[----:B------:R-:W-:Y:S04]  /*0cb0*/  STL.64 [R1+0x4b38], R34 ;  /* 0x004b382201007387 */ /* 0x000fe80000100a00 */
[----:B------:R-:W-:Y:S01]  /*0cc0*/  STL.64 [R1+0x4b58], R34 ;  /* 0x004b582201007387 */ /* 0x000fe20000100a00 */
[----:B-1----:R-:W-:-:S03]  /*0cd0*/  LOP3.LUT R40, R6, 0x7f, R22, 0xf8, !PT ;  /* 0x0000007f06287812 */ /* 0x002fc600078ef816 */
[----:B------:R-:W-:Y:S01]  /*0ce0*/  STL.64 [R1+0x4b78], R34 ;  /* 0x004b782201007387 */ /* 0x000fe20000100a00 */
[----:B------:R-:W-:Y:S02]  /*0cf0*/  IABS R23, R40 ;  /* 0x0000002800177213 */ /* 0x000fe40000000000 */
[C---:B------:R-:W-:Y:S01]  /*0d00*/  LOP3.LUT R38, R40.reuse, 0x100, RZ, 0xfc, !PT ;  /* 0x0000010028267812 */ /* 0x040fe200078efcff */
[----:B------:R-:W-:Y:S01]  /*0d10*/  STL.64 [R1+0x4b98], R34 ;  /* 0x004b982201007387 */ /* 0x000fe20000100a00 */
[----:B------:R-:W-:Y:S02]  /*0d20*/  LOP3.LUT R26, R40, 0x180, RZ, 0xfc, !PT ;  /* 0x00000180281a7812 */ /* 0x000fe400078efcff */
[----:B------:R-:W-:Y:S01]  /*0d30*/  IABS R27, R38 ;  /* 0x00000026001b7213 */ /* 0x000fe20000000000 */
[----:B------:R-:W-:Y:S01]  /*0d40*/  STL.64 [R1+0x4bb8], R34 ;  /* 0x004bb82201007387 */ /* 0x000fe20000100a00 */
[----:B------:R-:W-:-:S03]  /*0d50*/  IABS R31, R26 ;  /* 0x0000001a001f7213 */ /* 0x000fc60000000000 */
[----:B------:R-:W-:Y:S04]  /*0d60*/  STL.64 [R1+0x4bd8], R34 ;  /* 0x004bd82201007387 */ /* 0x000fe80000100a00 */
[----:B------:R-:W-:Y:S04]  /*0d70*/  STL.64 [R1+0x4c30], R34 ;  /* 0x004c302201007387 */ /* 0x000fe80000100a00 */
[----:B------:R1:W-:Y:S04]  /*0d80*/  STL.64 [R1+0x4c50], R34 ;  /* 0x004c502201007387 */ /* 0x0003e80000100a00 */
[----:B------:R-:W-:Y:S04]  /*0d90*/  STL.64 [R1+0x4aa8], R58 ;  /* 0x004aa83a01007387 */ /* 0x000fe80000100a00 */
[----:B------:R-:W-:Y:S04]  /*0da0*/  STL.64 [R1+0x4ac8], R58 ;  /* 0x004ac83a01007387 */ /* 0x000fe80000100a00 */
[----:B------:R-:W-:Y:S01]  /*0db0*/  STL.64 [R1+0x4ae8], R58 ;  /* 0x004ae83a01007387 */ /* 0x000fe20000100a00 */
[----:B-1----:R-:W-:-:S03]  /*0dc0*/  LOP3.LUT R34, R22, 0x7f, RZ, 0xc0, !PT ;  /* 0x0000007f16227812 */ /* 0x002fc600078ec0ff */
[----:B------:R-:W-:Y:S01]  /*0dd0*/  STL.64 [R1+0x4b08], R58 ;  /* 0x004b083a01007387 */ /* 0x000fe20000100a00 */
[----:B------:R-:W-:Y:S01]  /*0de0*/  LOP3.LUT R39, R6, 0x80, R34, 0xfe, !PT ;  /* 0x0000008006277812 */ /* 0x000fe200078efe22 */
[----:B------:R-:W-:Y:S02]  /*0df0*/  IMAD.HI.U32 R6, R17, R23, RZ ;  /* 0x0000001711067227 */ /* 0x000fe400078e00ff */
[----:B------:R-:W-:Y:S01]  /*0e00*/  STL.64 [R1+0x4b28], R58 ;  /* 0x004b283a01007387 */ /* 0x000fe20000100a00 */
[----:B------:R-:W-:-:S03]  /*0e10*/  IABS R25, R39 ;  /* 0x0000002700197213 */ /* 0x000fc60000000000 */
[----:B------:R-:W-:Y:S04]  /*0e20*/  STL.64 [R1+0x4b48], R58 ;  /* 0x004b483a01007387 */ /* 0x000fe80000100a00 */
        /* <DEDUP_REMOVED lines=160> */
[----:B------:R1:W-:Y:S04]  /*1830*/  STL [R1+0x3ea8], R5 ;  /* 0x003ea80501007387 */ /* 0x0003e80000100800 */
[----:B------:R-:W-:Y:S04]  /*1840*/  STL [R1+0x3388], R28 ;  /* 0x0033881c01007387 */ /* 0x000fe80000100800 */
[----:B------:R2:W-:Y:S01]  /*1850*/  STL [R1+0x1ff4], R18 ;  /* 0x001ff41201007387 */ /* 0x0005e20000100800 */
[----:B-1----:R-:W-:-:S03]  /*1860*/  VIADD R5, R28, 0x3 ;  /* 0x000000031c057836 */ /* 0x002fc60000000000 */
[----:B------:R1:W-:Y:S04]  /*1870*/  STL [R1+0x1ff8], R13 ;  /* 0x001ff80d01007387 */ /* 0x0003e80000100800 */
[----:B------:R3:W-:Y:S01]  /*1880*/  STL [R1+0x2000], R5 ;  /* 0x0020000501007387 */ /* 0x0007e20000100800 */
[C---:B--2---:R-:W-:Y:S01]  /*1890*/  VIADD R18, R28.reuse, 0x5 ;  /* 0x000000051c127836 */ /* 0x044fe20000000000 */
[----:B------:R-:W-:Y:S01]  /*18a0*/  STTM.x64 tmem[UR8], RZ ;  /* 0x000000ff000079ed */ /* 0x000fe20008340008 */
[----:B------:R-:W2:Y:S01]  /*18b0*/  FENCE.VIEW.ASYNC.T ;  /* 0x00000000000073c6 */ /* 0x000ea20000000200 */
[----:B-1----:R-:W-:Y:S02]  /*18c0*/  IABS R13, R5 ;  /* 0x00000005000d7213 */ /* 0x002fe40000000000 */
[----:B------:R-:W-:Y:S01]  /*18d0*/  IABS R11, R18 ;  /* 0x00000012000b7213 */ /* 0x000fe20000000000 */
[----:B---3--:R-:W-:-:S02]  /*18e0*/  VIADD R5, R28, 0x4 ;  /* 0x000000041c057836 */ /* 0x008fc40000000000 */
[----:B------:R-:W-:-:S03]  /*18f0*/  IMAD.HI.U32 R7, R3, R13, RZ ;  /* 0x0000000d03077227 */ /* 0x000fc600078e00ff */
[----:B------:R-:W-:Y:S01]  /*1900*/  IABS R12, R5 ;  /* 0x00000005000c7213 */ /* 0x000fe20000000000 */
[----:B------:R1:W-:Y:S01]  /*1910*/  STL [R1+0x1ffc], R5 ;  /* 0x001ffc0501007387 */ /* 0x0003e20000100800 */
[----:B------:R-:W-:-:S03]  /*1920*/  IMAD.MOV R8, RZ, RZ, -R7 ;  /* 0x000000ffff087224 */ /* 0x000fc600078e0a07 */
[----:B------:R-:W-:Y:S01]  /*1930*/  STL [R1+0x3eb8], R16 ;  /* 0x003eb81001007387 */ /* 0x000fe20000100800 */
[----:B------:R-:W-:-:S03]  /*1940*/  IMAD.HI.U32 R7, R3, R12, RZ ;  /* 0x0000000c03077227 */ /* 0x000fc600078e00ff */
[----:B------:R3:W-:Y:S01]  /*1950*/  STL [R1+0x2004], R18 ;  /* 0x0020041201007387 */ /* 0x0007e20000100800 */
[----:B------:R-:W-:Y:S02]  /*1960*/  IMAD.MOV R7, RZ, RZ, -R7 ;  /* 0x000000ffff077224 */ /* 0x000fe400078e0a07 */
[----:B-1----:R-:W-:Y:S01]  /*1970*/  VIADD R5, R28, 0x7 ;  /* 0x000000071c057836 */ /* 0x002fe20000000000 */
[----:B------:R1:W-:Y:S01]  /*1980*/  STL [R1+0x2008], R10 ;  /* 0x0020080a01007387 */ /* 0x0003e20000100800 */
[C---:B------:R-:W-:Y:S02]  /*1990*/  IMAD R13, R2.reuse, R8, R13 ;  /* 0x00000008020d7224 */ /* 0x040fe400078e020d */
[----:B------:R-:W-:Y:S01]  /*19a0*/  IMAD R12, R2, R7, R12 ;  /* 0x00000007020c7224 */ /* 0x000fe200078e020c */
[----:B------:R4:W-:Y:S01]  /*19b0*/  STL [R1+0x2010], R5 ;  /* 0x0020100501007387 */ /* 0x0009e20000100800 */
[----:B------:R-:W-:Y:S01]  /*19c0*/  IABS R20, R5 ;  /* 0x0000000500147213 */ /* 0x000fe20000000000 */
[----:B------:R-:W-:Y:S01]  /*19d0*/  IMAD.HI.U32 R7, R3, R11, RZ ;  /* 0x0000000b03077227 */ /* 0x000fe200078e00ff */
[----:B---3--:R-:W-:-:S03]  /*19e0*/  IABS R18, R10 ;  /* 0x0000000a00127213 */ /* 0x008fc60000000000 */
[----:B-1----:R-:W-:Y:S02]  /*19f0*/  IMAD.MOV R10, RZ, RZ, -R7 ;  /* 0x000000ffff0a7224 */ /* 0x002fe400078e0a07 */
[----:B------:R-:W-:-:S04]  /*1a00*/  IMAD.HI.U32 R8, R3, R18, RZ ;  /* 0x0000001203087227 */ /* 0x000fc800078e00ff */
[----:B----4-:R-:W-:Y:S02]  /*1a10*/  VIADD R5, R28, 0x8 ;  /* 0x000000081c057836 */ /* 0x010fe40000000000 */
[----:B------:R-:W-:Y:S02]  /*1a20*/  IMAD.MOV R19, RZ, RZ, -R8 ;  /* 0x000000ffff137224 */ /* 0x000fe400078e0a08 */
[C---:B------:R-:W-:Y:S01]  /*1a30*/  IMAD R11, R2.reuse, R10, R11 ;  /* 0x0000000a020b7224 */ /* 0x040fe200078e020b */
[----:B------:R1:W-:Y:S01]  /*1a40*/  STL [R1+0x200c], R5 ;  /* 0x00200c0501007387 */ /* 0x0003e20000100800 */
[----:B------:R-:W-:Y:S01]  /*1a50*/  IABS R21, R5 ;  /* 0x0000000500157213 */ /* 0x000fe20000000000 */
[----:B------:R-:W-:Y:S02]  /*1a60*/  IMAD R10, R2, R19, R18 ;  /* 0x00000013020a7224 */ /* 0x000fe400078e0212 */
[----:B------:R-:W-:-:S04]  /*1a70*/  IMAD.HI.U32 R9, R3, R20, RZ ;  /* 0x0000001403097227 */ /* 0x000fc800078e00ff */
[----:B------:R-:W-:-:S04]  /*1a80*/  IMAD.HI.U32 R7, R3, R21, RZ ;  /* 0x0000001503077227 */ /* 0x000fc800078e00ff */
[----:B-1----:R-:W-:Y:S02]  /*1a90*/  VIADD R5, R28, 0x9 ;  /* 0x000000091c057836 */ /* 0x002fe40000000000 */
[----:B------:R-:W-:Y:S02]  /*1aa0*/  IMAD.MOV R9, RZ, RZ, -R9 ;  /* 0x000000ffff097224 */ /* 0x000fe400078e0a09 */
[----:B------:R-:W-:Y:S01]  /*1ab0*/  IMAD.HI.U32 R19, R17, R27, RZ ;  /* 0x0000001b11137227 */ /* 0x000fe200078e00ff */
[----:B------:R-:W-:Y:S01]  /*1ac0*/  IABS R8, R5 ;  /* 0x0000000500087213 */ /* 0x000fe20000000000 */
[----:B------:R1:W-:Y:S02]  /*1ad0*/  STL [R1+0x2014], R5 ;  /* 0x0020140501007387 */ /* 0x0003e40000100800 */
[----:B------:R-:W-:Y:S02]  /*1ae0*/  IMAD R9, R2, R9, R20 ;  /* 0x0000000902097224 */ /* 0x000fe400078e0214 */
[----:B------:R-:W-:Y:S01]  /*1af0*/  IMAD.MOV.U32 R18, RZ, RZ, R8 ;  /* 0x000000ffff127224 */ /* 0x000fe200078e0008 */
[----:B------:R-:W-:Y:S01]  /*1b00*/  STL [R1+0x3ec8], R10 ;  /* 0x003ec80a01007387 */ /* 0x000fe20000100800 */
[----:B------:R-:W-:-:S02]  /*1b10*/  IMAD.MOV R8, RZ, RZ, -R7 ;  /* 0x000000ffff087224 */ /* 0x000fc400078e0a07 */
[----:B------:R-:W-:Y:S01]  /*1b20*/  IMAD.HI.U32 R7, R3, R18, RZ ;  /* 0x0000001203077227 */ /* 0x000fe200078e00ff */
[----:B------:R-:W-:Y:S03]  /*1b30*/  STL [R1+0x3ecc], R9 ;  /* 0x003ecc0901007387 */ /* 0x000fe60000100800 */
[----:B-1----:R-:W-:Y:S02]  /*1b40*/  VIADD R5, R28, 0xa ;  /* 0x0000000a1c057836 */ /* 0x002fe40000000000 */
[C---:B------:R-:W-:Y:S02]  /*1b50*/  IMAD R8, R2.reuse, R8, R21 ;  /* 0x0000000802087224 */ /* 0x040fe400078e0215 */
[----:B------:R-:W-:Y:S01]  /*1b60*/  IMAD.MOV R7, RZ, RZ, -R7 ;  /* 0x000000ffff077224 */ /* 0x000fe200078e0a07 */
[----:B------:R-:W-:Y:S01]  /*1b70*/  IABS R21, R5 ;  /* 0x0000000500157213 */ /* 0x000fe20000000000 */
[----:B------:R-:W-:Y:S01]  /*1b80*/  IMAD.MOV R19, RZ, RZ, -R19 ;  /* 0x000000ffff137224 */ /* 0x000fe200078e0a13 */
[----:B------:R-:W-:Y:S01]  /*1b90*/  STL [R1+0x3ed0], R8 ;  /* 0x003ed00801007387 */ /* 0x000fe20000100800 */
[----:B------:R-:W-:-:S02]  /*1ba0*/  IMAD R7, R2, R7, R18 ;  /* 0x0000000702077224 */ /* 0x000fc400078e0212 */
[----:B------:R-:W-:Y:S01]  /*1bb0*/  IMAD.HI.U32 R20, R3, R21, RZ ;  /* 0x0000001503147227 */ /* 0x000fe200078e00ff */
[----:B------:R1:W-:Y:S03]  /*1bc0*/  STL [R1+0x2018], R5 ;  /* 0x0020180501007387 */ /* 0x0003e60000100800 */
[----:B------:R-:W-:Y:S01]  /*1bd0*/  IMAD.HI.U32 R18, R17, R25, RZ ;  /* 0x0000001911127227 */ /* 0x000fe200078e00ff */
[----:B------:R-:W-:Y:S03]  /*1be0*/  STL.64 [R1+0x4620], R8 ;  /* 0x0046200801007387 */ /* 0x000fe60000100a00 */
[----:B------:R-:W-:Y:S01]  /*1bf0*/  IMAD.MOV R22, RZ, RZ, -R20 ;  /* 0x000000ffff167224 */ /* 0x000fe200078e0a14 */
[----:B------:R-:W-:Y:S01]  /*1c00*/  STL.64 [R1+0x4640], R8 ;  /* 0x0046400801007387 */ /* 0x000fe20000100a00 */
[----:B------:R-:W-:-:S02]  /*1c10*/  IMAD.MOV R20, RZ, RZ, -R6 ;  /* 0x000000ffff147224 */ /* 0x000fc400078e0a06 */
[----:B------:R-:W-:Y:S01]  /*1c20*/  IMAD.MOV R18, RZ, RZ, -R18 ;  /* 0x000000ffff127224 */ /* 0x000fe200078e0a12 */
[----:B------:R-:W-:Y:S01]  /*1c30*/  STL.64 [R1+0x4660], R8 ;  /* 0x0046600801007387 */ /* 0x000fe20000100a00 */
[C---:B------:R-:W-:Y:S02]  /*1c40*/  IMAD R23, R0.reuse, R20, R23 ;  /* 0x0000001400177224 */ /* 0x040fe400078e0217 */
[----:B------:R-:W-:Y:S01]  /*1c50*/  IMAD.HI.U32 R17, R17, R31, RZ ;  /* 0x0000001f11117227 */ /* 0x000fe200078e00ff */
[----:B------:R-:W-:Y:S02]  /*1c60*/  STL.64 [R1+0x4688], R8 ;  /* 0x0046880801007387 */ /* 0x000fe40000100a00 */
[C---:B------:R-:W-:Y:S01]  /*1c70*/  ISETP.GT.U32.AND P0, PT, R0.reuse, R23, PT ;  /* 0x000000170000720c */ /* 0x040fe20003f04070 */
[----:B------:R-:W-:Y:S01]  /*1c80*/  IMAD R25, R0, R18, R25 ;  /* 0x0000001200197224 */ /* 0x000fe200078e0219 */
[----:B------:R-:W-:Y:S01]  /*1c90*/  STL.64 [R1+0x46a8], R8 ;  /* 0x0046a80801007387 */ /* 0x000fe20000100a00 */
[----:B------:R-:W-:-:S02]  /*1ca0*/  IMAD.MOV R17, RZ, RZ, -R17 ;  /* 0x000000ffff117224 */ /* 0x000fc400078e0a11 */
[C---:B------:R-:W-:Y:S01]  /*1cb0*/  IMAD R27, R0.reuse, R19, R27 ;  /* 0x00000013001b7224 */ /* 0x040fe200078e021b */
[C---:B------:R-:W-:Y:S01]  /*1cc0*/  ISETP.GT.U32.AND P1, PT, R0.reuse, R25, PT ;  /* 0x000000190000720c */ /* 0x040fe20003f24070 */
[----:B------:R-:W-:Y:S01]  /*1cd0*/  IMAD R31, R0, R17, R31 ;  /* 0x00000011001f7224 */ /* 0x000fe200078e021f */
[----:B------:R-:W-:Y:S01]  /*1ce0*/  STL.64 [R1+0x46c8], R8 ;  /* 0x0046c80801007387 */ /* 0x000fe20000100a00 */
[----:B------:R-:W-:Y:S01]  /*1cf0*/  IMAD R6, R2, R22, R21 ;  /* 0x0000001602067224 */ /* 0x000fe200078e0215 */
[----:B------:R-:W-:Y:S01]  /*1d00*/  ISETP.GT.U32.AND P2, PT, R0, R27, PT ;  /* 0x0000001b0000720c */ /* 0x000fe20003f44070 */
[----:B-1----:R-:W-:Y:S01]  /*1d10*/  VIADD R5, R28, 0xc ;  /* 0x0000000c1c057836 */ /* 0x002fe20000000000 */
[----:B------:R-:W-:Y:S01]  /*1d20*/  STL.64 [R1+0x46d8], R8 ;  /* 0x0046d80801007387 */ /* 0x000fe20000100a00 */
[----:B------:R-:W-:Y:S01]  /*1d30*/  ISETP.GT.U32.AND P4, PT, R0, R31, PT ;  /* 0x0000001f0000720c */ /* 0x000fe20003f84070 */
[----:B------:R-:W-:Y:S01]  /*1d40*/  @!P0 IMAD.IADD R23, R23, 0x1, -R0 ;  /* 0x0000000117178824 */ /* 0x000fe200078e0a00 */
[----:B------:R-:W-:Y:S01]  /*1d50*/  IABS R22, R30 ;  /* 0x0000001e00167213 */ /* 0x000fe20000000000 */
[----:B------:R-:W-:Y:S01]  /*1d60*/  STL.64 [R1+0x46f8], R8 ;  /* 0x0046f80801007387 */ /* 0x000fe20000100a00 */
[----:B------:R-:W-:-:S02]  /*1d70*/  IABS R20, R5 ;  /* 0x0000000500147213 */ /* 0x000fc40000000000 */
[--C-:B------:R-:W-:Y:S01]  /*1d80*/  @!P1 IMAD.IADD R25, R25, 0x1, -R0.reuse ;  /* 0x0000000119199824 */ /* 0x100fe200078e0a00 */
[----:B------:R-:W-:Y:S01]  /*1d90*/  STL.64 [R1+0x4718], R8 ;  /* 0x0047180801007387 */ /* 0x000fe20000100a00 */
[----:B------:R-:W-:Y:S01]  /*1da0*/  ISETP.GT.U32.AND P1, PT, R0, R23, PT ;  /* 0x000000170000720c */ /* 0x000fe20003f24070 */
[----:B------:R-:W-:Y:S01]  /*1db0*/  IMAD.HI.U32 R18, R3, R20, RZ ;  /* 0x0000001403127227 */ /* 0x000fe200078e00ff */
[----:B------:R-:W-:Y:S01]  /*1dc0*/  ISETP.GE.AND P0, PT, R40, RZ, PT ;  /* 0x000000ff2800720c */ /* 0x000fe20003f06270 */
[----:B------:R-:W-:Y:S01]  /*1dd0*/  STL.64 [R1+0x4738], R8 ;  /* 0x0047380801007387 */ /* 0x000fe20000100a00 */
[C---:B------:R-:W-:Y:S01]  /*1de0*/  ISETP.GT.U32.AND P6, PT, R0.reuse, R25, PT ;  /* 0x000000190000720c */ /* 0x040fe20003fc4070 */
[--C-:B------:R-:W-:Y:S02]  /*1df0*/  @!P4 IMAD.IADD R31, R31, 0x1, -R0.reuse ;  /* 0x000000011f1fc824 */ /* 0x100fe400078e0a00 */
[----:B------:R-:W-:Y:S01]  /*1e00*/  STL [R1+0x3d40], R40 ;  /* 0x003d402801007387 */ /* 0x000fe20000100800 */
[----:B------:R-:W-:Y:S01]  /*1e10*/  @!P2 IMAD.IADD R27, R27, 0x1, -R0 ;  /* 0x000000011b1ba824 */ /* 0x000fe200078e0a00 */
[----:B------:R-:W-:Y:S01]  /*1e20*/  ISETP.GE.AND P2, PT, R39, RZ, PT ;  /* 0x000000ff2700720c */ /* 0x000fe20003f46270 */
[----:B------:R-:W-:Y:S01]  /*1e30*/  IMAD.HI.U32 R19, R3, R22, RZ ;  /* 0x0000001603137227 */ /* 0x000fe200078e00ff */
[----:B------:R-:W-:Y:S01]  /*1e40*/  STL [R1+0x3d48], R39 ;  /* 0x003d482701007387 */ /* 0x000fe20000100800 */
[----:B------:R-:W-:-:S02]  /*1e50*/  ISETP.GT.U32.AND P4, PT, R0, R31, PT ;  /* 0x0000001f0000720c */ /* 0x000fc40003f84070 */
[----:B------:R-:W-:Y:S01]  /*1e60*/  IMAD.MOV R21, RZ, RZ, -R18 ;  /* 0x000000ffff157224 */ /* 0x000fe200078e0a12 */
[----:B------:R-:W-:Y:S01]  /*1e70*/  STL [R1+0x3d4c], R38 ;  /* 0x003d4c2601007387 */ /* 0x000fe20000100800 */
[----:B------:R-:W-:Y:S01]  /*1e80*/  ISETP.GT.U32.AND P5, PT, R0, R27, PT ;  /* 0x0000001b0000720c */ /* 0x000fe20003fa4070 */
[----:B------:R-:W-:Y:S02]  /*1e90*/  IMAD.MOV R33, RZ, RZ, -R19 ;  /* 0x000000ffff217224 */ /* 0x000fe400078e0a13 */
[----:B------:R-:W-:Y:S01]  /*1ea0*/  STL [R1+0x3ec0], R7 ;  /* 0x003ec00701007387 */ /* 0x000fe20000100800 */
[----:B------:R-:W-:Y:S02]  /*1eb0*/  IMAD R19, R2, R21, R20 ;  /* 0x0000001502137224 */ /* 0x000fe400078e0214 */
[----:B------:R-:W1:Y:S01]  /*1ec0*/  LDC.64 R20, c[0x0][0x380] ;  /* 0x0000e000ff147b82 */ /* 0x000e620000000a00 */
[----:B------:R-:W-:Y:S01]  /*1ed0*/  STL [R1+0x3d50], R26 ;  /* 0x003d501a01007387 */ /* 0x000fe20000100800 */
[--C-:B------:R-:W-:Y:S01]  /*1ee0*/  @!P1 IMAD.IADD R23, R23, 0x1, -R0.reuse ;  /* 0x0000000117179824 */ /* 0x100fe200078e0a00 */
[----:B------:R-:W-:Y:S01]  /*1ef0*/  ISETP.GE.AND P1, PT, R38, RZ, PT ;  /* 0x000000ff2600720c */ /* 0x000fe20003f26270 */
[--C-:B------:R-:W-:Y:S01]  /*1f00*/  @!P6 IMAD.IADD R25, R25, 0x1, -R0.reuse ;  /* 0x000000011919e824 */ /* 0x100fe200078e0a00 */
[----:B------:R-:W-:Y:S01]  /*1f10*/  STL [R1+0x3ebc], R6 ;  /* 0x003ebc0601007387 */ /* 0x000fe20000100800 */
[----:B------:R-:W-:Y:S01]  /*1f20*/  ISETP.GE.AND P6, PT, R26, RZ, PT ;  /* 0x000000ff1a00720c */ /* 0x000fe20003fc6270 */
[----:B------:R-:W-:Y:S01]  /*1f30*/  @!P4 IMAD.IADD R31, R31, 0x1, -R0 ;  /* 0x000000011f1fc824 */ /* 0x000fe200078e0a00 */
[----:B------:R-:W-:Y:S01]  /*1f40*/  ISETP.NE.AND P4, PT, R4, RZ, PT ;  /* 0x000000ff0400720c */ /* 0x000fe20003f85270 */
[----:B------:R-:W-:Y:S01]  /*1f50*/  STL.64 [R1+0x45a8], R6 ;  /* 0x0045a80601007387 */ /* 0x000fe20000100a00 */
[C---:B------:R-:W-:Y:S01]  /*1f60*/  IMAD R18, R2.reuse, R33, R22 ;  /* 0x0000002102127224 */ /* 0x040fe200078e0216 */
[----:B------:R-:W-:Y:S01]  /*1f70*/  LOP3.LUT R4, RZ, R4, RZ, 0x33, !PT ;  /* 0x00000004ff047212 */ /* 0x000fe200078e33ff */
[----:B------:R-:W-:Y:S01]  /*1f80*/  @!P0 IMAD.MOV R23, RZ, RZ, -R23 ;  /* 0x000000ffff178224 */ /* 0x000fe200078e0a17 */
[----:B------:R-:W-:Y:S01]  /*1f90*/  STL.64 [R1+0x45b8], R6 ;  /* 0x0045b80601007387 */ /* 0x000fe20000100a00 */
[----:B------:R-:W-:Y:S01]  /*1fa0*/  @!P5 IMAD.IADD R27, R27, 0x1, -R0 ;  /* 0x000000011b1bd824 */ /* 0x000fe200078e0a00 */
[----:B------:R-:W-:Y:S01]  /*1fb0*/  ISETP.GT.U32.AND P0, PT, R2, R14, PT ;  /* 0x0000000e0200720c */ /* 0x000fe20003f04070 */
[----:B------:R-:W-:Y:S01]  /*1fc0*/  @!P2 IMAD.MOV R25, RZ, RZ, -R25 ;  /* 0x000000ffff19a224 */ /* 0x000fe200078e0a19 */
[----:B------:R-:W-:Y:S01]  /*1fd0*/  STL.64 [R1+0x45d8], R6 ;  /* 0x0045d80601007387 */ /* 0x000fe20000100a00 */
[----:B------:R-:W-:Y:S01]  /*1fe0*/  @!P1 IMAD.MOV R27, RZ, RZ, -R27 ;  /* 0x000000ffff1b9224 */ /* 0x000fe200078e0a1b */
[C---:B------:R-:W-:Y:S01]  /*1ff0*/  SEL R23, R4.reuse, R23, !P4 ;  /* 0x0000001704177207 */ /* 0x040fe20006000000 */
[----:B------:R-:W-:Y:S01]  /*2000*/  @!P6 IMAD.MOV R31, RZ, RZ, -R31 ;  /* 0x000000ffff1fe224 */ /* 0x000fe200078e0a1f */
[----:B------:R-:W-:Y:S01]  /*2010*/  STL.64 [R1+0x45f8], R6 ;  /* 0x0045f80601007387 */ /* 0x000fe20000100a00 */
[----:B------:R-:W-:-:S02]  /*2020*/  SEL R25, R4, R25, !P4 ;  /* 0x0000001904197207 */ /* 0x000fc40006000000 */
[C---:B------:R-:W-:Y:S01]  /*2030*/  SEL R27, R4.reuse, R27, !P4 ;  /* 0x0000001b041b7207 */ /* 0x040fe20006000000 */
[----:B------:R-:W-:Y:S01]  /*2040*/  STL.64 [R1+0x4630], R6 ;  /* 0x0046300601007387 */ /* 0x000fe20000100a00 */
[----:B------:R-:W-:Y:S02]  /*2050*/  SEL R31, R4, R31, !P4 ;  /* 0x0000001f041f7207 */ /* 0x000fe40006000000 */
[----:B------:R-:W-:Y:S01]  /*2060*/  ISETP.GT.U32.AND P4, PT, R2, R15, PT ;  /* 0x0000000f0200720c */ /* 0x000fe20003f84070 */
[----:B------:R-:W-:Y:S01]  /*2070*/  STL.64 [R1+0x4650], R6 ;  /* 0x0046500601007387 */ /* 0x000fe20000100a00 */
[----:B------:R-:W-:-:S03]  /*2080*/  @!P0 IMAD.IADD R14, R14, 0x1, -R2 ;  /* 0x000000010e0e8824 */ /* 0x000fc600078e0a02 */
[----:B------:R-:W-:Y:S04]  /*2090*/  STL.64 [R1+0x4678], R6 ;  /* 0x0046780601007387 */ /* 0x000fe80000100a00 */
[----:B------:R-:W-:Y:S04]  /*20a0*/  STL.64 [R1+0x4698], R6 ;  /* 0x0046980601007387 */ /* 0x000fe80000100a00 */
[----:B------:R-:W-:Y:S01]  /*20b0*/  STL.64 [R1+0x46b8], R6 ;  /* 0x0046b80601007387 */ /* 0x000fe20000100a00 */
[----:B------:R-:W-:Y:S01]  /*20c0*/  @!P4 IMAD.IADD R15, R15, 0x1, -R2 ;  /* 0x000000010f0fc824 */ /* 0x000fe200078e0a02 */
[----:B------:R-:W-:-:S02]  /*20d0*/  ISETP.GT.U32.AND P4, PT, R2, R11, PT ;  /* 0x0000000b0200720c */ /* 0x000fc40003f84070 */
[----:B------:R3:W-:Y:S04]  /*20e0*/  STL [R1+0x2020], R29 ;  /* 0x0020201d01007387 */ /* 0x0007e80000100800 */
[----:B------:R4:W-:Y:S04]  /*20f0*/  STL [R1+0x2044], R30 ;  /* 0x0020441e01007387 */ /* 0x0009e80000100800 */
[----:B------:R0:W-:Y:S01]  /*2100*/  STL [R1+0x3eac], R5 ;  /* 0x003eac0501007387 */ /* 0x0001e20000100800 */
[----:B---3--:R-:W-:Y:S02]  /*2110*/  IABS R29, R29 ;  /* 0x0000001d001d7213 */ /* 0x008fe40000000000 */
[----:B------:R-:W-:Y:S01]  /*2120*/  @!P4 IMAD.IADD R11, R11, 0x1, -R2 ;  /* 0x000000010b0bc824 */ /* 0x000fe200078e0a02 */
[----:B------:R3:W-:Y:S01]  /*2130*/  STL [R1+0x2040], R24 ;  /* 0x0020401801007387 */ /* 0x0007e20000100800 */
[----:B----4-:R-:W4:Y:S01]  /*2140*/  LDC R30, c[0x0][0x3a4] ;  /* 0x0000e900ff1e7b82 */ /* 0x010f220000000800 */
[----:B------:R-:W-:-:S04]  /*2150*/  IMAD.HI.U32 R17, R3, R29, RZ ;  /* 0x0000001d03117227 */ /* 0x000fc800078e00ff */
[----:B0-----:R-:W-:Y:S02]  /*2160*/  VIADD R5, R28, 0xf ;  /* 0x0000000f1c057836 */ /* 0x001fe40000000000 */
[----:B------:R-:W-:Y:S01]  /*2170*/  IMAD.MOV R17, RZ, RZ, -R17 ;  /* 0x000000ffff117224 */ /* 0x000fe200078e0a11 */
[----:B---3--:R-:W-:Y:S01]  /*2180*/  IABS R24, R24 ;  /* 0x0000001800187213 */ /* 0x008fe20000000000 */
[----:B------:R-:W0:Y:S01]  /*2190*/  LDC R28, c[0x0][0x3a0] ;  /* 0x0000e800ff1c7b82 */ /* 0x000e220000000800 */
[----:B------:R-:W-:Y:S01]  /*21a0*/  IABS R22, R5 ;  /* 0x0000000500167213 */ /* 0x000fe20000000000 */
[----:B------:R-:W-:Y:S02]  /*21b0*/  IMAD R29, R2, R17, R29 ;  /* 0x00000011021d7224 */ /* 0x000fe400078e021d */
[----:B------:R-:W-:-:S03]  /*21c0*/  IMAD.HI.U32 R17, R3, R24, RZ ;  /* 0x0000001803117227 */ /* 0x000fc600078e00ff */
[----:B------:R-:W-:Y:S01]  /*21d0*/  STL [R1+0x3eb0], R29 ;  /* 0x003eb01d01007387 */ /* 0x000fe20000100800 */
[----:B------:R-:W-:-:S03]  /*21e0*/  IMAD.HI.U32 R3, R3, R22, RZ ;  /* 0x0000001603037227 */ /* 0x000fc600078e00ff */
[----:B------:R-:W-:Y:S01]  /*21f0*/  STL [R1+0x3eb4], R19 ;  /* 0x003eb41301007387 */ /* 0x000fe20000100800 */
[----:B------:R-:W-:Y:S02]  /*2200*/  IMAD.MOV R3, RZ, RZ, -R3 ;  /* 0x000000ffff037224 */ /* 0x000fe400078e0a03 */
[----:B------:R-:W-:Y:S01]  /*2210*/  IMAD.MOV R17, RZ, RZ, -R17 ;  /* 0x000000ffff117224 */ /* 0x000fe200078e0a11 */
[----:B------:R-:W-:Y:S01]  /*2220*/  STL [R1+0x3ec4], R18 ;  /* 0x003ec41201007387 */ /* 0x000fe20000100800 */
[-C--:B----4-:R-:W-:Y:S02]  /*2230*/  IMAD R0, R23, R30.reuse, RZ ;  /* 0x0000001e17007224 */ /* 0x090fe400078e02ff */
[----:B------:R-:W-:Y:S01]  /*2240*/  IMAD R4, R2, R3, R22 ;  /* 0x0000000302047224 */ /* 0x000fe200078e0216 */
[----:B------:R-:W-:Y:S01]  /*2250*/  STL.64 [R1+0x45c0], R18 ;  /* 0x0045c01201007387 */ /* 0x000fe20000100a00 */
[----:B------:R-:W-:Y:S01]  /*2260*/  IMAD R3, R25, R30, RZ ;  /* 0x0000001e19037224 */ /* 0x000fe200078e02ff */
[----:B-1----:R-:W-:Y:S01]  /*2270*/  LEA R26, P2, R0, R20, 0x1 ;  /* 0x00000014001a7211 */ /* 0x002fe200078408ff */
[----:B------:R-:W-:Y:S01]  /*2280*/  IMAD R23, R27, R30, RZ ;  /* 0x0000001e1b177224 */ /* 0x000fe200078e02ff */
[----:B------:R-:W-:Y:S01]  /*2290*/  ISETP.GT.U32.AND P5, PT, R2, R4, PT ;  /* 0x000000040200720c */ /* 0x000fe20003fa4070 */
[----:B------:R-:W-:Y:S01]  /*22a0*/  IMAD R30, R31, R30, RZ ;  /* 0x0000001e1f1e7224 */ /* 0x000fe200078e02ff */
[----:B------:R-:W-:Y:S01]  /*22b0*/  LEA.HI.X.SX32 R27, R0, R21, 0x1, P2 ;  /* 0x00000015001b7211 */ /* 0x000fe200010f0eff */
[----:B------:R-:W-:Y:S01]  /*22c0*/  IMAD R17, R2, R17, R24 ;  /* 0x0000001102117224 */ /* 0x000fe200078e0218 */
[-C--:B------:R-:W-:Y:S01]  /*22d0*/  LEA R24, P1, R3, R20.reuse, 0x1 ;  /* 0x0000001403187211 */ /* 0x080fe200078208ff */
[C---:B0-----:R-:W-:Y:S01]  /*22e0*/  VIADD R31, R28.reuse, 0xffffffff ;  /* 0xffffffff1c1f7836 */ /* 0x041fe20000000000 */
[-C--:B------:R-:W-:Y:S01]  /*22f0*/  LEA R22, P2, R23, R20.reuse, 0x1 ;  /* 0x0000001417167211 */ /* 0x080fe200078408ff */
[----:B------:R-:W-:Y:S01]  /*2300*/  VIADD R0, R28, 0xfffffffd ;  /* 0xfffffffd1c007836 */ /* 0x000fe20000000000 */
[----:B------:R-:W-:Y:S01]  /*2310*/  LEA R20, P6, R30, R20, 0x1 ;  /* 0x000000141e147211 */ /* 0x000fe200078c08ff */
[----:B------:R-:W-:Y:S01]  /*2320*/  STL.64 [R1+0x45f0], R18 ;  /* 0x0045f01201007387 */ /* 0x000fe20000100a00 */
[----:B------:R-:W-:-:S02]  /*2330*/  LEA.HI.X.SX32 R25, R3, R21, 0x1, P1 ;  /* 0x0000001503197211 */ /* 0x000fc400008f0eff */
[-C--:B------:R-:W-:Y:S01]  /*2340*/  LEA.HI.X.SX32 R23, R23, R21.reuse, 0x1, P2 ;  /* 0x0000001517177211 */ /* 0x080fe200010f0eff */
[----:B------:R-:W-:Y:S01]  /*2350*/  @!P5 IMAD.IADD R4, R4, 0x1, -R2 ;  /* 0x000000010404d824 */ /* 0x000fe200078e0a02 */
[----:B------:R-:W-:Y:S01]  /*2360*/  LEA.HI.X.SX32 R21, R30, R21, 0x1, P6 ;  /* 0x000000151e157211 */ /* 0x000fe200030f0eff */
[----:B------:R-:W-:Y:S01]  /*2370*/  IMAD.U32 R30, RZ, RZ, UR76 ;  /* 0x0000004cff1e7e24 */ /* 0x000fe2000f8e00ff */
[----:B------:R-:W-:Y:S01]  /*2380*/  ISETP.NE.U32.AND P6, PT, R34, RZ, PT ;  /* 0x000000ff2200720c */ /* 0x000fe20003fc5070 */
[----:B------:R-:W-:Y:S01]  /*2390*/  STL [R1+0x3ed4], R5 ;  /* 0x003ed40501007387 */ /* 0x000fe20000100800 */
[----:B------:R-:W-:Y:S01]  /*23a0*/  ISETP.GE.U32.AND P5, PT, R31, 0x7fffff00, PT ;  /* 0x7fffff001f00780c */ /* 0x000fe20003fa6070 */
[----:B------:R-:W-:Y:S01]  /*23b0*/  VIADD R34, R30, 0x84000 ;  /* 0x000840001e227836 */ /* 0x000fe20000000000 */
[C---:B------:R-:W-:Y:S01]  /*23c0*/  ISETP.GT.U32.AND P1, PT, R2.reuse, R13, PT ;  /* 0x0000000d0200720c */ /* 0x040fe20003f24070 */
[----:B--2---:R-:W-:Y:S01]  /*23d0*/  BAR.SYNC.DEFER_BLOCKING 0x0 ;  /* 0x0000000000007b1d */ /* 0x004fe20000010000 */
[----:B------:R-:W-:-:S02]  /*23e0*/  ISETP.GT.U32.AND P2, PT, R2, R12, PT ;  /* 0x0000000c0200720c */ /* 0x000fc40003f44070 */
[----:B------:R-:W-:Y:S02]  /*23f0*/  R2UR UR4, R34 ;  /* 0x00000000220472ca */ /* 0x000fe400000e0000 */
[----:B------:R-:W-:Y:S01]  /*2400*/  ISETP.GE.U32.AND P0, PT, R0, 0x7ffffefe, PT ;  /* 0x7ffffefe0000780c */ /* 0x000fe20003f06070 */
[----:B------:R-:W-:Y:S02]  /*2410*/  VIADD R0, R28, 0xfffffffc ;  /* 0xfffffffc1c007836 */ /* 0x000fe40000000000 */
[----:B------:R-:W0:Y:S01]  /*2420*/  LDC R3, c[0x0][0x3a8] ;  /* 0x0000ea00ff037b82 */ /* 0x000e220000000800 */
[----:B------:R-:W-:Y:S01]  /*2430*/  VOTEU.ALL UP0, P6 ;  /* 0x0000000000ff7886 */ /* 0x000fe20003000000 */
[----:B------:R-:W-:Y:S01]  /*2440*/  VOTEU.ALL UP1, P6 ;  /* 0x0000000000ff7886 */ /* 0x000fe20003020000 */
[----:B------:R-:W-:Y:S01]  /*2450*/  STL [R1+0x3ed8], R17 ;  /* 0x003ed81101007387 */ /* 0x000fe20000100800 */
[----:B------:R-:W-:Y:S02]  /*2460*/  @!P1 IMAD.IADD R13, R13, 0x1, -R2 ;  /* 0x000000010d0d9824 */ /* 0x000fe400078e0a02 */
[----:B------:R-:W-:-:S04]  /*2470*/  @!UP0 UIADD3 UR10, UPT, UPT, -UR9, 0x100000, URZ ;  /* 0x00100000090a8890 */ /* 0x000fc8000fffe1ff */
[----:B------:R-:W-:Y:S02]  /*2480*/  @!UP0 USHF.L.U32 UR11, UR10, 0xb, URZ ;  /* 0x0000000b0a0b8899 */ /* 0x000fe400080006ff */
[----:B------:R-:W-:Y:S01]  /*2490*/  @!UP0 USHF.L.U32 UR10, UR10, 0x1, URZ ;  /* 0x000000010a0a8899 */ /* 0x000fe200080006ff */
[----:B------:R-:W-:Y:S01]  /*24a0*/  @!P2 IMAD.IADD R12, R12, 0x1, -R2 ;  /* 0x000000010c0ca824 */ /* 0x000fe200078e0a02 */
[----:B------:R-:W-:Y:S01]  /*24b0*/  ISETP.GE.U32.AND P1, PT, R0, 0x7ffffefd, PT ;  /* 0x7ffffefd0000780c */ /* 0x000fe20003f26070 */
[----:B------:R-:W-:Y:S01]  /*24c0*/  VIADD R0, R28, 0xfffffffb ;  /* 0xfffffffb1c007836 */ /* 0x000fe20000000000 */
[----:B------:R-:W-:Y:S04]  /*24d0*/  STL [R1+0x3edc], R4 ;  /* 0x003edc0401007387 */ /* 0x000fe80000100800 */
[----:B------:R-:W-:Y:S01]  /*24e0*/  STL [R1+0x3ee0], R15 ;  /* 0x003ee00f01007387 */ /* 0x000fe20000100800 */
[----:B------:R-:W-:Y:S01]  /*24f0*/  ISETP.GE.U32.AND P2, PT, R0, 0x7ffffefc, PT ;  /* 0x7ffffefc0000780c */ /* 0x000fe20003f46070 */
[----:B------:R-:W-:-:S02]  /*2500*/  IMAD.U32 R0, RZ, RZ, UR8 ;  /* 0x00000008ff007e24 */ /* 0x000fc4000f8e00ff */
[----:B------:R-:W1:Y:S02]  /*2510*/  FENCE.VIEW.ASYNC.S ;  /* 0x00000000000073c6 */ /* 0x000e640000000000 */
[----:B-1----:R-:W1:Y:S02]  /*2520*/  @!UP1 SYNCS.EXCH.64 URZ, [UR4], UR10 ;  /* 0x0000000a04ff95b2 */ /* 0x002e640008000100 */
[----:B-1----:R-:W-:Y:S06]  /*2530*/  BAR.SYNC.DEFER_BLOCKING 0x0 ;  /* 0x0000000000007b1d */ /* 0x002fec0000010000 */
[----:B------:R-:W-:Y:S04]  /*2540*/  STL [R1+0x3ee4], R14 ;  /* 0x003ee40e01007387 */ /* 0x000fe80000100800 */
[----:B------:R-:W-:Y:S04]  /*2550*/  STL [R1+0x3ee8], R13 ;  /* 0x003ee80d01007387 */ /* 0x000fe80000100800 */
[----:B------:R-:W-:Y:S04]  /*2560*/  STL [R1+0x3eec], R12 ;  /* 0x003eec0c01007387 */ /* 0x000fe80000100800 */
[----:B------:R1:W-:Y:S04]  /*2570*/  STL [R1+0x2bbc], R30 ;  /* 0x002bbc1e01007387 */ /* 0x0003e80000100800 */
[----:B------:R-:W2:Y:S04]  /*2580*/  @!P5 LDG.E.U16 R47, desc[UR6][R26.64] ;  /* 0x000000061a2fd981 */ /* 0x000ea8000c1e1500 */
[----:B------:R-:W2:Y:S01]  /*2590*/  @!P5 LDG.E.U16 R46, desc[UR6][R24.64] ;  /* 0x00000006182ed981 */ /* 0x000ea2000c1e1500 */
[----:B0-----:R-:W-:Y:S01]  /*25a0*/  IMAD.SHL.U32 R31, R3, 0x2, RZ ;  /* 0x00000002031f7824 */ /* 0x001fe200078e00ff */
[----:B------:R-:W-:Y:S01]  /*25b0*/  PRMT R61, RZ, 0x7610, R61 ;  /* 0x00007610ff3d7816 */ /* 0x000fe2000000003d */
[----:B-1----:R-:W-:Y:S01]  /*25c0*/  VIADD R30, R28, 0xfffffffa ;  /* 0xfffffffa1c1e7836 */ /* 0x002fe20000000000 */
[----:B------:R-:W3:Y:S04]  /*25d0*/  @!P5 LDG.E.U16 R45, desc[UR6][R22.64] ;  /* 0x00000006162dd981 */ /* 0x000ee8000c1e1500 */
[----:B------:R-:W3:Y:S04]  /*25e0*/  @!P5 LDG.E.U16 R44, desc[UR6][R20.64] ;  /* 0x00000006142cd981 */ /* 0x000ee8000c1e1500 */
[----:B------:R0:W-:Y:S01]  /*25f0*/  STL [R1+0x1fb8], R34 ;  /* 0x001fb82201007387 */ /* 0x0001e20000100800 */
[----:B------:R-:W-:Y:S01]  /*2600*/  PRMT R60, RZ, 0x7610, R60 ;  /* 0x00007610ff3c7816 */ /* 0x000fe2000000003c */
[C---:B------:R-:W-:Y:S01]  /*2610*/  IMAD.WIDE R42, R31.reuse, 0x2, R24 ;  /* 0x000000021f2a7825 */ /* 0x040fe200078e0218 */
[----:B------:R-:W-:Y:S01]  /*2620*/  PRMT R36, RZ, 0x7610, R36 ;  /* 0x00007610ff247816 */ /* 0x000fe20000000024 */
[----:B------:R-:W-:Y:S01]  /*2630*/  STL [R1+0x3ef4], R11 ;  /* 0x003ef40b01007387 */ /* 0x000fe20000100800 */
[----:B------:R-:W-:Y:S01]  /*2640*/  PRMT R37, RZ, 0x7610, R37 ;  /* 0x00007610ff257816 */ /* 0x000fe20000000025 */
[C---:B------:R-:W-:Y:S01]  /*2650*/  IMAD.WIDE R40, R31.reuse, 0x2, R22 ;  /* 0x000000021f287825 */ /* 0x040fe200078e0216 */
[----:B------:R-:W-:Y:S01]  /*2660*/  ISETP.GE.U32.AND P4, PT, R30, 0x7ffffefb, PT ;  /* 0x7ffffefb1e00780c */ /* 0x000fe20003f86070 */
[----:B------:R-:W-:Y:S04]  /*2670*/  STL [R1+0x3ef0], R2 ;  /* 0x003ef00201007387 */ /* 0x000fe80000100800 */
[----:B------:R1:W-:Y:S01]  /*2680*/  STL [R1+0x3d58], R0 ;  /* 0x003d580001007387 */ /* 0x0003e20000100800 */
[----:B0-----:R-:W-:-:S03]  /*2690*/  IMAD.WIDE R34, R31, 0x2, R26 ;  /* 0x000000021f227825 */ /* 0x001fc600078e021a */
[----:B------:R-:W4:Y:S01]  /*26a0*/  @!P0 LDG.E.U16 R60, desc[UR6][R42.64] ;  /* 0x000000062a3c8981 */ /* 0x000f22000c1e1500 */
[----:B------:R-:W-:-:S03]  /*26b0*/  IMAD.WIDE R38, R31, 0x2, R20 ;  /* 0x000000021f267825 */ /* 0x000fc600078e0214 */
[----:B------:R-:W3:Y:S01]  /*26c0*/  @!P0 LDG.E.U16 R61, desc[UR6][R34.64] ;  /* 0x00000006223d8981 */ /* 0x000ee2000c1e1500 */
[----:B-1----:R-:W-:-:S03]  /*26d0*/  VIADD R0, R28, 0xfffffff9 ;  /* 0xfffffff91c007836 */ /* 0x002fc60000000000 */
[----:B------:R-:W3:Y:S04]  /*26e0*/  @!P0 LDG.E.U16 R36, desc[UR6][R38.64] ;  /* 0x0000000626248981 */ /* 0x000ee8000c1e1500 */
[----:B------:R0:W3:Y:S04]  /*26f0*/  @!P0 LDG.E.U16 R37, desc[UR6][R40.64] ;  /* 0x0000000628258981 */ /* 0x0000e8000c1e1500 */
[----:B--2---:R-:W-:Y:S04]  /*2700*/  STL.64 [R1+0x3fd0], R46 ;  /* 0x003fd02e01007387 */ /* 0x004fe80000100a00 */
        /* <DEDUP_REMOVED lines=48> */
[----:B---3--:R-:W-:Y:S04]  /*2a10*/  STL.64 [R1+0x3fd8], R44 ;  /* 0x003fd82c01007387 */ /* 0x008fe80000100a00 */
        /* <DEDUP_REMOVED lines=45> */
[----:B------:R1:W-:Y:S04]  /*2cf0*/  STL.64 [R1+0x1f78], R34 ;  /* 0x001f782201007387 */ /* 0x0003e80000100a00 */
[----:B------:R2:W-:Y:S04]  /*2d00*/  STL.64 [R1+0x1f70], R42 ;  /* 0x001f702a01007387 */ /* 0x0005e80000100a00 */
[----:B-1----:R-:W3:Y:S04]  /*2d10*/  LDL.LU.64 R34, [R1+0x4c50] ;  /* 0x004c500001227983 */ /* 0x002ee80000300a00 */
[----:B------:R0:W-:Y:S04]  /*2d20*/  STL.64 [R1+0x1f68], R40 ;  /* 0x001f682801007387 */ /* 0x0001e80000100a00 */
[----:B--2---:R-:W2:Y:S01]  /*2d30*/  LDL.LU.64 R42, [R1+0x4c48] ;  /* 0x004c4800012a7983 */ /* 0x004ea20000300a00 */
[----:B------:R-:W-:-:S03]  /*2d40*/  IMAD R31, R3, 0x3, RZ ;  /* 0x00000003031f7824 */ /* 0x000fc600078e02ff */
[----:B------:R1:W-:Y:S04]  /*2d50*/  STL.64 [R1+0x1f60], R38 ;  /* 0x001f602601007387 */ /* 0x0003e80000100a00 */
[----:B----4-:R-:W-:Y:S04]  /*2d60*/  STL [R1+0x22f0], R60 ;  /* 0x0022f03c01007387 */ /* 0x010fe80000100800 */
[----:B------:R4:W-:Y:S01]  /*2d70*/  STL [R1+0x22f4], R61 ;  /* 0x0022f43d01007387 */ /* 0x0009e20000100800 */
[----:B0-----:R-:W-:-:S03]  /*2d80*/  IMAD.WIDE R40, R31, 0x2, R22 ;  /* 0x000000021f287825 */ /* 0x001fc600078e0216 */
[----:B------:R-:W-:Y:S01]  /*2d90*/  STL [R1+0x22e8], R36 ;  /* 0x0022e82401007387 */ /* 0x000fe20000100800 */
[----:B-1----:R-:W-:-:S03]  /*2da0*/  IMAD.WIDE R38, R31, 0x2, R20 ;  /* 0x000000021f267825 */ /* 0x002fc600078e0214 */
[----:B------:R0:W-:Y:S01]  /*2db0*/  STL [R1+0x22ec], R37 ;  /* 0x0022ec2501007387 */ /* 0x0001e20000100800 */
[----:B----4-:R-:W-:-:S04]  /*2dc0*/  IMAD.WIDE R60, R31, 0x2, R26 ;  /* 0x000000021f3c7825 */ /* 0x010fc800078e021a */
[----:B0-----:R-:W-:Y:S01]  /*2dd0*/  IMAD.WIDE R36, R31, 0x2, R24 ;  /* 0x000000021f247825 */ /* 0x001fe200078e0218 */
[----:B------:R0:W-:Y:S04]  /*2de0*/  STL.64 [R1+0x1f58], R60 ;  /* 0x001f583c01007387 */ /* 0x0001e80000100a00 */
[----:B------:R1:W-:Y:S01]  /*2df0*/  STL.64 [R1+0x1f50], R36 ;  /* 0x001f502401007387 */ /* 0x0003e20000100a00 */
[----:B---3--:R-:W-:Y:S02]  /*2e00*/  PRMT R34, RZ, 0x7610, R34 ;  /* 0x00007610ff227816 */ /* 0x008fe40000000022 */
[----:B------:R-:W-:-:S04]  /*2e10*/  PRMT R35, RZ, 0x7610, R35 ;  /* 0x00007610ff237816 */ /* 0x000fc80000000023 */
[----:B------:R-:W3:Y:S01]  /*2e20*/  @!P1 LDG.E.U16 R34, desc[UR6][R38.64] ;  /* 0x0000000626229981 */ /* 0x000ee2000c1e1500 */
[----:B--2---:R-:W-:Y:S02]  /*2e30*/  PRMT R43, RZ, 0x7610, R43 ;  /* 0x00007610ff2b7816 */ /* 0x004fe4000000002b */
[----:B------:R-:W-:Y:S01]  /*2e40*/  PRMT R42, RZ, 0x7610, R42 ;  /* 0x00007610ff2a7816 */ /* 0x000fe2000000002a */
[----:B------:R2:W4:Y:S04]  /*2e50*/  @!P1 LDG.E.U16 R35, desc[UR6][R40.64] ;  /* 0x0000000628239981 */ /* 0x000528000c1e1500 */
[----:B------:R0:W4:Y:S04]  /*2e60*/  @!P1 LDG.E.U16 R43, desc[UR6][R60.64] ;  /* 0x000000063c2b9981 */ /* 0x000128000c1e1500 */
[----:B------:R-:W4:Y:S04]  /*2e70*/  @!P1 LDG.E.U16 R42, desc[UR6][R36.64] ;  /* 0x00000006242a9981 */ /* 0x000f28000c1e1500 */
[----:B0-----:R-:W4:Y:S04]  /*2e80*/  LDL.LU.64 R60, [R1+0x4c40] ;  /* 0x004c4000013c7983 */ /* 0x001f280000300a00 */
[----:B------:R2:W-:Y:S04]  /*2e90*/  STL.64 [R1+0x1f48], R40 ;  /* 0x001f482801007387 */ /* 0x0005e80000100a00 */
[----:B-1----:R-:W4:Y:S01]  /*2ea0*/  LDL.LU.64 R36, [R1+0x4c38] ;  /* 0x004c380001247983 */ /* 0x002f220000300a00 */
[----:B------:R-:W-:Y:S01]  /*2eb0*/  ISETP.GE.U32.AND P5, PT, R0, 0x7ffffefa, PT ;  /* 0x7ffffefa0000780c */ /* 0x000fe20003fa6070 */
[----:B------:R-:W-:-:S05]  /*2ec0*/  VIADD R0, R28, 0xfffffff8 ;  /* 0xfffffff81c007836 */ /* 0x000fca0000000000 */
[----:B------:R-:W-:Y:S01]  /*2ed0*/  ISETP.GE.U32.AND P0, PT, R0, 0x7ffffef9, PT ;  /* 0x7ffffef90000780c */ /* 0x000fe20003f06070 */
[----:B------:R-:W-:Y:S01]  /*2ee0*/  VIADD R0, R28, 0xfffffff7 ;  /* 0xfffffff71c007836 */ /* 0x000fe20000000000 */
[----:B------:R0:W-:Y:S04]  /*2ef0*/  STL.64 [R1+0x1f40], R38 ;  /* 0x001f402601007387 */ /* 0x0001e80000100a00 */
[----:B------:R-:W-:Y:S01]  /*2f00*/  ISETP.GE.U32.AND P1, PT, R0, 0x7ffffef8, PT ;  /* 0x7ffffef80000780c */ /* 0x000fe20003f26070 */
[----:B------:R-:W-:-:S04]  /*2f10*/  IMAD.SHL.U32 R0, R3, 0x4, RZ ;  /* 0x0000000403007824 */ /* 0x000fc800078e00ff */
[----:B--2---:R-:W-:-:S04]  /*2f20*/  IMAD.WIDE R40, R0, 0x2, R20 ;  /* 0x0000000200287825 */ /* 0x004fc800078e0214 */
[C---:B0-----:R-:W-:Y:S01]  /*2f30*/  IMAD.WIDE R38, R0.reuse, 0x2, R24 ;  /* 0x0000000200267825 */ /* 0x041fe200078e0218 */
[----:B---3--:R-:W-:Y:S04]  /*2f40*/  STL [R1+0x2b50], R34 ;  /* 0x002b502201007387 */ /* 0x008fe80000100800 */
[----:B----4-:R0:W-:Y:S04]  /*2f50*/  STL [R1+0x2b54], R35 ;  /* 0x002b542301007387 */ /* 0x0101e80000100800 */
[----:B------:R-:W-:Y:S01]  /*2f60*/  STL [R1+0x2b58], R42 ;  /* 0x002b582a01007387 */ /* 0x000fe20000100800 */
[----:B0-----:R-:W-:Y:S01]  /*2f70*/  IMAD.WIDE R34, R0, 0x2, R26 ;  /* 0x0000000200227825 */ /* 0x001fe200078e021a */
[----:B------:R-:W-:-:S02]  /*2f80*/  PRMT R60, RZ, 0x7610, R60 ;  /* 0x00007610ff3c7816 */ /* 0x000fc4000000003c */
[----:B------:R-:W-:Y:S01]  /*2f90*/  PRMT R61, RZ, 0x7610, R61 ;  /* 0x00007610ff3d7816 */ /* 0x000fe2000000003d */
[----:B------:R0:W-:Y:S01]  /*2fa0*/  STL [R1+0x2318], R43 ;  /* 0x0023182b01007387 */ /* 0x0001e20000100800 */
[----:B------:R-:W-:Y:S02]  /*2fb0*/  PRMT R36, RZ, 0x7610, R36 ;  /* 0x00007610ff247816 */ /* 0x000fe40000000024 */
[----:B------:R-:W-:Y:S01]  /*2fc0*/  PRMT R37, RZ, 0x7610, R37 ;  /* 0x00007610ff257816 */ /* 0x000fe20000000025 */
[----:B------:R1:W-:Y:S01]  /*2fd0*/  STL.64 [R1+0x1f38], R34 ;  /* 0x001f382201007387 */ /* 0x0003e20000100a00 */
[----:B0-----:R-:W-:-:S03]  /*2fe0*/  IMAD.WIDE R42, R0, 0x2, R22 ;  /* 0x00000002002a7825 */ /* 0x001fc600078e0216 */
[----:B------:R-:W2:Y:S04]  /*2ff0*/  @!P2 LDG.E.U16 R60, desc[UR6][R38.64] ;  /* 0x00000006263ca981 */ /* 0x000ea8000c1e1500 */
[----:B------:R0:W-:Y:S04]  /*3000*/  STL.64 [R1+0x1f30], R38 ;  /* 0x001f302601007387 */ /* 0x0001e80000100a00 */
[----:B------:R-:W3:Y:S04]  /*3010*/  @!P2 LDG.E.U16 R61, desc[UR6][R34.64] ;  /* 0x00000006223da981 */ /* 0x000ee8000c1e1500 */
[----:B------:R-:W4:Y:S04]  /*3020*/  @!P2 LDG.E.U16 R36, desc[UR6][R40.64] ;  /* 0x000000062824a981 */ /* 0x000f28000c1e1500 */
[----:B------:R0:W4:Y:S04]  /*3030*/  @!P2 LDG.E.U16 R37, desc[UR6][R42.64] ;  /* 0x000000062a25a981 */ /* 0x000128000c1e1500 */
[----:B-1----:R-:W4:Y:S04]  /*3040*/  LDL.LU.64 R34, [R1+0x4c30] ;  /* 0x004c300001227983 */ /* 0x002f280000300a00 */
[----:B------:R1:W-:Y:S04]  /*3050*/  STL.64 [R1+0x1f28], R42 ;  /* 0x001f282a01007387 */ /* 0x0003e80000100a00 */
[----:B0-----:R-:W4:Y:S01]  /*3060*/  LDL.LU.64 R38, [R1+0x4c28] ;  /* 0x004c280001267983 */ /* 0x001f220000300a00 */
[----:B------:R-:W-:-:S03]  /*3070*/  VIADD R0, R28, 0xfffffff6 ;  /* 0xfffffff61c007836 */ /* 0x000fc60000000000 */
[----:B------:R0:W-:Y:S02]  /*3080*/  STL.64 [R1+0x1f20], R40 ;  /* 0x001f202801007387 */ /* 0x0001e40000100a00 */
[----:B------:R-:W-:Y:S01]  /*3090*/  ISETP.GE.U32.AND P2, PT, R0, 0x7ffffef7, PT ;  /* 0x7ffffef70000780c */ /* 0x000fe20003f46070 */
[----:B------:R-:W-:Y:S01]  /*30a0*/  IMAD R0, R3, 0x5, RZ ;  /* 0x0000000503007824 */ /* 0x000fe200078e02ff */
[----:B------:R-:W-:Y:S02]  /*30b0*/  PRMT R53, RZ, 0x7610, R53 ;  /* 0x00007610ff357816 */ /* 0x000fe40000000035 */
[----:B------:R-:W-:Y:S01]  /*30c0*/  PRMT R52, RZ, 0x7610, R52 ;  /* 0x00007610ff347816 */ /* 0x000fe20000000034 */
[----:B-1----:R-:W-:-:S04]  /*30d0*/  IMAD.WIDE R42, R0, 0x2, R22 ;  /* 0x00000002002a7825 */ /* 0x002fc800078e0216 */
[C---:B0-----:R-:W-:Y:S01]  /*30e0*/  IMAD.WIDE R40, R0.reuse, 0x2, R20 ;  /* 0x0000000200287825 */ /* 0x041fe200078e0214 */
[----:B--2---:R-:W-:Y:S04]  /*30f0*/  STL [R1+0x2b64], R60 ;  /* 0x002b643c01007387 */ /* 0x004fe80000100800 */
[----:B---3--:R0:W-:Y:S04]  /*3100*/  STL [R1+0x2b68], R61 ;  /* 0x002b683d01007387 */ /* 0x0081e80000100800 */
[----:B----4-:R-:W-:Y:S04]  /*3110*/  STL [R1+0x2b5c], R36 ;  /* 0x002b5c2401007387 */ /* 0x010fe80000100800 */
[----:B------:R1:W-:Y:S01]  /*3120*/  STL [R1+0x2b60], R37 ;  /* 0x002b602501007387 */ /* 0x0003e20000100800 */
[----:B0-----:R-:W-:-:S04]  /*3130*/  IMAD.WIDE R60, R0, 0x2, R26 ;  /* 0x00000002003c7825 */ /* 0x001fc800078e021a */
[----:B-1----:R-:W-:Y:S01]  /*3140*/  IMAD.WIDE R36, R0, 0x2, R24 ;  /* 0x0000000200247825 */ /* 0x002fe200078e0218 */
[----:B------:R-:W-:Y:S02]  /*3150*/  PRMT R38, RZ, 0x7610, R38 ;  /* 0x00007610ff267816 */ /* 0x000fe40000000026 */
[----:B------:R-:W-:Y:S01]  /*3160*/  PRMT R39, RZ, 0x7610, R39 ;  /* 0x00007610ff277816 */ /* 0x000fe20000000027 */
[----:B------:R0:W-:Y:S04]  /*3170*/  STL.64 [R1+0x1f18], R60 ;  /* 0x001f183c01007387 */ /* 0x0001e80000100a00 */
[----:B------:R1:W-:Y:S04]  /*3180*/  STL.64 [R1+0x1f10], R36 ;  /* 0x001f102401007387 */ /* 0x0003e80000100a00 */
[----:B------:R-:W2:Y:S04]  /*3190*/  @!P4 LDG.E.U16 R53, desc[UR6][R60.64] ;  /* 0x000000063c35c981 */ /* 0x000ea8000c1e1500 */
[----:B------:R-:W3:Y:S04]  /*31a0*/  @!P4 LDG.E.U16 R38, desc[UR6][R40.64] ;  /* 0x000000062826c981 */ /* 0x000ee8000c1e1500 */
[----:B------:R-:W4:Y:S04]  /*31b0*/  @!P4 LDG.E.U16 R52, desc[UR6][R36.64] ;  /* 0x000000062434c981 */ /* 0x000f28000c1e1500 */
[----:B0-----:R-:W2:Y:S04]  /*31c0*/  LDL.LU.64 R60, [R1+0x4c20] ;  /* 0x004c2000013c7983 */ /* 0x001ea80000300a00 */
[----:B------:R0:W-:Y:S04]  /*31d0*/  STL.64 [R1+0x1f08], R42 ;  /* 0x001f082a01007387 */ /* 0x0001e80000100a00 */
[----:B------:R0:W4:Y:S04]  /*31e0*/  @!P4 LDG.E.U16 R39, desc[UR6][R42.64] ;  /* 0x000000062a27c981 */ /* 0x000128000c1e1500 */
[----:B-1----:R-:W4:Y:S01]  /*31f0*/  LDL.LU.64 R36, [R1+0x4c18] ;  /* 0x004c180001247983 */ /* 0x002f220000300a00 */
[----:B------:R-:W-:-:S03]  /*3200*/  VIADD R0, R28, 0xfffffff5 ;  /* 0xfffffff51c007836 */ /* 0x000fc60000000000 */
[----:B------:R1:W-:Y:S02]  /*3210*/  STL.64 [R1+0x1f00], R40 ;  /* 0x001f002801007387 */ /* 0x0003e40000100a00 */
[----:B------:R-:W-:Y:S01]  /*3220*/  ISETP.GE.U32.AND P4, PT, R0, 0x7ffffef6, PT ;  /* 0x7ffffef60000780c */ /* 0x000fe20003f86070 */
[----:B------:R-:W-:-:S04]  /*3230*/  IMAD R0, R3, 0x6, RZ ;  /* 0x0000000603007824 */ /* 0x000fc800078e02ff */
[----:B0-----:R-:W-:-:S04]  /*3240*/  IMAD.WIDE R42, R0, 0x2, R20 ;  /* 0x00000002002a7825 */ /* 0x001fc800078e0214 */
[----:B-1----:R-:W-:Y:S01]  /*3250*/  IMAD.WIDE R40, R0, 0x2, R26 ;  /* 0x0000000200287825 */ /* 0x002fe200078e021a */
[----:B---3--:R-:W-:Y:S01]  /*3260*/  STL [R1+0x2b8c], R38 ;  /* 0x002b8c2601007387 */ /* 0x008fe20000100800 */
[----:B--2---:R-:W-:Y:S02]  /*3270*/  PRMT R60, RZ, 0x7610, R60 ;  /* 0x00007610ff3c7816 */ /* 0x004fe4000000003c */
[----:B------:R-:W-:Y:S01]  /*3280*/  PRMT R61, RZ, 0x7610, R61 ;  /* 0x00007610ff3d7816 */ /* 0x000fe2000000003d */
[----:B----4-:R0:W-:Y:S01]  /*3290*/  STL [R1+0x2b90], R39 ;  /* 0x002b902701007387 */ /* 0x0101e20000100800 */
[----:B------:R-:W-:-:S03]  /*32a0*/  PRMT R36, RZ, 0x7610, R36 ;  /* 0x00007610ff247816 */ /* 0x000fc60000000024 */
[----:B------:R-:W-:Y:S01]  /*32b0*/  STL [R1+0x2b94], R52 ;  /* 0x002b943401007387 */ /* 0x000fe20000100800 */
[----:B------:R-:W-:-:S03]  /*32c0*/  PRMT R37, RZ, 0x7610, R37 ;  /* 0x00007610ff257816 */ /* 0x000fc60000000025 */
[----:B------:R1:W-:Y:S01]  /*32d0*/  STL [R1+0x2b98], R53 ;  /* 0x002b983501007387 */ /* 0x0003e20000100800 */
[----:B0-----:R-:W-:-:S03]  /*32e0*/  IMAD.WIDE R38, R0, 0x2, R24 ;  /* 0x0000000200267825 */ /* 0x001fc600078e0218 */
[----:B------:R-:W2:Y:S04]  /*32f0*/  @!P5 LDG.E.U16 R36, desc[UR6][R42.64] ;  /* 0x000000062a24d981 */ /* 0x000ea8000c1e1500 */
[----:B------:R-:W3:Y:S01]  /*3300*/  @!P5 LDG.E.U16 R60, desc[UR6][R38.64] ;  /* 0x00000006263cd981 */ /* 0x000ee2000c1e1500 */
[----:B-1----:R-:W-:-:S03]  /*3310*/  IMAD.WIDE R52, R0, 0x2, R22 ;  /* 0x0000000200347825 */ /* 0x002fc600078e0216 */
[----:B------:R-:W4:Y:S04]  /*3320*/  @!P5 LDG.E.U16 R61, desc[UR6][R40.64] ;  /* 0x00000006283dd981 */ /* 0x000f28000c1e1500 */
[----:B------:R-:W3:Y:S01]  /*3330*/  @!P5 LDG.E.U16 R37, desc[UR6][R52.64] ;  /* 0x000000063425d981 */ /* 0x000ee2000c1e1500 */
[----:B------:R-:W-:-:S03]  /*3340*/  VIADD R0, R28, 0xfffffff4 ;  /* 0xfffffff41c007836 */ /* 0x000fc60000000000 */
[----:B------:R0:W-:Y:S04]  /*3350*/  STL.64 [R1+0x1ef8], R40 ;  /* 0x001ef82801007387 */ /* 0x0001e80000100a00 */
[----:B------:R1:W-:Y:S01]  /*3360*/  STL.64 [R1+0x1ef0], R38 ;  /* 0x001ef02601007387 */ /* 0x0003e20000100a00 */
[----:B------:R-:W-:Y:S01]  /*3370*/  ISETP.GE.U32.AND P5, PT, R0, 0x7ffffef5, PT ;  /* 0x7ffffef50000780c */ /* 0x000fe20003fa6070 */
[----:B------:R-:W-:Y:S02]  /*3380*/  IMAD R0, R3, 0x7, RZ ;  /* 0x0000000703007824 */ /* 0x000fe400078e02ff */
[----:B0-----:R-:W4:Y:S04]  /*3390*/  LDL.LU.64 R40, [R1+0x4c10] ;  /* 0x004c100001287983 */ /* 0x001f280000300a00 */
[----:B------:R-:W-:Y:S04]  /*33a0*/  STL.64 [R1+0x1ee8], R52 ;  /* 0x001ee83401007387 */ /* 0x000fe80000100a00 */
[----:B-1----:R-:W4:Y:S04]  /*33b0*/  LDL.LU.64 R38, [R1+0x4c08] ;  /* 0x004c080001267983 */ /* 0x002f280000300a00 */
[----:B------:R-:W-:Y:S01]  /*33c0*/  STL.64 [R1+0x1ee0], R42 ;  /* 0x001ee02a01007387 */ /* 0x000fe20000100a00 */
[----:B------:R-:W-:-:S02]  /*33d0*/  PRMT R56, RZ, 0x7610, R56 ;  /* 0x00007610ff387816 */ /* 0x000fc40000000038 */
[----:B------:R-:W-:Y:S01]  /*33e0*/  PRMT R57, RZ, 0x7610, R57 ;  /* 0x00007610ff397816 */ /* 0x000fe20000000039 */
[----:B--2---:R-:W-:Y:S04]  /*33f0*/  STL [R1+0x2b7c], R36 ;  /* 0x002b7c2401007387 */ /* 0x004fe80000100800 */
[----:B---3--:R0:W-:Y:S04]  /*3400*/  STL [R1+0x2b80], R37 ;  /* 0x002b802501007387 */ /* 0x0081e80000100800 */
[----:B------:R-:W-:Y:S04]  /*3410*/  STL [R1+0x2b84], R60 ;  /* 0x002b843c01007387 */ /* 0x000fe80000100800 */
[----:B----4-:R1:W-:Y:S01]  /*3420*/  STL [R1+0x2b88], R61 ;  /* 0x002b883d01007387 */ /* 0x0103e20000100800 */
[----:B0-----:R-:W-:-:S05]  /*3430*/  IMAD.WIDE R36, R0, 0x2, R26 ;  /* 0x0000000200247825 */ /* 0x001fca00078e021a */
[----:B------:R-:W2:Y:S01]  /*3440*/  @!P0 LDG.E.U16 R57, desc[UR6][R36.64] ;  /* 0x0000000624398981 */ /* 0x000ea2000c1e1500 */
[----:B-1----:R-:W-:-:S05]  /*3450*/  IMAD.WIDE R60, R0, 0x2, R24 ;  /* 0x00000002003c7825 */ /* 0x002fca00078e0218 */
[----:B------:R-:W3:Y:S01]  /*3460*/  @!P0 LDG.E.U16 R56, desc[UR6][R60.64] ;  /* 0x000000063c388981 */ /* 0x000ee2000c1e1500 */
[----:B------:R-:W-:Y:S01]  /*3470*/  PRMT R41, RZ, 0x7610, R41 ;  /* 0x00007610ff297816 */ /* 0x000fe20000000029 */
[----:B------:R-:W-:Y:S01]  /*3480*/  IMAD.WIDE R52, R0, 0x2, R22 ;  /* 0x0000000200347825 */ /* 0x000fe200078e0216 */
[----:B------:R-:W-:-:S03]  /*3490*/  PRMT R40, RZ, 0x7610, R40 ;  /* 0x00007610ff287816 */ /* 0x000fc60000000028 */
[----:B------:R-:W-:Y:S01]  /*34a0*/  IMAD.WIDE R42, R0, 0x2, R20 ;  /* 0x00000002002a7825 */ /* 0x000fe200078e0214 */
[----:B------:R0:W-:Y:S03]  /*34b0*/  STL.64 [R1+0x1ed8], R36 ;  /* 0x001ed82401007387 */ /* 0x0001e60000100a00 */
[----:B------:R-:W-:Y:S01]  /*34c0*/  VIADD R0, R28, 0xfffffff3 ;  /* 0xfffffff31c007836 */ /* 0x000fe20000000000 */
[----:B------:R1:W-:Y:S04]  /*34d0*/  STL.64 [R1+0x1ed0], R60 ;  /* 0x001ed03c01007387 */ /* 0x0003e80000100a00 */
[----:B------:R4:W2:Y:S04]  /*34e0*/  @!P0 LDG.E.U16 R41, desc[UR6][R52.64] ;  /* 0x0000000634298981 */ /* 0x0008a8000c1e1500 */
[----:B0-----:R-:W2:Y:S04]  /*34f0*/  LDL.LU.64 R36, [R1+0x4c00] ;  /* 0x004c000001247983 */ /* 0x001ea80000300a00 */
[----:B------:R0:W2:Y:S01]  /*3500*/  @!P0 LDG.E.U16 R40, desc[UR6][R42.64] ;  /* 0x000000062a288981 */ /* 0x0000a2000c1e1500 */
[----:B------:R-:W-:Y:S01]  /*3510*/  ISETP.GE.U32.AND P0, PT, R0, 0x7ffffef4, PT ;  /* 0x7ffffef40000780c */ /* 0x000fe20003f06070 */
[----:B------:R-:W-:-:S02]  /*3520*/  IMAD.SHL.U32 R0, R3, 0x8, RZ ;  /* 0x0000000803007824 */ /* 0x000fc400078e00ff */
[----:B------:R4:W-:Y:S01]  /*3530*/  STL.64 [R1+0x1ec8], R52 ;  /* 0x001ec83401007387 */ /* 0x0009e20000100a00 */
[----:B------:R-:W-:-:S03]  /*3540*/  PRMT R39, RZ, 0x7610, R39 ;  /* 0x00007610ff277816 */ /* 0x000fc60000000027 */
[----:B-1----:R-:W2:Y:S01]  /*3550*/  LDL.LU.64 R60, [R1+0x4bf8] ;  /* 0x004bf800013c7983 */ /* 0x002ea20000300a00 */
[----:B------:R-:W-:-:S03]  /*3560*/  PRMT R38, RZ, 0x7610, R38 ;  /* 0x00007610ff267816 */ /* 0x000fc60000000026 */
[----:B------:R-:W-:Y:S01]  /*3570*/  STL.64 [R1+0x1ec0], R42 ;  /* 0x001ec02a01007387 */ /* 0x000fe20000100a00 */
[----:B----4-:R-:W-:-:S05]  /*3580*/  IMAD.WIDE R52, R0, 0x2, R24 ;  /* 0x0000000200347825 */ /* 0x010fca00078e0218 */
[----:B------:R-:W4:Y:S04]  /*3590*/  @!P1 LDG.E.U16 R38, desc[UR6][R52.64] ;  /* 0x0000000634269981 */ /* 0x000f28000c1e1500 */
[----:B---3--:R-:W-:Y:S04]  /*35a0*/  STL [R1+0x2b74], R56 ;  /* 0x002b743801007387 */ /* 0x008fe80000100800 */
[----:B--2---:R1:W-:Y:S02]  /*35b0*/  STL [R1+0x2b78], R57 ;  /* 0x002b783901007387 */ /* 0x0043e40000100800 */
[----:B-1----:R-:W-:-:S05]  /*35c0*/  IMAD.WIDE R56, R0, 0x2, R26 ;  /* 0x0000000200387825 */ /* 0x002fca00078e021a */
[----:B------:R1:W4:Y:S01]  /*35d0*/  @!P1 LDG.E.U16 R39, desc[UR6][R56.64] ;  /* 0x0000000638279981 */ /* 0x000322000c1e1500 */
[----:B0-----:R-:W-:-:S03]  /*35e0*/  IMAD.WIDE R42, R0, 0x2, R22 ;  /* 0x00000002002a7825 */ /* 0x001fc600078e0216 */
[----:B------:R-:W-:Y:S04]  /*35f0*/  STL [R1+0x2b6c], R40 ;  /* 0x002b6c2801007387 */ /* 0x000fe80000100800 */
[----:B------:R0:W-:Y:S04]  /*3600*/  STL [R1+0x2b70], R41 ;  /* 0x002b702901007387 */ /* 0x0001e80000100800 */
[----:B------:R1:W-:Y:S01]  /*3610*/  STL.64 [R1+0x1eb8], R56 ;  /* 0x001eb83801007387 */ /* 0x0003e20000100a00 */
[----:B0-----:R-:W-:-:S03]  /*3620*/  IMAD.WIDE R40, R0, 0x2, R20 ;  /* 0x0000000200287825 */ /* 0x001fc600078e0214 */
[----:B------:R-:W-:Y:S04]  /*3630*/  STL.64 [R1+0x1eb0], R52 ;  /* 0x001eb03401007387 */ /* 0x000fe80000100a00 */
[----:B------:R-:W-:Y:S04]  /*3640*/  STL.64 [R1+0x1ea8], R42 ;  /* 0x001ea82a01007387 */ /* 0x000fe80000100a00 */
[----:B------:R0:W-:Y:S01]  /*3650*/  STL.64 [R1+0x1ea0], R40 ;  /* 0x001ea02801007387 */ /* 0x0001e20000100a00 */
[----:B------:R-:W-:Y:S02]  /*3660*/  PRMT R37, RZ, 0x7610, R37 ;  /* 0x00007610ff257816 */ /* 0x000fe40000000025 */
[----:B------:R-:W-:Y:S01]  /*3670*/  PRMT R60, RZ, 0x7610, R60 ;  /* 0x00007610ff3c7816 */ /* 0x000fe2000000003c */
[----:B------:R-:W-:-:S03]  /*3680*/  VIADD R0, R28, 0xfffffff2 ;  /* 0xfffffff21c007836 */ /* 0x000fc60000000000 */
[----:B------:R-:W2:Y:S04]  /*3690*/  @!P1 LDG.E.U16 R37, desc[UR6][R42.64] ;  /* 0x000000062a259981 */ /* 0x000ea8000c1e1500 */
[----:B------:R0:W3:Y:S01]  /*36a0*/  @!P1 LDG.E.U16 R60, desc[UR6][R40.64] ;  /* 0x00000006283c9981 */ /* 0x0000e2000c1e1500 */
[----:B------:R-:W-:Y:S01]  /*36b0*/  ISETP.GE.U32.AND P1, PT, R0, 0x7ffffef3, PT ;  /* 0x7ffffef30000780c */ /* 0x000fe20003f26070 */
[----:B------:R-:W-:Y:S01]  /*36c0*/  IMAD R0, R3, 0x9, RZ ;  /* 0x0000000903007824 */ /* 0x000fe200078e02ff */
[----:B------:R-:W-:Y:S02]  /*36d0*/  PRMT R58, RZ, 0x7610, R58 ;  /* 0x00007610ff3a7816 */ /* 0x000fe4000000003a */
[----:B------:R-:W-:Y:S01]  /*36e0*/  PRMT R59, RZ, 0x7610, R59 ;  /* 0x00007610ff3b7816 */ /* 0x000fe2000000003b */
[----:B-1----:R-:W-:Y:S01]  /*36f0*/  IMAD.WIDE R56, R0, 0x2, R26 ;  /* 0x0000000200387825 */ /* 0x002fe200078e021a */
[----:B------:R-:W-:-:S03]  /*3700*/  PRMT R34, RZ, 0x7610, R34 ;  /* 0x00007610ff227816 */ /* 0x000fc60000000022 */
[C---:B0-----:R-:W-:Y:S01]  /*3710*/  IMAD.WIDE R40, R0.reuse, 0x2, R24 ;  /* 0x0000000200287825 */ /* 0x041fe200078e0218 */
[----:B------:R-:W-:Y:S01]  /*3720*/  PRMT R35, RZ, 0x7610, R35 ;  /* 0x00007610ff237816 */ /* 0x000fe20000000023 */
[----:B------:R-:W2:Y:S02]  /*3730*/  @!P2 LDG.E.U16 R59, desc[UR6][R56.64] ;  /* 0x00000006383ba981 */ /* 0x000ea4000c1e1500 */
[C---:B------:R-:W-:Y:S02]  /*3740*/  IMAD.WIDE R42, R0.reuse, 0x2, R20 ;  /* 0x00000002002a7825 */ /* 0x040fe400078e0214 */
[----:B------:R-:W2:Y:S02]  /*3750*/  @!P2 LDG.E.U16 R58, desc[UR6][R40.64] ;  /* 0x00000006283aa981 */ /* 0x000ea4000c1e1500 */
[----:B------:R-:W-:Y:S02]  /*3760*/  IMAD.WIDE R52, R0, 0x2, R22 ;  /* 0x0000000200347825 */ /* 0x000fe400078e0216 */
[----:B------:R-:W2:Y:S04]  /*3770*/  @!P2 LDG.E.U16 R34, desc[UR6][R42.64] ;  /* 0x000000062a22a981 */ /* 0x000ea8000c1e1500 */
[----:B------:R-:W2:Y:S04]  /*3780*/  @!P2 LDG.E.U16 R35, desc[UR6][R52.64] ;  /* 0x000000063423a981 */ /* 0x000ea8000c1e1500 */
[----:B----4-:R-:W-:Y:S04]  /*3790*/  STL.64 [R1+0x3fe0], R38 ;  /* 0x003fe02601007387 */ /* 0x010fe80000100a00 */
        /* <DEDUP_REMOVED lines=48> */
[----:B0-----:R-:W4:Y:S04]  /*3aa0*/  LDL.LU.64 R56, [R1+0x4bf0] ;  /* 0x004bf00001387983 */ /* 0x001f280000300a00 */
[----:B------:R-:W-:Y:S04]  /*3ab0*/  STL.64 [R1+0x1e88], R52 ;  /* 0x001e883401007387 */ /* 0x000fe80000100a00 */
[----:B-1----:R-:W3:Y:S01]  /*3ac0*/  LDL.LU.64 R40, [R1+0x4be8] ;  /* 0x004be80001287983 */ /* 0x002ee20000300a00 */
[----:B------:R-:W-:-:S03]  /*3ad0*/  VIADD R0, R28, 0xfffffff1 ;  /* 0xfffffff11c007836 */ /* 0x000fc60000000000 */
[----:B------:R0:W-:Y:S02]  /*3ae0*/  STL.64 [R1+0x1e80], R42 ;  /* 0x001e802a01007387 */ /* 0x0001e40000100a00 */
[----:B------:R-:W-:Y:S01]  /*3af0*/  ISETP.GE.U32.AND P2, PT, R0, 0x7ffffef2, PT ;  /* 0x7ffffef20000780c */ /* 0x000fe20003f46070 */
[----:B------:R-:W-:Y:S01]  /*3b00*/  IMAD R0, R3, 0xa, RZ ;  /* 0x0000000a03007824 */ /* 0x000fe200078e02ff */
[----:B--2---:R-:W-:Y:S04]  /*3b10*/  STL [R1+0x1fd4], R58 ;  /* 0x001fd43a01007387 */ /* 0x004fe80000100800 */
[----:B------:R1:W-:Y:S04]  /*3b20*/  STL [R1+0x1fd8], R59 ;  /* 0x001fd83b01007387 */ /* 0x0003e80000100800 */
[----:B------:R-:W-:Y:S01]  /*3b30*/  STL [R1+0x1fcc], R34 ;  /* 0x001fcc2201007387 */ /* 0x000fe20000100800 */
[----:B0-----:R-:W-:-:S03]  /*3b40*/  IMAD.WIDE R42, R0, 0x2, R20 ;  /* 0x00000002002a7825 */ /* 0x001fc600078e0214 */
[----:B------:R0:W-:Y:S01]  /*3b50*/  STL [R1+0x1fd0], R35 ;  /* 0x001fd02301007387 */ /* 0x0001e20000100800 */
[----:B-1----:R-:W-:-:S04]  /*3b60*/  IMAD.WIDE R58, R0, 0x2, R26 ;  /* 0x00000002003a7825 */ /* 0x002fc800078e021a */
[----:B------:R-:W-:-:S04]  /*3b70*/  IMAD.WIDE R52, R0, 0x2, R22 ;  /* 0x0000000200347825 */ /* 0x000fc800078e0216 */
[----:B0-----:R-:W-:Y:S01]  /*3b80*/  IMAD.WIDE R34, R0, 0x2, R24 ;  /* 0x0000000200227825 */ /* 0x001fe200078e0218 */
[----:B------:R0:W-:Y:S04]  /*3b90*/  STL.64 [R1+0x1e78], R58 ;  /* 0x001e783a01007387 */ /* 0x0001e80000100a00 */
[----:B------:R1:W-:Y:S01]  /*3ba0*/  STL.64 [R1+0x1e70], R34 ;  /* 0x001e702201007387 */ /* 0x0003e20000100a00 */
[----:B----4-:R-:W-:Y:S02]  /*3bb0*/  PRMT R56, RZ, 0x7610, R56 ;  /* 0x00007610ff387816 */ /* 0x010fe40000000038 */
[----:B------:R-:W-:-:S04]  /*3bc0*/  PRMT R57, RZ, 0x7610, R57 ;  /* 0x00007610ff397816 */ /* 0x000fc80000000039 */
[----:B------:R-:W2:Y:S01]  /*3bd0*/  @!P4 LDG.E.U16 R56, desc[UR6][R34.64] ;  /* 0x000000062238c981 */ /* 0x000ea2000c1e1500 */
[----:B---3--:R-:W-:Y:S02]  /*3be0*/  PRMT R40, RZ, 0x7610, R40 ;  /* 0x00007610ff287816 */ /* 0x008fe40000000028 */
[----:B------:R-:W-:Y:S01]  /*3bf0*/  PRMT R41, RZ, 0x7610, R41 ;  /* 0x00007610ff297816 */ /* 0x000fe20000000029 */
[----:B------:R-:W3:Y:S04]  /*3c00*/  @!P4 LDG.E.U16 R57, desc[UR6][R58.64] ;  /* 0x000000063a39c981 */ /* 0x000ee8000c1e1500 */
[----:B------:R-:W4:Y:S04]  /*3c10*/  @!P4 LDG.E.U16 R40, desc[UR6][R42.64] ;  /* 0x000000062a28c981 */ /* 0x000f28000c1e1500 */
[----:B------:R1:W4:Y:S04]  /*3c20*/  @!P4 LDG.E.U16 R41, desc[UR6][R52.64] ;  /* 0x000000063429c981 */ /* 0x000328000c1e1500 */
[----:B0-----:R-:W4:Y:S04]  /*3c30*/  LDL.LU.64 R58, [R1+0x4be0] ;  /* 0x004be000013a7983 */ /* 0x001f280000300a00 */
[----:B------:R0:W-:Y:S04]  /*3c40*/  STL.64 [R1+0x1e68], R52 ;  /* 0x001e683401007387 */ /* 0x0001e80000100a00 */
[----:B-1----:R-:W4:Y:S01]  /*3c50*/  LDL.LU.64 R34, [R1+0x4bd8] ;  /* 0x004bd80001227983 */ /* 0x002f220000300a00 */
[----:B------:R-:W-:-:S03]  /*3c60*/  VIADD R0, R28, 0xfffffff0 ;  /* 0xfffffff01c007836 */ /* 0x000fc60000000000 */
[----:B------:R1:W-:Y:S02]  /*3c70*/  STL.64 [R1+0x1e60], R42 ;  /* 0x001e602a01007387 */ /* 0x0003e40000100a00 */
[----:B------:R-:W-:Y:S01]  /*3c80*/  ISETP.GE.U32.AND P4, PT, R0, 0x7ffffef1, PT ;  /* 0x7ffffef10000780c */ /* 0x000fe20003f86070 */
[----:B------:R-:W-:-:S04]  /*3c90*/  IMAD R0, R3, 0xb, RZ ;  /* 0x0000000b03007824 */ /* 0x000fc800078e02ff */
[----:B0-----:R-:W-:-:S04]  /*3ca0*/  IMAD.WIDE R52, R0, 0x2, R22 ;  /* 0x0000000200347825 */ /* 0x001fc800078e0216 */
[C---:B-1----:R-:W-:Y:S01]  /*3cb0*/  IMAD.WIDE R42, R0.reuse, 0x2, R20 ;  /* 0x00000002002a7825 */ /* 0x042fe200078e0214 */
[----:B--2---:R-:W-:Y:S04]  /*3cc0*/  STL [R1+0x22d8], R56 ;  /* 0x0022d83801007387 */ /* 0x004fe80000100800 */
[----:B---3--:R0:W-:Y:S04]  /*3cd0*/  STL [R1+0x22dc], R57 ;  /* 0x0022dc3901007387 */ /* 0x0081e80000100800 */
[----:B----4-:R-:W-:Y:S04]  /*3ce0*/  STL [R1+0x22d0], R40 ;  /* 0x0022d02801007387 */ /* 0x010fe80000100800 */
[----:B------:R1:W-:Y:S01]  /*3cf0*/  STL [R1+0x22d4], R41 ;  /* 0x0022d42901007387 */ /* 0x0003e20000100800 */
[----:B0-----:R-:W-:Y:S01]  /*3d00*/  IMAD.WIDE R56, R0, 0x2, R26 ;  /* 0x0000000200387825 */ /* 0x001fe200078e021a */
[----:B------:R-:W-:-:S02]  /*3d10*/  PRMT R58, RZ, 0x7610, R58 ;  /* 0x00007610ff3a7816 */ /* 0x000fc4000000003a */
[----:B------:R-:W-:Y:S01]  /*3d20*/  PRMT R59, RZ, 0x7610, R59 ;  /* 0x00007610ff3b7816 */ /* 0x000fe2000000003b */
[----:B-1----:R-:W-:Y:S01]  /*3d30*/  IMAD.WIDE R40, R0, 0x2, R24 ;  /* 0x0000000200287825 */ /* 0x002fe200078e0218 */
[----:B------:R-:W-:Y:S02]  /*3d40*/  PRMT R34, RZ, 0x7610, R34 ;  /* 0x00007610ff227816 */ /* 0x000fe40000000022 */
[----:B------:R-:W-:Y:S02]  /*3d50*/  PRMT R35, RZ, 0x7610, R35 ;  /* 0x00007610ff237816 */ /* 0x000fe40000000023 */
[----:B------:R-:W2:Y:S04]  /*3d60*/  @!P5 LDG.E.U16 R58, desc[UR6][R40.64] ;  /* 0x00000006283ad981 */ /* 0x000ea8000c1e1500 */
[----:B------:R0:W-:Y:S04]  /*3d70*/  STL.64 [R1+0x1e58], R56 ;  /* 0x001e583801007387 */ /* 0x0001e80000100a00 */
[----:B------:R-:W3:Y:S04]  /*3d80*/  @!P5 LDG.E.U16 R59, desc[UR6][R56.64] ;  /* 0x00000006383bd981 */ /* 0x000ee8000c1e1500 */
[----:B------:R1:W-:Y:S04]  /*3d90*/  STL.64 [R1+0x1e50], R40 ;  /* 0x001e502801007387 */ /* 0x0003e80000100a00 */
[----:B------:R-:W4:Y:S04]  /*3da0*/  @!P5 LDG.E.U16 R34, desc[UR6][R42.64] ;  /* 0x000000062a22d981 */ /* 0x000f28000c1e1500 */
[----:B0-----:R-:W4:Y:S04]  /*3db0*/  LDL.LU.64 R56, [R1+0x4bd0] ;  /* 0x004bd00001387983 */ /* 0x001f280000300a00 */
[----:B------:R0:W4:Y:S04]  /*3dc0*/  @!P5 LDG.E.U16 R35, desc[UR6][R52.64] ;  /* 0x000000063423d981 */ /* 0x000128000c1e1500 */
        /* <DEDUP_REMOVED lines=10> */
[----:B----4-:R-:W-:Y:S01]  /*3e70*/  STL [R1+0x2308], R34 ;  /* 0x0023082201007387 */ /* 0x010fe20000100800 */
[----:B0-----:R-:W-:Y:S01]  /*3e80*/  IMAD.WIDE R58, R0, 0x2, R26 ;  /* 0x00000002003a7825 */ /* 0x001fe200078e021a */
[----:B------:R-:W-:-:S02]  /*3e90*/  PRMT R56, RZ, 0x7610, R56 ;  /* 0x00007610ff387816 */ /* 0x000fc40000000038 */
[----:B------:R-:W-:Y:S01]  /*3ea0*/  PRMT R57, RZ, 0x7610, R57 ;  /* 0x00007610ff397816 */ /* 0x000fe20000000039 */
[----:B------:R0:W-:Y:S01]  /*3eb0*/  STL [R1+0x230c], R35 ;  /* 0x00230c2301007387 */ /* 0x0001e20000100800 */
[----:B------:R-:W-:-:S04]  /*3ec0*/  PRMT R40, RZ, 0x7610, R40 ;  /* 0x00007610ff287816 */ /* 0x000fc80000000028 */
[----:B------:R-:W2:Y:S01]  /*3ed0*/  @!P0 LDG.E.U16 R57, desc[UR6][R58.64] ;  /* 0x000000063a398981 */ /* 0x000ea2000c1e1500 */
[----:B0-----:R-:W-:Y:S01]  /*3ee0*/  IMAD.WIDE R34, R0, 0x2, R24 ;  /* 0x0000000200227825 */ /* 0x001fe200078e0218 */
[----:B------:R-:W-:Y:S02]  /*3ef0*/  PRMT R41, RZ, 0x7610, R41 ;  /* 0x00007610ff297816 */ /* 0x000fe40000000029 */
        /* <DEDUP_REMOVED lines=13> */
[----:B-1----:R-:W-:Y:S01]  /*3fd0*/  IMAD.WIDE R42, R0, 0x2, R20 ;  /* 0x00000002002a7825 */ /* 0x002fe200078e0214 */
[----:B---3--:R-:W-:Y:S04]  /*3fe0*/  STL [R1+0x2b48], R56 ;  /* 0x002b483801007387 */ /* 0x008fe80000100800 */
[----:B--2---:R0:W-:Y:S04]  /*3ff0*/  STL [R1+0x2b4c], R57 ;  /* 0x002b4c3901007387 */ /* 0x0041e80000100800 */
[----:B----4-:R-:W-:Y:S01]  /*4000*/  STL [R1+0x2b40], R40 ;  /* 0x002b402801007387 */ /* 0x010fe20000100800 */
[----:B------:R-:W-:-:S02]  /*4010*/  PRMT R59, RZ, 0x7610, R59 ;  /* 0x00007610ff3b7816 */ /* 0x000fc4000000003b */
[----:B------:R-:W-:Y:S01]  /*4020*/  PRMT R58, RZ, 0x7610, R58 ;  /* 0x00007610ff3a7816 */ /* 0x000fe2000000003a */
[----:B0-----:R-:W-:Y:S01]  /*4030*/  IMAD.WIDE R56, R0, 0x2, R26 ;  /* 0x0000000200387825 */ /* 0x001fe200078e021a */
[----:B------:R0:W-:Y:S04]  /*4040*/  STL [R1+0x2b44], R41 ;  /* 0x002b442901007387 */ /* 0x0001e80000100800 */
[----:B------:R1:W-:Y:S01]  /*4050*/  STL.64 [R1+0x1e18], R56 ;  /* 0x001e183801007387 */ /* 0x0003e20000100a00 */
[----:B------:R-:W-:-:S03]  /*4060*/  PRMT R34, RZ, 0x7610, R34 ;  /* 0x00007610ff227816 */ /* 0x000fc60000000022 */
[----:B------:R-:W2:Y:S01]  /*4070*/  @!P1 LDG.E.U16 R59, desc[UR6][R56.64] ;  /* 0x00000006383b9981 */ /* 0x000ea2000c1e1500 */
[----:B0-----:R-:W-:Y:S01]  /*4080*/  IMAD.WIDE R40, R0, 0x2, R24 ;  /* 0x0000000200287825 */ /* 0x001fe200078e0218 */
[----:B------:R-:W-:Y:S02]  /*4090*/  PRMT R35, RZ, 0x7610, R35 ;  /* 0x00007610ff237816 */ /* 0x000fe40000000023 */
[----:B------:R-:W3:Y:S04]  /*40a0*/  @!P1 LDG.E.U16 R34, desc[UR6][R42.64] ;  /* 0x000000062a229981 */ /* 0x000ee8000c1e1500 */
[----:B------:R0:W-:Y:S04]  /*40b0*/  STL.64 [R1+0x1e10], R40 ;  /* 0x001e102801007387 */ /* 0x0001e80000100a00 */
[----:B------:R-:W4:Y:S04]  /*40c0*/  @!P1 LDG.E.U16 R58, desc[UR6][R40.64] ;  /* 0x00000006283a9981 */ /* 0x000f28000c1e1500 */
[----:B-1----:R-:W2:Y:S04]  /*40d0*/  LDL.LU.64 R56, [R1+0x4bb0] ;  /* 0x004bb00001387983 */ /* 0x002ea80000300a00 */
[----:B------:R1:W-:Y:S04]  /*40e0*/  STL.64 [R1+0x1e08], R52 ;  /* 0x001e083401007387 */ /* 0x0003e80000100a00 */
[----:B0-----:R-:W3:Y:S04]  /*40f0*/  LDL.LU.64 R40, [R1+0x4ba8] ;  /* 0x004ba80001287983 */ /* 0x001ee80000300a00 */
[----:B------:R1:W3:Y:S01]  /*4100*/  @!P1 LDG.E.U16 R35, desc[UR6][R52.64] ;  /* 0x0000000634239981 */ /* 0x0002e2000c1e1500 */
        /* <DEDUP_REMOVED lines=8> */
[----:B----4-:R-:W-:Y:S04]  /*4190*/  STL [R1+0x2b38], R58 ;  /* 0x002b383a01007387 */ /* 0x010fe80000100800 */
[----:B--2---:R0:W-:Y:S04]  /*41a0*/  STL [R1+0x2b3c], R59 ;  /* 0x002b3c3b01007387 */ /* 0x0041e80000100800 */
[----:B---3--:R-:W-:Y:S01]  /*41b0*/  STL [R1+0x2b30], R34 ;  /* 0x002b302201007387 */ /* 0x008fe20000100800 */
[----:B------:R-:W-:Y:S01]  /*41c0*/  PRMT R40, RZ, 0x7610, R40 ;  /* 0x00007610ff287816 */ /* 0x000fe20000000028 */
[C---:B0-----:R-:W-:Y:S01]  /*41d0*/  IMAD.WIDE R58, R0.reuse, 0x2, R26 ;  /* 0x00000002003a7825 */ /* 0x041fe200078e021a */
[----:B------:R-:W-:Y:S01]  /*41e0*/  PRMT R41, RZ, 0x7610, R41 ;  /* 0x00007610ff297816 */ /* 0x000fe20000000029 */
[----:B------:R0:W-:Y:S04]  /*41f0*/  STL [R1+0x2b34], R35 ;  /* 0x002b342301007387 */ /* 0x0001e80000100800 */
[----:B------:R1:W-:Y:S04]  /*4200*/  STL.64 [R1+0x1df8], R58 ;  /* 0x001df83a01007387 */ /* 0x0003e80000100a00 */
[----:B------:R-:W2:Y:S01]  /*4210*/  @!P2 LDG.E.U16 R55, desc[UR6][R58.64] ;  /* 0x000000063a37a981 */ /* 0x000ea2000c1e1500 */
[----:B0-----:R-:W-:-:S03]  /*4220*/  IMAD.WIDE R34, R0, 0x2, R24 ;  /* 0x0000000200227825 */ /* 0x001fc600078e0218 */
[----:B------:R-:W3:Y:S04]  /*4230*/  @!P2 LDG.E.U16 R40, desc[UR6][R42.64] ;  /* 0x000000062a28a981 */ /* 0x000ee8000c1e1500 */
[----:B------:R0:W-:Y:S04]  /*4240*/  STL.64 [R1+0x1df0], R34 ;  /* 0x001df02201007387 */ /* 0x0001e80000100a00 */
[----:B-1----:R-:W4:Y:S04]  /*4250*/  LDL.LU.64 R58, [R1+0x4ba0] ;  /* 0x004ba000013a7983 */ /* 0x002f280000300a00 */
[----:B------:R1:W2:Y:S04]  /*4260*/  @!P2 LDG.E.U16 R41, desc[UR6][R52.64] ;  /* 0x000000063429a981 */ /* 0x0002a8000c1e1500 */
[----:B------:R1:W-:Y:S04]  /*4270*/  STL.64 [R1+0x1de8], R52 ;  /* 0x001de83401007387 */ /* 0x0003e80000100a00 */
[----:B------:R-:W4:Y:S04]  /*4280*/  @!P2 LDG.E.U16 R54, desc[UR6][R34.64] ;  /* 0x000000062236a981 */ /* 0x000f28000c1e1500 */
[----:B0-----:R-:W4:Y:S01]  /*4290*/  LDL.LU.64 R34, [R1+0x4b98] ;  /* 0x004b980001227983 */ /* 0x001f220000300a00 */
[----:B------:R-:W-:-:S05]  /*42a0*/  VIADD R0, R28, 0xffffffec ;  /* 0xffffffec1c007836 */ /* 0x000fca0000000000 */
[----:B------:R-:W-:Y:S01]  /*42b0*/  ISETP.GE.U32.AND P2, PT, R0, 0x7ffffeed, PT ;  /* 0x7ffffeed0000780c */ /* 0x000fe20003f46070 */
[----:B------:R-:W-:Y:S01]  /*42c0*/  IMAD R0, R3, 0xf, RZ ;  /* 0x0000000f03007824 */ /* 0x000fe200078e02ff */
[----:B------:R0:W-:Y:S01]  /*42d0*/  STL.64 [R1+0x1de0], R42 ;  /* 0x001de02a01007387 */ /* 0x0001e20000100a00 */
[----:B------:R-:W-:Y:S02]  /*42e0*/  PRMT R57, RZ, 0x7610, R57 ;  /* 0x00007610ff397816 */ /* 0x000fe40000000039 */
[----:B------:R-:W-:Y:S01]  /*42f0*/  PRMT R56, RZ, 0x7610, R56 ;  /* 0x00007610ff387816 */ /* 0x000fe20000000038 */
[----:B-1----:R-:W-:-:S04]  /*4300*/  IMAD.WIDE R52, R0, 0x2, R20 ;  /* 0x0000000200347825 */ /* 0x002fc800078e0214 */
[----:B0-----:R-:W-:-:S05]  /*4310*/  IMAD.WIDE R42, R0, 0x2, R26 ;  /* 0x00000002002a7825 */ /* 0x001fca00078e021a */
[----:B------:R-:W4:Y:S04]  /*4320*/  @!P4 LDG.E.U16 R57, desc[UR6][R42.64] ;  /* 0x000000062a39c981 */ /* 0x000f28000c1e1500 */
[----:B---3--:R-:W-:Y:S04]  /*4330*/  STL [R1+0x2b20], R40 ;  /* 0x002b202801007387 */ /* 0x008fe80000100800 */
[----:B--2---:R0:W-:Y:S04]  /*4340*/  STL [R1+0x2b24], R41 ;  /* 0x002b242901007387 */ /* 0x0041e80000100800 */
[----:B----4-:R-:W-:Y:S01]  /*4350*/  STL [R1+0x2b28], R54 ;  /* 0x002b283601007387 */ /* 0x010fe20000100800 */
[----:B0-----:R-:W-:-:S03]  /*4360*/  IMAD.WIDE R40, R0, 0x2, R24 ;  /* 0x0000000200287825 */ /* 0x001fc600078e0218 */
[----:B------:R0:W-:Y:S01]  /*4370*/  STL [R1+0x2b2c], R55 ;  /* 0x002b2c3701007387 */ /* 0x0001e20000100800 */
[----:B------:R-:W-:Y:S02]  /*4380*/  PRMT R34, RZ, 0x7610, R34 ;  /* 0x00007610ff227816 */ /* 0x000fe40000000022 */
[----:B------:R-:W-:Y:S01]  /*4390*/  PRMT R35, RZ, 0x7610, R35 ;  /* 0x00007610ff237816 */ /* 0x000fe20000000023 */
[----:B------:R-:W2:Y:S01]  /*43a0*/  @!P4 LDG.E.U16 R56, desc[UR6][R40.64] ;  /* 0x000000062838c981 */ /* 0x000ea2000c1e1500 */
[----:B0-----:R-:W-:-:S03]  /*43b0*/  IMAD.WIDE R54, R0, 0x2, R22 ;  /* 0x0000000200367825 */ /* 0x001fc600078e0216 */
[----:B------:R0:W-:Y:S04]  /*43c0*/  STL.64 [R1+0x1dd8], R42 ;  /* 0x001dd82a01007387 */ /* 0x0001e80000100a00 */
[----:B------:R1:W-:Y:S04]  /*43d0*/  STL.64 [R1+0x1dd0], R40 ;  /* 0x001dd02801007387 */ /* 0x0003e80000100a00 */
[----:B------:R-:W3:Y:S04]  /*43e0*/  @!P4 LDG.E.U16 R34, desc[UR6][R52.64] ;  /* 0x000000063422c981 */ /* 0x000ee8000c1e1500 */
[----:B0-----:R-:W4:Y:S04]  /*43f0*/  LDL.LU.64 R42, [R1+0x4b90] ;  /* 0x004b9000012a7983 */ /* 0x001f280000300a00 */
[----:B------:R0:W-:Y:S04]  /*4400*/  STL.64 [R1+0x1dc8], R54 ;  /* 0x001dc83601007387 */ /* 0x0001e80000100a00 */
[----:B-1----:R-:W4:Y:S04]  /*4410*/  LDL.LU.64 R40, [R1+0x4b88] ;  /* 0x004b880001287983 */ /* 0x002f280000300a00 */
[----:B------:R0:W4:Y:S01]  /*4420*/  @!P4 LDG.E.U16 R35, desc[UR6][R54.64] ;  /* 0x000000063623c981 */ /* 0x000122000c1e1500 */
[----:B------:R-:W-:-:S03]  /*4430*/  VIADD R0, R28, 0xffffffeb ;  /* 0xffffffeb1c007836 */ /* 0x000fc60000000000 */
[----:B------:R1:W-:Y:S02]  /*4440*/  STL.64 [R1+0x1dc0], R52 ;  /* 0x001dc03401007387 */ /* 0x0003e40000100a00 */
[----:B------:R-:W-:Y:S01]  /*4450*/  ISETP.GE.U32.AND P4, PT, R0, 0x7ffffeec, PT ;  /* 0x7ffffeec0000780c */ /* 0x000fe20003f86070 */
[----:B------:R-:W-:-:S04]  /*4460*/  IMAD.SHL.U32 R0, R3, 0x10, RZ ;  /* 0x0000001003007824 */ /* 0x000fc800078e00ff */
[----:B0-----:R-:W-:-:S04]  /*4470*/  IMAD.WIDE R54, R0, 0x2, R24 ;  /* 0x0000000200367825 */ /* 0x001fc800078e0218 */
[C---:B-1----:R-:W-:Y:S01]  /*4480*/  IMAD.WIDE R52, R0.reuse, 0x2, R22 ;  /* 0x0000000200347825 */ /* 0x042fe200078e0216 */
[----:B--2---:R-:W-:Y:S04]  /*4490*/  STL [R1+0x2b18], R56 ;  /* 0x002b183801007387 */ /* 0x004fe80000100800 */
[----:B------:R0:W-:Y:S04]  /*44a0*/  STL [R1+0x2b1c], R57 ;  /* 0x002b1c3901007387 */ /* 0x0001e80000100800 */
[----:B---3--:R-:W-:Y:S01]  /*44b0*/  STL [R1+0x2b10], R34 ;  /* 0x002b102201007387 */ /* 0x008fe20000100800 */
[----:B0-----:R-:W-:Y:S01]  /*44c0*/  IMAD.WIDE R56, R0, 0x2, R26 ;  /* 0x0000000200387825 */ /* 0x001fe200078e021a */
[----:B----4-:R-:W-:-:S02]  /*44d0*/  PRMT R43, RZ, 0x7610, R43 ;  /* 0x00007610ff2b7816 */ /* 0x010fc4000000002b */
[----:B------:R-:W-:-:S04]  /*44e0*/  PRMT R42, RZ, 0x7610, R42 ;  /* 0x00007610ff2a7816 */ /* 0x000fc8000000002a */
[----:B------:R0:W2:Y:S01]  /*44f0*/  @!P5 LDG.E.U16 R43, desc[UR6][R56.64] ;  /* 0x00000006382bd981 */ /* 0x0000a2000c1e1500 */
[----:B------:R-:W-:Y:S02]  /*4500*/  PRMT R41, RZ, 0x7610, R41 ;  /* 0x00007610ff297816 */ /* 0x000fe40000000029 */
[----:B------:R-:W-:Y:S01]  /*4510*/  PRMT R40, RZ, 0x7610, R40 ;  /* 0x00007610ff287816 */ /* 0x000fe20000000028 */
[----:B------:R1:W2:Y:S04]  /*4520*/  @!P5 LDG.E.U16 R42, desc[UR6][R54.64] ;  /* 0x00000006362ad981 */ /* 0x0002a8000c1e1500 */
[----:B------:R3:W-:Y:S04]  /*4530*/  STL [R1+0x2b14], R35 ;  /* 0x002b142301007387 */ /* 0x0007e80000100800 */
[----:B------:R4:W2:Y:S01]  /*4540*/  @!P5 LDG.E.U16 R41, desc[UR6][R52.64] ;  /* 0x000000063429d981 */ /* 0x0008a2000c1e1500 */
[----:B---3--:R-:W-:-:S05]  /*4550*/  IMAD.WIDE R34, R0, 0x2, R20 ;  /* 0x0000000200227825 */ /* 0x008fca00078e0214 */
[----:B------:R3:W2:Y:S01]  /*4560*/  @!P5 LDG.E.U16 R40, desc[UR6][R34.64] ;  /* 0x000000062228d981 */ /* 0x0006a2000c1e1500 */
[----:B------:R-:W-:-:S04]  /*4570*/  IADD3 R0, PT, PT, R28, -0x16, RZ ;  /* 0xffffffea1c007810 */ /* 0x000fc80007ffe0ff */
[----:B------:R-:W-:Y:S01]  /*4580*/  ISETP.GE.U32.AND P5, PT, R0, 0x7ffffeeb, PT ;  /* 0x7ffffeeb0000780c */ /* 0x000fe20003fa6070 */
[----:B------:R-:W-:Y:S01]  /*4590*/  IMAD R0, R3, 0x11, RZ ;  /* 0x0000001103007824 */ /* 0x000fe200078e02ff */
[----:B------:R0:W-:Y:S01]  /*45a0*/  STL.64 [R1+0x1db8], R56 ;  /* 0x001db83801007387 */ /* 0x0001e20000100a00 */
[----:B------:R-:W-:-:S03]  /*45b0*/  PRMT R50, RZ, 0x7610, R50 ;  /* 0x00007610ff327816 */ /* 0x000fc60000000032 */
[----:B------:R1:W-:Y:S01]  /*45c0*/  STL.64 [R1+0x1db0], R54 ;  /* 0x001db03601007387 */ /* 0x0003e20000100a00 */
[----:B------:R-:W-:-:S03]  /*45d0*/  PRMT R51, RZ, 0x7610, R51 ;  /* 0x00007610ff337816 */ /* 0x000fc60000000033 */
[----:B------:R4:W-:Y:S01]  /*45e0*/  STL.64 [R1+0x1da8], R52 ;  /* 0x001da83401007387 */ /* 0x0009e20000100a00 */
[----:B------:R-:W-:Y:S02]  /*45f0*/  PRMT R59, RZ, 0x7610, R59 ;  /* 0x00007610ff3b7816 */ /* 0x000fe4000000003b */
[----:B------:R-:W-:Y:S01]  /*4600*/  PRMT R58, RZ, 0x7610, R58 ;  /* 0x00007610ff3a7816 */ /* 0x000fe2000000003a */
[----:B------:R3:W-:Y:S01]  /*4610*/  STL.64 [R1+0x1da0], R34 ;  /* 0x001da02201007387 */ /* 0x0007e20000100a00 */
[----:B0-----:R-:W-:-:S04]  /*4620*/  IMAD.WIDE R56, R0, 0x2, R26 ;  /* 0x0000000200387825 */ /* 0x001fc800078e021a */
[C---:B-1----:R-:W-:Y:S01]  /*4630*/  IMAD.WIDE R54, R0.reuse, 0x2, R22 ;  /* 0x0000000200367825 */ /* 0x042fe200078e0216 */
[----:B------:R-:W2:Y:S03]  /*4640*/  @!P0 LDG.E.U16 R59, desc[UR6][R56.64] ;  /* 0x00000006383b8981 */ /* 0x000ea6000c1e1500 */
[C---:B----4-:R-:W-:Y:S01]  /*4650*/  IMAD.WIDE R52, R0.reuse, 0x2, R20 ;  /* 0x0000000200347825 */ /* 0x050fe200078e0214 */
[----:B------:R-:W4:Y:S03]  /*4660*/  @!P0 LDG.E.U16 R51, desc[UR6][R54.64] ;  /* 0x0000000636338981 */ /* 0x000f26000c1e1500 */
[----:B---3--:R-:W-:Y:S01]  /*4670*/  IMAD.WIDE R34, R0, 0x2, R24 ;  /* 0x0000000200227825 */ /* 0x008fe200078e0218 */
[----:B------:R-:W3:Y:S04]  /*4680*/  @!P0 LDG.E.U16 R50, desc[UR6][R52.64] ;  /* 0x0000000634328981 */ /* 0x000ee8000c1e1500 */
[----:B------:R-:W3:Y:S04]  /*4690*/  @!P0 LDG.E.U16 R58, desc[UR6][R34.64] ;  /* 0x00000006223a8981 */ /* 0x000ee8000c1e1500 */
[----:B--2---:R-:W-:Y:S04]  /*46a0*/  STL.64 [R1+0x3fc0], R42 ;  /* 0x003fc02a01007387 */ /* 0x004fe80000100a00 */
[----:B------:R-:W-:Y:S04]  /*46b0*/  STL.64 [R1+0x3ff8], R42 ;  /* 0x003ff82a01007387 */ /* 0x000fe80000100a00 */
[----:B------:R-:W-:Y:S04]  /*46c0*/  STL.64 [R1+0x3fc8], R40 ;  /* 0x003fc82801007387 */ /* 0x000fe80000100a00 */
[----:B------:R-:W-:Y:S04]  /*46d0*/  STL.64 [R1+0x4000], R40 ;  /* 0x0040002801007387 */ /* 0x000fe80000100a00 */
[----:B------:R-:W-:Y:S04]  /*46e0*/  STL.64 [R1+0x4020], R40 ;  /* 0x0040202801007387 */ /* 0x000fe80000100a00 */
[----:B------:R0:W-:Y:S04]  /*46f0*/  STL.64 [R1+0x1d98], R56 ;  /* 0x001d983801007387 */ /* 0x0001e80000100a00 */
[----:B------:R1:W-:Y:S04]  /*4700*/  STL.64 [R1+0x1d90], R34 ;  /* 0x001d902201007387 */ /* 0x0003e80000100a00 */
[----:B0-----:R-:W2:Y:S04]  /*4710*/  LDL.LU.64 R56, [R1+0x4b80] ;  /* 0x004b800001387983 */ /* 0x001ea80000300a00 */
[----:B------:R0:W-:Y:S04]  /*4720*/  STL.64 [R1+0x1d88], R54 ;  /* 0x001d883601007387 */ /* 0x0001e80000100a00 */
[----:B-1----:R-:W2:Y:S01]  /*4730*/  LDL.LU.64 R34, [R1+0x4b78] ;  /* 0x004b780001227983 */ /* 0x002ea20000300a00 */
[----:B------:R-:W-:-:S03]  /*4740*/  VIADD R0, R28, 0xffffffe9 ;  /* 0xffffffe91c007836 */ /* 0x000fc60000000000 */
[----:B------:R-:W-:Y:S02]  /*4750*/  STL.64 [R1+0x1d80], R52 ;  /* 0x001d803401007387 */ /* 0x000fe40000100a00 */
[----:B------:R-:W-:Y:S01]  /*4760*/  ISETP.GE.U32.AND P0, PT, R0, 0x7ffffeea, PT ;  /* 0x7ffffeea0000780c */ /* 0x000fe20003f06070 */
[----:B------:R-:W-:Y:S01]  /*4770*/  IMAD R0, R3, 0x12, RZ ;  /* 0x0000001203007824 */ /* 0x000fe200078e02ff */
[----:B---3--:R-:W-:Y:S04]  /*4780*/  STL [R1+0x1fb0], R50 ;  /* 0x001fb03201007387 */ /* 0x008fe80000100800 */
[----:B----4-:R1:W-:Y:S04]  /*4790*/  STL [R1+0x1fc0], R51 ;  /* 0x001fc03301007387 */ /* 0x0103e80000100800 */
        /* <DEDUP_REMOVED lines=8> */
[----:B--2---:R-:W-:Y:S02]  /*4820*/  PRMT R57, RZ, 0x7610, R57 ;  /* 0x00007610ff397816 */ /* 0x004fe40000000039 */
[----:B------:R-:W-:-:S04]  /*4830*/  PRMT R56, RZ, 0x7610, R56 ;  /* 0x00007610ff387816 */ /* 0x000fc80000000038 */
[----:B------:R-:W2:Y:S01]  /*4840*/  @!P1 LDG.E.U16 R57, desc[UR6][R50.64] ;  /* 0x0000000632399981 */ /* 0x000ea2000c1e1500 */
[----:B------:R-:W-:Y:S02]  /*4850*/  PRMT R34, RZ, 0x7610, R34 ;  /* 0x00007610ff227816 */ /* 0x000fe40000000022 */
[----:B------:R-:W-:Y:S01]  /*4860*/  PRMT R35, RZ, 0x7610, R35 ;  /* 0x00007610ff237816 */ /* 0x000fe20000000023 */
[----:B------:R-:W3:Y:S04]  /*4870*/  @!P1 LDG.E.U16 R56, desc[UR6][R58.64] ;  /* 0x000000063a389981 */ /* 0x000ee8000c1e1500 */
[----:B------:R-:W4:Y:S04]  /*4880*/  @!P1 LDG.E.U16 R34, desc[UR6][R52.64] ;  /* 0x0000000634229981 */ /* 0x000f28000c1e1500 */
[----:B0-----:R-:W4:Y:S04]  /*4890*/  LDL.LU.64 R50, [R1+0x4b70] ;  /* 0x004b700001327983 */ /* 0x001f280000300a00 */
[----:B------:R0:W-:Y:S04]  /*48a0*/  STL.64 [R1+0x1d68], R54 ;  /* 0x001d683601007387 */ /* 0x0001e80000100a00 */
[----:B-1----:R-:W4:Y:S04]  /*48b0*/  LDL.LU.64 R58, [R1+0x4b68] ;  /* 0x004b6800013a7983 */ /* 0x002f280000300a00 */
[----:B------:R0:W4:Y:S01]  /*48c0*/  @!P1 LDG.E.U16 R35, desc[UR6][R54.64] ;  /* 0x0000000636239981 */ /* 0x000122000c1e1500 */
[----:B------:R-:W-:-:S03]  /*48d0*/  VIADD R0, R28, 0xffffffe8 ;  /* 0xffffffe81c007836 */ /* 0x000fc60000000000 */
[----:B------:R1:W-:Y:S02]  /*48e0*/  STL.64 [R1+0x1d60], R52 ;  /* 0x001d603401007387 */ /* 0x0003e40000100a00 */
[----:B------:R-:W-:Y:S01]  /*48f0*/  ISETP.GE.U32.AND P1, PT, R0, 0x7ffffee9, PT ;  /* 0x7ffffee90000780c */ /* 0x000fe20003f26070 */
[----:B------:R-:W-:-:S04]  /*4900*/  IMAD R0, R3, 0x13, RZ ;  /* 0x0000001303007824 */ /* 0x000fc800078e02ff */
[----:B0-----:R-:W-:-:S04]  /*4910*/  IMAD.WIDE R54, R0, 0x2, R22 ;  /* 0x0000000200367825 */ /* 0x001fc800078e0216 */
[----:B-1----:R-:W-:Y:S01]  /*4920*/  IMAD.WIDE R52, R0, 0x2, R20 ;  /* 0x0000000200347825 */ /* 0x002fe200078e0214 */
[----:B---3--:R-:W-:Y:S04]  /*4930*/  STL [R1+0x22b8], R56 ;  /* 0x0022b83801007387 */ /* 0x008fe80000100800 */
[----:B--2---:R0:W-:Y:S01]  /*4940*/  STL [R1+0x22bc], R57 ;  /* 0x0022bc3901007387 */ /* 0x0041e20000100800 */
[----:B----4-:R-:W-:-:S03]  /*4950*/  PRMT R50, RZ, 0x7610, R50 ;  /* 0x00007610ff327816 */ /* 0x010fc60000000032 */
[----:B------:R-:W-:Y:S01]  /*4960*/  STL [R1+0x22b0], R34 ;  /* 0x0022b02201007387 */ /* 0x000fe20000100800 */
[----:B------:R-:W-:Y:S01]  /*4970*/  PRMT R51, RZ, 0x7610, R51 ;  /* 0x00007610ff337816 */ /* 0x000fe20000000033 */
[C---:B0-----:R-:W-:Y:S02]  /*4980*/  IMAD.WIDE R56, R0.reuse, 0x2, R26 ;  /* 0x0000000200387825 */ /* 0x041fe400078e021a */
[----:B------:R-:W2:Y:S01]  /*4990*/  @!P2 LDG.E.U16 R50, desc[UR6][R52.64] ;  /* 0x000000063432a981 */ /* 0x000ea2000c1e1500 */
[----:B------:R-:W-:Y:S02]  /*49a0*/  PRMT R59, RZ, 0x7610, R59 ;  /* 0x00007610ff3b7816 */ /* 0x000fe4000000003b */
[----:B------:R-:W-:Y:S01]  /*49b0*/  PRMT R58, RZ, 0x7610, R58 ;  /* 0x00007610ff3a7816 */ /* 0x000fe2000000003a */
[----:B------:R0:W3:Y:S04]  /*49c0*/  @!P2 LDG.E.U16 R51, desc[UR6][R54.64] ;  /* 0x000000063633a981 */ /* 0x0000e8000c1e1500 */
[----:B------:R1:W-:Y:S04]  /*49d0*/  STL [R1+0x22b4], R35 ;  /* 0x0022b42301007387 */ /* 0x0003e80000100800 */
[----:B------:R4:W-:Y:S04]  /*49e0*/  STL.64 [R1+0x1d58], R56 ;  /* 0x001d583801007387 */ /* 0x0009e80000100a00 */
[----:B------:R0:W3:Y:S01]  /*49f0*/  @!P2 LDG.E.U16 R59, desc[UR6][R56.64] ;  /* 0x00000006383ba981 */ /* 0x0000e2000c1e1500 */
[----:B-1----:R-:W-:-:S05]  /*4a00*/  IMAD.WIDE R34, R0, 0x2, R24 ;  /* 0x0000000200227825 */ /* 0x002fca00078e0218 */
[----:B------:R1:W-:Y:S04]  /*4a10*/  STL.64 [R1+0x1d50], R34 ;  /* 0x001d502201007387 */ /* 0x0003e80000100a00 */
[----:B------:R-:W3:Y:S04]  /*4a20*/  @!P2 LDG.E.U16 R58, desc[UR6][R34.64] ;  /* 0x00000006223aa981 */ /* 0x000ee8000c1e1500 */
[----:B----4-:R-:W4:Y:S04]  /*4a30*/  LDL.LU.64 R56, [R1+0x4b60] ;  /* 0x004b600001387983 */ /* 0x010f280000300a00 */
        /* <DEDUP_REMOVED lines=9> */
[----:B---3--:R0:W-:Y:S02]  /*4ad0*/  STL [R1+0x22e4], R51 ;  /* 0x0022e43301007387 */ /* 0x0081e40000100800 */
[----:B0-----:R-:W-:Y:S02]  /*4ae0*/  IMAD.WIDE R50, R0, 0x2, R26 ;  /* 0x0000000200327825 */ /* 0x001fe400078e021a */
[----:B------:R-:W-:Y:S01]  /*4af0*/  STL [R1+0x22a8], R58 ;  /* 0x0022a83a01007387 */ /* 0x000fe20000100800 */
[----:B----4-:R-:W-:-:S03]  /*4b00*/  PRMT R57, RZ, 0x7610, R57 ;  /* 0x00007610ff397816 */ /* 0x010fc60000000039 */
[----:B------:R0:W-:Y:S01]  /*4b10*/  STL [R1+0x22ac], R59 ;  /* 0x0022ac3b01007387 */ /* 0x0001e20000100800 */
[----:B------:R-:W-:-:S03]  /*4b20*/  PRMT R56, RZ, 0x7610, R56 ;  /* 0x00007610ff387816 */ /* 0x000fc60000000038 */
        /* <DEDUP_REMOVED lines=15> */
[----:B------:R-:W-:-:S04]  /*4c20*/  IMAD R0, R3, 0x15, RZ ;  /* 0x0000001503007824 */ /* 0x000fc800078e02ff */
[----:B-1----:R-:W-:-:S04]  /*4c30*/  IMAD.WIDE R54, R0, 0x2, R22 ;  /* 0x0000000200367825 */ /* 0x002fc800078e0216 */
[----:B0-----:R-:W-:Y:S01]  /*4c40*/  IMAD.WIDE R52, R0, 0x2, R20 ;  /* 0x0000000200347825 */ /* 0x001fe200078e0214 */
[----:B----4-:R-:W-:Y:S01]  /*4c50*/  STL [R1+0x2638], R56 ;  /* 0x0026383801007387 */ /* 0x010fe20000100800 */
[----:B--2---:R-:W-:-:S03]  /*4c60*/  PRMT R50, RZ, 0x7610, R50 ;  /* 0x00007610ff327816 */ /* 0x004fc60000000032 */
[----:B------:R0:W-:Y:S01]  /*4c70*/  STL [R1+0x263c], R57 ;  /* 0x00263c3901007387 */ /* 0x0001e20000100800 */
[----:B------:R-:W-:-:S03]  /*4c80*/  PRMT R51, RZ, 0x7610, R51 ;  /* 0x00007610ff337816 */ /* 0x000fc60000000033 */
[----:B---3--:R-:W-:Y:S01]  /*4c90*/  STL [R1+0x2630], R34 ;  /* 0x0026302201007387 */ /* 0x008fe20000100800 */
[----:B------:R-:W-:-:S03]  /*4ca0*/  PRMT R59, RZ, 0x7610, R59 ;  /* 0x00007610ff3b7816 */ /* 0x000fc6000000003b */
[----:B------:R-:W2:Y:S01]  /*4cb0*/  @!P5 LDG.E.U16 R50, desc[UR6][R52.64] ;  /* 0x000000063432d981 */ /* 0x000ea2000c1e1500 */
[----:B------:R-:W-:Y:S01]  /*4cc0*/  PRMT R58, RZ, 0x7610, R58 ;  /* 0x00007610ff3a7816 */ /* 0x000fe2000000003a */
[C---:B0-----:R-:W-:Y:S02]  /*4cd0*/  IMAD.WIDE R56, R0.reuse, 0x2, R26 ;  /* 0x0000000200387825 */ /* 0x041fe400078e021a */
[----:B------:R0:W-:Y:S04]  /*4ce0*/  STL [R1+0x2634], R35 ;  /* 0x0026342301007387 */ /* 0x0001e80000100800 */
[----:B------:R1:W-:Y:S04]  /*4cf0*/  STL.64 [R1+0x1d18], R56 ;  /* 0x001d183801007387 */ /* 0x0003e80000100a00 */
[----:B------:R3:W4:Y:S01]  /*4d00*/  @!P5 LDG.E.U16 R51, desc[UR6][R54.64] ;  /* 0x000000063633d981 */ /* 0x000722000c1e1500 */
[----:B0-----:R-:W-:-:S03]  /*4d10*/  IMAD.WIDE R34, R0, 0x2, R24 ;  /* 0x0000000200227825 */ /* 0x001fc600078e0218 */
[----:B------:R0:W4:Y:S04]  /*4d20*/  @!P5 LDG.E.U16 R59, desc[UR6][R56.64] ;  /* 0x00000006383bd981 */ /* 0x000128000c1e1500 */
[----:B------:R0:W-:Y:S04]  /*4d30*/  STL.64 [R1+0x1d10], R34 ;  /* 0x001d102201007387 */ /* 0x0001e80000100a00 */
[----:B------:R-:W4:Y:S04]  /*4d40*/  @!P5 LDG.E.U16 R58, desc[UR6][R34.64] ;  /* 0x00000006223ad981 */ /* 0x000f28000c1e1500 */
[----:B-1----:R-:W4:Y:S04]  /*4d50*/  LDL.LU.64 R56, [R1+0x4b40] ;  /* 0x004b400001387983 */ /* 0x002f280000300a00 */
[----:B------:R3:W-:Y:S04]  /*4d60*/  STL.64 [R1+0x1d08], R54 ;  /* 0x001d083601007387 */ /* 0x0007e80000100a00 */
[----:B0-----:R-:W4:Y:S01]  /*4d70*/  LDL.LU.64 R34, [R1+0x4b38] ;  /* 0x004b380001227983 */ /* 0x001f220000300a00 */
[----:B------:R-:W-:-:S03]  /*4d80*/  VIADD R0, R28, 0xffffffe5 ;  /* 0xffffffe51c007836 */ /* 0x000fc60000000000 */
[----:B------:R0:W-:Y:S02]  /*4d90*/  STL.64 [R1+0x1d00], R52 ;  /* 0x001d003401007387 */ /* 0x0001e40000100a00 */
[----:B------:R-:W-:Y:S01]  /*4da0*/  ISETP.GE.U32.AND P5, PT, R0, 0x7ffffee6, PT ;  /* 0x7ffffee60000780c */ /* 0x000fe20003fa6070 */
[----:B------:R-:W-:-:S04]  /*4db0*/  IMAD R0, R3, 0x16, RZ ;  /* 0x0000001603007824 */ /* 0x000fc800078e02ff */
[----:B---3--:R-:W-:-:S04]  /*4dc0*/  IMAD.WIDE R54, R0, 0x2, R22 ;  /* 0x0000000200367825 */ /* 0x008fc800078e0216 */
[C---:B0-----:R-:W-:Y:S01]  /*4dd0*/  IMAD.WIDE R52, R0.reuse, 0x2, R20 ;  /* 0x0000000200347825 */ /* 0x041fe200078e0214 */
[----:B--2---:R-:W-:Y:S04]  /*4de0*/  STL [R1+0x27d0], R50 ;  /* 0x0027d03201007387 */ /* 0x004fe80000100800 */
[----:B----4-:R0:W-:Y:S02]  /*4df0*/  STL [R1+0x27d4], R51 ;  /* 0x0027d43301007387 */ /* 0x0101e40000100800 */
[----:B0-----:R-:W-:Y:S02]  /*4e00*/  IMAD.WIDE R50, R0, 0x2, R26 ;  /* 0x0000000200327825 */ /* 0x001fe400078e021a */
[----:B------:R-:W-:Y:S01]  /*4e10*/  STL [R1+0x27d8], R58 ;  /* 0x0027d83a01007387 */ /* 0x000fe20000100800 */
[----:B------:R-:W-:-:S03]  /*4e20*/  PRMT R57, RZ, 0x7610, R57 ;  /* 0x00007610ff397816 */ /* 0x000fc60000000039 */
        /* <DEDUP_REMOVED lines=11> */
[----:B------:R-:W-:Y:S04]  /*4ee0*/  STL.64 [R1+0x1ce8], R54 ;  /* 0x001ce83601007387 */ /* 0x000fe80000100a00 */
[----:B0-----:R-:W3:Y:S04]  /*4ef0*/  LDL.LU.64 R58, [R1+0x4b28] ;  /* 0x004b2800013a7983 */ /* 0x001ee80000300a00 */
[----:B------:R-:W3:Y:S01]  /*4f00*/  @!P0 LDG.E.U16 R35, desc[UR6][R54.64] ;  /* 0x0000000636238981 */ /* 0x000ee2000c1e1500 */
[----:B------:R-:W-:-:S03]  /*4f10*/  VIADD R0, R28, 0xffffffe4 ;  /* 0xffffffe41c007836 */ /* 0x000fc60000000000 */
[----:B------:R-:W-:Y:S02]  /*4f20*/  STL.64 [R1+0x1ce0], R52 ;  /* 0x001ce03401007387 */ /* 0x000fe40000100a00 */
[----:B------:R-:W-:Y:S01]  /*4f30*/  ISETP.GE.U32.AND P0, PT, R0, 0x7ffffee5, PT ;  /* 0x7ffffee50000780c */ /* 0x000fe20003f06070 */
[----:B------:R-:W-:Y:S01]  /*4f40*/  IMAD R0, R3, 0x17, RZ ;  /* 0x0000001703007824 */ /* 0x000fe200078e02ff */
[----:B----4-:R-:W-:Y:S04]  /*4f50*/  STL [R1+0x2978], R56 ;  /* 0x0029783801007387 */ /* 0x010fe80000100800 */
[----:B--2---:R0:W-:Y:S04]  /*4f60*/  STL [R1+0x297c], R57 ;  /* 0x00297c3901007387 */ /* 0x0041e80000100800 */
[----:B---3--:R-:W-:Y:S01]  /*4f70*/  STL [R1+0x2970], R34 ;  /* 0x0029702201007387 */ /* 0x008fe20000100800 */
[----:B------:R-:W-:-:S02]  /*4f80*/  PRMT R58, RZ, 0x7610, R58 ;  /* 0x00007610ff3a7816 */ /* 0x000fc4000000003a */
[----:B------:R-:W-:Y:S01]  /*4f90*/  PRMT R59, RZ, 0x7610, R59 ;  /* 0x00007610ff3b7816 */ /* 0x000fe2000000003b */
[----:B------:R1:W-:Y:S01]  /*4fa0*/  STL [R1+0x2974], R35 ;  /* 0x0029742301007387 */ /* 0x0003e20000100800 */
        /* <DEDUP_REMOVED lines=11> */
[----:B------:R4:W4:Y:S04]  /*5060*/  @!P1 LDG.E.U16 R51, desc[UR6][R54.64] ;  /* 0x0000000636339981 */ /* 0x000928000c1e1500 */
[----:B0-----:R-:W4:Y:S04]  /*5070*/  LDL.LU.64 R56, [R1+0x4b20] ;  /* 0x004b200001387983 */ /* 0x001f280000300a00 */
[----:B------:R-:W4:Y:S01]  /*5080*/  @!P1 LDG.E.U16 R50, desc[UR6][R52.64] ;  /* 0x0000000634329981 */ /* 0x000f22000c1e1500 */
[----:B------:R-:W-:Y:S01]  /*5090*/  ISETP.GE.U32.AND P1, PT, R0, 0x7ffffee4, PT ;  /* 0x7ffffee40000780c */ /* 0x000fe20003f26070 */
[----:B------:R-:W-:-:S02]  /*50a0*/  IMAD R0, R3, 0x18, RZ ;  /* 0x0000001803007824 */ /* 0x000fc400078e02ff */
[----:B------:R-:W-:Y:S01]  /*50b0*/  STL.64 [R1+0x1cc8], R54 ;  /* 0x001cc83601007387 */ /* 0x000fe20000100a00 */
[----:B------:R-:W-:-:S03]  /*50c0*/  PRMT R36, RZ, 0x7610, R36 ;  /* 0x00007610ff247816 */ /* 0x000fc60000000024 */
[----:B-1----:R-:W4:Y:S04]  /*50d0*/  LDL.LU.64 R34, [R1+0x4b18] ;  /* 0x004b180001227983 */ /* 0x002f280000300a00 */
[----:B------:R-:W-:Y:S04]  /*50e0*/  STL.64 [R1+0x1cc0], R52 ;  /* 0x001cc03401007387 */ /* 0x000fe80000100a00 */
[----:B---3--:R-:W-:Y:S04]  /*50f0*/  STL [R1+0x2b08], R58 ;  /* 0x002b083a01007387 */ /* 0x008fe80000100800 */
[----:B--2---:R0:W-:Y:S02]  /*5100*/  STL [R1+0x2b0c], R59 ;  /* 0x002b0c3b01007387 */ /* 0x0041e40000100800 */
[----:B0-----:R-:W-:-:S05]  /*5110*/  IMAD.WIDE R58, R0, 0x2, R26 ;  /* 0x00000002003a7825 */ /* 0x001fca00078e021a */
[----:B------:R0:W2:Y:S01]  /*5120*/  @!P2 LDG.E.U16 R36, desc[UR6][R58.64] ;  /* 0x000000063a24a981 */ /* 0x0000a2000c1e1500 */
[----:B----4-:R-:W-:-:S03]  /*5130*/  IMAD.WIDE R54, R0, 0x2, R24 ;  /* 0x0000000200367825 */ /* 0x010fc600078e0218 */
[----:B------:R-:W-:Y:S01]  /*5140*/  STL [R1+0x2b00], R50 ;  /* 0x002b003201007387 */ /* 0x000fe20000100800 */
[----:B------:R-:W-:-:S03]  /*5150*/  IMAD.WIDE R52, R0, 0x2, R22 ;  /* 0x0000000200347825 */ /* 0x000fc600078e0216 */
[----:B------:R1:W-:Y:S04]  /*5160*/  STL [R1+0x2b04], R51 ;  /* 0x002b043301007387 */ /* 0x0003e80000100800 */
[----:B------:R0:W-:Y:S04]  /*5170*/  STL.64 [R1+0x1cb8], R58 ;  /* 0x001cb83a01007387 */ /* 0x0001e80000100a00 */
[----:B------:R-:W-:Y:S01]  /*5180*/  STL.64 [R1+0x1cb0], R54 ;  /* 0x001cb03601007387 */ /* 0x000fe20000100a00 */
[----:B-1----:R-:W-:-:S03]  /*5190*/  IMAD.WIDE R50, R0, 0x2, R20 ;  /* 0x0000000200327825 */ /* 0x002fc600078e0214 */
[----:B------:R1:W-:Y:S01]  /*51a0*/  STL.64 [R1+0x1ca8], R52 ;  /* 0x001ca83401007387 */ /* 0x0003e20000100a00 */
[----:B------:R-:W-:Y:S02]  /*51b0*/  PRMT R35, RZ, 0x7610, R35 ;  /* 0x00007610ff237816 */ /* 0x000fe40000000023 */
[----:B------:R-:W-:Y:S02]  /*51c0*/  PRMT R34, RZ, 0x7610, R34 ;  /* 0x00007610ff227816 */ /* 0x000fe40000000022 */
[----:B------:R-:W-:Y:S01]  /*51d0*/  PRMT R33, RZ, 0x7610, R33 ;  /* 0x00007610ff217816 */ /* 0x000fe20000000021 */
[----:B------:R-:W-:Y:S01]  /*51e0*/  VIADD R0, R28, 0xffffffe2 ;  /* 0xffffffe21c007836 */ /* 0x000fe20000000000 */
[----:B------:R-:W3:Y:S04]  /*51f0*/  @!P2 LDG.E.U16 R35, desc[UR6][R54.64] ;  /* 0x000000063623a981 */ /* 0x000ee8000c1e1500 */
[----:B------:R1:W4:Y:S04]  /*5200*/  @!P2 LDG.E.U16 R34, desc[UR6][R52.64] ;  /* 0x000000063422a981 */ /* 0x000328000c1e1500 */
[----:B------:R1:W3:Y:S01]  /*5210*/  @!P2 LDG.E.U16 R33, desc[UR6][R50.64] ;  /* 0x000000063221a981 */ /* 0x0002e2000c1e1500 */
[----:B------:R-:W-:Y:S01]  /*5220*/  ISETP.GE.U32.AND P2, PT, R0, 0x7ffffee3, PT ;  /* 0x7ffffee30000780c */ /* 0x000fe20003f46070 */
[----:B------:R-:W-:Y:S01]  /*5230*/  IMAD R0, R3, 0x19, RZ ;  /* 0x0000001903007824 */ /* 0x000fe200078e02ff */
[----:B------:R-:W-:-:S02]  /*5240*/  PRMT R57, RZ, 0x7610, R57 ;  /* 0x00007610ff397816 */ /* 0x000fc40000000039 */
[----:B------:R-:W-:Y:S01]  /*5250*/  PRMT R48, RZ, 0x7610, R48 ;  /* 0x00007610ff307816 */ /* 0x000fe20000000030 */
[C---:B0-----:R-:W-:Y:S01]  /*5260*/  IMAD.WIDE R58, R0.reuse, 0x2, R24 ;  /* 0x00000002003a7825 */ /* 0x041fe200078e0218 */
[----:B------:R-:W-:Y:S02]  /*5270*/  PRMT R49, RZ, 0x7610, R49 ;  /* 0x00007610ff317816 */ /* 0x000fe40000000031 */
[----:B------:R-:W-:Y:S01]  /*5280*/  PRMT R56, RZ, 0x7610, R56 ;  /* 0x00007610ff387816 */ /* 0x000fe20000000038 */
[----:B-1----:R-:W-:-:S04]  /*5290*/  IMAD.WIDE R52, R0, 0x2, R20 ;  /* 0x0000000200347825 */ /* 0x002fc800078e0214 */
[C---:B------:R-:W-:Y:S01]  /*52a0*/  IMAD.WIDE R54, R0.reuse, 0x2, R22 ;  /* 0x0000000200367825 */ /* 0x040fe200078e0216 */
[----:B------:R-:W3:Y:S04]  /*52b0*/  @!P4 LDG.E.U16 R48, desc[UR6][R52.64] ;  /* 0x000000063430c981 */ /* 0x000ee8000c1e1500 */
[----:B------:R-:W3:Y:S04]  /*52c0*/  @!P4 LDG.E.U16 R49, desc[UR6][R54.64] ;  /* 0x000000063631c981 */ /* 0x000ee8000c1e1500 */
[----:B------:R-:W3:Y:S04]  /*52d0*/  @!P4 LDG.E.U16 R56, desc[UR6][R58.64] ;  /* 0x000000063a38c981 */ /* 0x000ee8000c1e1500 */
[----:B--2---:R-:W-:Y:S04]  /*52e0*/  STL.64 [R1+0x4010], R36 ;  /* 0x0040102401007387 */ /* 0x004fe80000100a00 */
[----:B------:R0:W-:Y:S04]  /*52f0*/  STL.64 [R1+0x1ca0], R50 ;  /* 0x001ca03201007387 */ /* 0x0001e80000100a00 */
        /* <DEDUP_REMOVED lines=35> */
[----:B------:R-:W-:Y:S01]  /*5530*/  STL.64 [R1+0x4490], R36 ;  /* 0x0044902401007387 */ /* 0x000fe20000100a00 */
[----:B0-----:R-:W-:-:S03]  /*5540*/  IMAD.WIDE R50, R0, 0x2, R26 ;  /* 0x0000000200327825 */ /* 0x001fc600078e021a */
        /* <DEDUP_REMOVED lines=10> */
[----:B------:R-:W2:Y:S04]  /*55f0*/  @!P4 LDG.E.U16 R57, desc[UR6][R50.64] ;  /* 0x000000063239c981 */ /* 0x000ea8000c1e1500 */
[----:B0-----:R-:W4:Y:S04]  /*5600*/  LDL.LU.64 R50, [R1+0x4b10] ;  /* 0x004b100001327983 */ /* 0x001f280000300a00 */
[----:B------:R0:W-:Y:S04]  /*5610*/  STL.64 [R1+0x1c88], R54 ;  /* 0x001c883601007387 */ /* 0x0001e80000100a00 */
[----:B-1----:R-:W4:Y:S01]  /*5620*/  LDL.LU.64 R58, [R1+0x4b08] ;  /* 0x004b0800013a7983 */ /* 0x002f220000300a00 */
[----:B------:R-:W-:-:S03]  /*5630*/  VIADD R0, R28, 0xffffffe1 ;  /* 0xffffffe11c007836 */ /* 0x000fc60000000000 */
[----:B------:R1:W-:Y:S02]  /*5640*/  STL.64 [R1+0x1c80], R52 ;  /* 0x001c803401007387 */ /* 0x0003e40000100a00 */
[----:B------:R-:W-:Y:S01]  /*5650*/  ISETP.GE.U32.AND P4, PT, R0, 0x7ffffee2, PT ;  /* 0x7ffffee20000780c */ /* 0x000fe20003f86070 */
[----:B------:R-:W-:Y:S01]  /*5660*/  IMAD R0, R3, 0x1a, RZ ;  /* 0x0000001a03007824 */ /* 0x000fe200078e02ff */
[----:B---3--:R-:W-:Y:S04]  /*5670*/  STL [R1+0x2a4], R48 ;  /* 0x0002a43001007387 */ /* 0x008fe80000100800 */
[----:B------:R3:W-:Y:S01]  /*5680*/  STL [R1+0x2a8], R49 ;  /* 0x0002a83101007387 */ /* 0x0007e20000100800 */
[----:B0-----:R-:W-:-:S03]  /*5690*/  IMAD.WIDE R54, R0, 0x2, R22 ;  /* 0x0000000200367825 */ /* 0x001fc600078e0216 */
[----:B------:R-:W-:Y:S01]  /*56a0*/  STL [R1+0x2ac], R56 ;  /* 0x0002ac3801007387 */ /* 0x000fe20000100800 */
[----:B-1----:R-:W-:-:S04]  /*56b0*/  IMAD.WIDE R52, R0, 0x2, R20 ;  /* 0x0000000200347825 */ /* 0x002fc800078e0214 */
[C---:B---3--:R-:W-:Y:S01]  /*56c0*/  IMAD.WIDE R48, R0.reuse, 0x2, R26 ;  /* 0x0000000200307825 */ /* 0x048fe200078e021a */
[----:B--2---:R0:W-:Y:S04]  /*56d0*/  STL [R1+0x1ad4], R57 ;  /* 0x001ad43901007387 */ /* 0x0041e80000100800 */
[----:B------:R1:W-:Y:S01]  /*56e0*/  STL.64 [R1+0x1c78], R48 ;  /* 0x001c783001007387 */ /* 0x0003e20000100a00 */
[----:B----4-:R-:W-:Y:S01]  /*56f0*/  PRMT R50, RZ, 0x7610, R50 ;  /* 0x00007610ff327816 */ /* 0x010fe20000000032 */
[----:B0-----:R-:W-:Y:S01]  /*5700*/  IMAD.WIDE R56, R0, 0x2, R24 ;  /* 0x0000000200387825 */ /* 0x001fe200078e0218 */
[----:B------:R-:W-:Y:S02]  /*5710*/  PRMT R51, RZ, 0x7610, R51 ;  /* 0x00007610ff337816 */ /* 0x000fe40000000033 */
[----:B------:R-:W-:-:S02]  /*5720*/  PRMT R59, RZ, 0x7610, R59 ;  /* 0x00007610ff3b7816 */ /* 0x000fc4000000003b */
[----:B------:R-:W-:Y:S01]  /*5730*/  PRMT R58, RZ, 0x7610, R58 ;  /* 0x00007610ff3a7816 */ /* 0x000fe2000000003a */
[----:B------:R0:W-:Y:S04]  /*5740*/  STL.64 [R1+0x1c70], R56 ;  /* 0x001c703801007387 */ /* 0x0001e80000100a00 */
[----:B------:R-:W2:Y:S04]  /*5750*/  @!P5 LDG.E.U16 R59, desc[UR6][R48.64] ;  /* 0x00000006303bd981 */ /* 0x000ea8000c1e1500 */
[----:B------:R-:W3:Y:S04]  /*5760*/  @!P5 LDG.E.U16 R50, desc[UR6][R52.64] ;  /* 0x000000063432d981 */ /* 0x000ee8000c1e1500 */
[----:B------:R4:W2:Y:S04]  /*5770*/  @!P5 LDG.E.U16 R51, desc[UR6][R54.64] ;  /* 0x000000063633d981 */ /* 0x0008a8000c1e1500 */
[----:B-1----:R-:W2:Y:S04]  /*5780*/  LDL.LU.64 R48, [R1+0x4b00] ;  /* 0x004b000001307983 */ /* 0x002ea80000300a00 */
[----:B------:R4:W-:Y:S04]  /*5790*/  STL.64 [R1+0x1c68], R54 ;  /* 0x001c683601007387 */ /* 0x0009e80000100a00 */
[----:B------:R-:W2:Y:S04]  /*57a0*/  @!P5 LDG.E.U16 R58, desc[UR6][R56.64] ;  /* 0x00000006383ad981 */ /* 0x000ea8000c1e1500 */
[----:B0-----:R-:W2:Y:S01]  /*57b0*/  LDL.LU.64 R56, [R1+0x4af8] ;  /* 0x004af80001387983 */ /* 0x001ea20000300a00 */
[----:B------:R-:W-:-:S03]  /*57c0*/  VIADD R0, R28, 0xffffffe0 ;  /* 0xffffffe01c007836 */ /* 0x000fc60000000000 */
[----:B------:R0:W-:Y:S02]  /*57d0*/  STL.64 [R1+0x1c60], R52 ;  /* 0x001c603401007387 */ /* 0x0001e40000100a00 */
[----:B------:R-:W-:Y:S01]  /*57e0*/  ISETP.GE.U32.AND P5, PT, R0, 0x7ffffee1, PT ;  /* 0x7ffffee10000780c */ /* 0x000fe20003fa6070 */
[----:B------:R-:W-:-:S04]  /*57f0*/  IMAD R0, R3, 0x1b, RZ ;  /* 0x0000001b03007824 */ /* 0x000fc800078e02ff */
[----:B----4-:R-:W-:-:S04]  /*5800*/  IMAD.WIDE R54, R0, 0x2, R22 ;  /* 0x0000000200367825 */ /* 0x010fc800078e0216 */
[C---:B0-----:R-:W-:Y:S01]  /*5810*/  IMAD.WIDE R52, R0.reuse, 0x2, R20 ;  /* 0x0000000200347825 */ /* 0x041fe200078e0214 */
[----:B---3--:R-:W-:Y:S04]  /*5820*/  STL [R1+0x227c], R50 ;  /* 0x00227c3201007387 */ /* 0x008fe80000100800 */
[----:B--2---:R0:W-:Y:S01]  /*5830*/  STL [R1+0x2280], R51 ;  /* 0x0022803301007387 */ /* 0x0041e20000100800 */
[----:B------:R-:W-:Y:S02]  /*5840*/  PRMT R48, RZ, 0x7610, R48 ;  /* 0x00007610ff307816 */ /* 0x000fe40000000030 */
[----:B------:R-:W-:Y:S01]  /*5850*/  PRMT R49, RZ, 0x7610, R49 ;  /* 0x00007610ff317816 */ /* 0x000fe20000000031 */
[----:B0-----:R-:W-:-:S03]  /*5860*/  IMAD.WIDE R50, R0, 0x2, R26 ;  /* 0x0000000200327825 */ /* 0x001fc600078e021a */
[----:B------:R-:W2:Y:S04]  /*5870*/  @!P0 LDG.E.U16 R48, desc[UR6][R52.64] ;  /* 0x0000000634308981 */ /* 0x000ea8000c1e1500 */
[----:B------:R-:W-:Y:S04]  /*5880*/  STL [R1+0x2284], R58 ;  /* 0x0022843a01007387 */ /* 0x000fe80000100800 */
[----:B------:R0:W-:Y:S01]  /*5890*/  STL [R1+0x2288], R59 ;  /* 0x0022883b01007387 */ /* 0x0001e20000100800 */
[----:B------:R-:W-:Y:S02]  /*58a0*/  PRMT R57, RZ, 0x7610, R57 ;  /* 0x00007610ff397816 */ /* 0x000fe40000000039 */
[----:B------:R-:W-:Y:S01]  /*58b0*/  PRMT R56, RZ, 0x7610, R56 ;  /* 0x00007610ff387816 */ /* 0x000fe20000000038 */
[----:B------:R1:W-:Y:S01]  /*58c0*/  STL.64 [R1+0x1c58], R50 ;  /* 0x001c583201007387 */ /* 0x0003e20000100a00 */
[----:B0-----:R-:W-:-:S03]  /*58d0*/  IMAD.WIDE R58, R0, 0x2, R24 ;  /* 0x00000002003a7825 */ /* 0x001fc600078e0218 */
[----:B------:R-:W3:Y:S04]  /*58e0*/  @!P0 LDG.E.U16 R57, desc[UR6][R50.64] ;  /* 0x0000000632398981 */ /* 0x000ee8000c1e1500 */
[----:B------:R0:W-:Y:S04]  /*58f0*/  STL.64 [R1+0x1c50], R58 ;  /* 0x001c503a01007387 */ /* 0x0001e80000100a00 */
[----:B------:R4:W3:Y:S04]  /*5900*/  @!P0 LDG.E.U16 R49, desc[UR6][R54.64] ;  /* 0x0000000636318981 */ /* 0x0008e8000c1e1500 */
[----:B-1----:R-:W3:Y:S04]  /*5910*/  LDL.LU.64 R50, [R1+0x4af0] ;  /* 0x004af00001327983 */ /* 0x002ee80000300a00 */
[----:B------:R4:W-:Y:S04]  /*5920*/  STL.64 [R1+0x1c48], R54 ;  /* 0x001c483601007387 */ /* 0x0009e80000100a00 */
[----:B------:R-:W3:Y:S04]  /*5930*/  @!P0 LDG.E.U16 R56, desc[UR6][R58.64] ;  /* 0x000000063a388981 */ /* 0x000ee8000c1e1500 */
[----:B0-----:R-:W3:Y:S01]  /*5940*/  LDL.LU.64 R58, [R1+0x4ae8] ;  /* 0x004ae800013a7983 */ /* 0x001ee20000300a00 */
[----:B------:R-:W-:-:S03]  /*5950*/  VIADD R0, R28, 0xffffffdf ;  /* 0xffffffdf1c007836 */ /* 0x000fc60000000000 */
[----:B------:R0:W-:Y:S02]  /*5960*/  STL.64 [R1+0x1c40], R52 ;  /* 0x001c403401007387 */ /* 0x0001e40000100a00 */
[----:B------:R-:W-:Y:S01]  /*5970*/  ISETP.GE.U32.AND P0, PT, R0, 0x7ffffee0, PT ;  /* 0x7ffffee00000780c */ /* 0x000fe20003f06070 */
[----:B------:R-:W-:-:S04]  /*5980*/  IMAD R0, R3, 0x1c, RZ ;  /* 0x0000001c03007824 */ /* 0x000fc800078e02ff */
[----:B----4-:R-:W-:-:S04]  /*5990*/  IMAD.WIDE R54, R0, 0x2, R22 ;  /* 0x0000000200367825 */ /* 0x010fc800078e0216 */
[C---:B0-----:R-:W-:Y:S01]  /*59a0*/  IMAD.WIDE R52, R0.reuse, 0x2, R20 ;  /* 0x0000000200347825 */ /* 0x041fe200078e0214 */
[----:B--2---:R-:W-:Y:S04]  /*59b0*/  STL [R1+0x2298], R48 ;  /* 0x0022983001007387 */ /* 0x004fe80000100800 */
[----:B---3--:R0:W-:Y:S01]  /*59c0*/  STL [R1+0x229c], R49 ;  /* 0x00229c3101007387 */ /* 0x0081e20000100800 */
        /* <DEDUP_REMOVED lines=12> */
[----:B------:R-:W4:Y:S04]  /*5a90*/  @!P1 LDG.E.U16 R58, desc[UR6][R56.64] ;  /* 0x00000006383a9981 */ /* 0x000f28000c1e1500 */
[----:B-1----:R-:W2:Y:S04]  /*5aa0*/  LDL.LU.64 R48, [R1+0x4ae0] ;  /* 0x004ae00001307983 */ /* 0x002ea80000300a00 */
[----:B------:R1:W-:Y:S04]  /*5ab0*/  STL.64 [R1+0x1c28], R54 ;  /* 0x001c283601007387 */ /* 0x0003e80000100a00 */
[----:B0-----:R-:W2:Y:S04]  /*5ac0*/  LDL.LU.64 R56, [R1+0x4ad8] ;  /* 0x004ad80001387983 */ /* 0x001ea80000300a00 */
[----:B------:R1:W2:Y:S01]  /*5ad0*/  @!P1 LDG.E.U16 R51, desc[UR6][R54.64] ;  /* 0x0000000636339981 */ /* 0x0002a2000c1e1500 */
[----:B------:R-:W-:-:S03]  /*5ae0*/  VIADD R0, R28, 0xffffffde ;  /* 0xffffffde1c007836 */ /* 0x000fc60000000000 */
[----:B------:R0:W-:Y:S02]  /*5af0*/  STL.64 [R1+0x1c20], R52 ;  /* 0x001c203401007387 */ /* 0x0001e40000100a00 */
[----:B------:R-:W-:Y:S01]  /*5b00*/  ISETP.GE.U32.AND P1, PT, R0, 0x7ffffedf, PT ;  /* 0x7ffffedf0000780c */ /* 0x000fe20003f26070 */
[----:B------:R-:W-:-:S04]  /*5b10*/  IMAD R0, R3, 0x1d, RZ ;  /* 0x0000001d03007824 */ /* 0x000fc800078e02ff */
[----:B-1----:R-:W-:-:S04]  /*5b20*/  IMAD.WIDE R54, R0, 0x2, R22 ;  /* 0x0000000200367825 */ /* 0x002fc800078e0216 */
[----:B0-----:R-:W-:Y:S01]  /*5b30*/  IMAD.WIDE R52, R0, 0x2, R26 ;  /* 0x0000000200347825 */ /* 0x001fe200078e021a */
[----:B----4-:R-:W-:Y:S04]  /*5b40*/  STL [R1+0x2628], R58 ;  /* 0x0026283a01007387 */ /* 0x010fe80000100800 */
[----:B---3--:R0:W-:Y:S01]  /*5b50*/  STL [R1+0x262c], R59 ;  /* 0x00262c3b01007387 */ /* 0x0081e20000100800 */
[----:B--2---:R-:W-:-:S03]  /*5b60*/  PRMT R48, RZ, 0x7610, R48 ;  /* 0x00007610ff307816 */ /* 0x004fc60000000030 */
[----:B------:R-:W-:Y:S01]  /*5b70*/  STL [R1+0x2620], R50 ;  /* 0x0026203201007387 */ /* 0x000fe20000100800 */
[----:B------:R-:W-:Y:S02]  /*5b80*/  PRMT R49, RZ, 0x7610, R49 ;  /* 0x00007610ff317816 */ /* 0x000fe40000000031 */
[----:B------:R-:W-:Y:S01]  /*5b90*/  PRMT R57, RZ, 0x7610, R57 ;  /* 0x00007610ff397816 */ /* 0x000fe20000000039 */
[C---:B0-----:R-:W-:Y:S01]  /*5ba0*/  IMAD.WIDE R58, R0.reuse, 0x2, R24 ;  /* 0x00000002003a7825 */ /* 0x041fe200078e0218 */
[----:B------:R-:W-:Y:S01]  /*5bb0*/  PRMT R56, RZ, 0x7610, R56 ;  /* 0x00007610ff387816 */ /* 0x000fe20000000038 */
[----:B------:R0:W-:Y:S04]  /*5bc0*/  STL [R1+0x2624], R51 ;  /* 0x0026243301007387 */ /* 0x0001e80000100800 */
[----:B------:R1:W-:Y:S04]  /*5bd0*/  STL.64 [R1+0x1c18], R52 ;  /* 0x001c183401007387 */ /* 0x0003e80000100a00 */
[----:B------:R-:W2:Y:S01]  /*5be0*/  @!P2 LDG.E.U16 R57, desc[UR6][R52.64] ;  /* 0x000000063439a981 */ /* 0x000ea2000c1e1500 */
[----:B0-----:R-:W-:-:S03]  /*5bf0*/  IMAD.WIDE R50, R0, 0x2, R20 ;  /* 0x0000000200327825 */ /* 0x001fc600078e0214 */
[----:B------:R0:W-:Y:S04]  /*5c00*/  STL.64 [R1+0x1c10], R58 ;  /* 0x001c103a01007387 */ /* 0x0001e80000100a00 */
[----:B------:R-:W3:Y:S04]  /*5c10*/  @!P2 LDG.E.U16 R48, desc[UR6][R50.64] ;  /* 0x000000063230a981 */ /* 0x000ee8000c1e1500 */
[----:B-1----:R-:W4:Y:S04]  /*5c20*/  LDL.LU.64 R52, [R1+0x4ad0] ;  /* 0x004ad00001347983 */ /* 0x002f280000300a00 */
[----:B------:R1:W-:Y:S04]  /*5c30*/  STL.64 [R1+0x1c08], R54 ;  /* 0x001c083601007387 */ /* 0x0003e80000100a00 */
[----:B------:R-:W2:Y:S04]  /*5c40*/  @!P2 LDG.E.U16 R56, desc[UR6][R58.64] ;  /* 0x000000063a38a981 */ /* 0x000ea8000c1e1500 */
[----:B------:R1:W2:Y:S04]  /*5c50*/  @!P2 LDG.E.U16 R49, desc[UR6][R54.64] ;  /* 0x000000063631a981 */ /* 0x0002a8000c1e1500 */
[----:B0-----:R-:W2:Y:S01]  /*5c60*/  LDL.LU.64 R58, [R1+0x4ac8] ;  /* 0x004ac800013a7983 */ /* 0x001ea20000300a00 */
[----:B------:R-:W-:-:S03]  /*5c70*/  VIADD R0, R28, 0xffffffdd ;  /* 0xffffffdd1c007836 */ /* 0x000fc60000000000 */
[----:B------:R0:W-:Y:S02]  /*5c80*/  STL.64 [R1+0x1c00], R50 ;  /* 0x001c003201007387 */ /* 0x0001e40000100a00 */
[----:B------:R-:W-:Y:S01]  /*5c90*/  ISETP.GE.U32.AND P2, PT, R0, 0x7ffffede, PT ;  /* 0x7ffffede0000780c */ /* 0x000fe20003f46070 */
[----:B------:R-:W-:-:S04]  /*5ca0*/  IMAD R0, R3, 0x1e, RZ ;  /* 0x0000001e03007824 */ /* 0x000fc800078e02ff */
[----:B-1----:R-:W-:-:S04]  /*5cb0*/  IMAD.WIDE R54, R0, 0x2, R20 ;  /* 0x0000000200367825 */ /* 0x002fc800078e0214 */
[----:B0-----:R-:W-:Y:S01]  /*5cc0*/  IMAD.WIDE R50, R0, 0x2, R24 ;  /* 0x0000000200327825 */ /* 0x001fe200078e0218 */
[----:B---3--:R-:W-:Y:S01]  /*5cd0*/  STL [R1+0x27c0], R48 ;  /* 0x0027c03001007387 */ /* 0x008fe20000100800 */
[----:B----4-:R-:W-:Y:S02]  /*5ce0*/  PRMT R52, RZ, 0x7610, R52 ;  /* 0x00007610ff347816 */ /* 0x010fe40000000034 */
[----:B------:R-:W-:-:S04]  /*5cf0*/  PRMT R53, RZ, 0x7610, R53 ;  /* 0x00007610ff357816 */ /* 0x000fc80000000035 */
[----:B------:R-:W3:Y:S04]  /*5d00*/  @!P4 LDG.E.U16 R52, desc[UR6][R54.64] ;  /* 0x000000063634c981 */ /* 0x000ee8000c1e1500 */
[----:B--2---:R0:W-:Y:S04]  /*5d10*/  STL [R1+0x27c4], R49 ;  /* 0x0027c43101007387 */ /* 0x0041e80000100800 */
[----:B------:R-:W-:Y:S01]  /*5d20*/  STL [R1+0x27c8], R56 ;  /* 0x0027c83801007387 */ /* 0x000fe20000100800 */
[----:B------:R-:W-:Y:S02]  /*5d30*/  PRMT R59, RZ, 0x7610, R59 ;  /* 0x00007610ff3b7816 */ /* 0x000fe4000000003b */
[----:B------:R-:W-:Y:S01]  /*5d40*/  PRMT R58, RZ, 0x7610, R58 ;  /* 0x00007610ff3a7816 */ /* 0x000fe2000000003a */
[C---:B0-----:R-:W-:Y:S01]  /*5d50*/  IMAD.WIDE R48, R0.reuse, 0x2, R26 ;  /* 0x0000000200307825 */ /* 0x041fe200078e021a */
[----:B------:R0:W-:Y:S04]  /*5d60*/  STL [R1+0x27cc], R57 ;  /* 0x0027cc3901007387 */ /* 0x0001e80000100800 */
[----:B------:R1:W-:Y:S04]  /*5d70*/  STL.64 [R1+0x1bf8], R48 ;  /* 0x001bf83001007387 */ /* 0x0003e80000100a00 */
[----:B------:R-:W2:Y:S01]  /*5d80*/  @!P4 LDG.E.U16 R59, desc[UR6][R48.64] ;  /* 0x00000006303bc981 */ /* 0x000ea2000c1e1500 */
[----:B0-----:R-:W-:-:S03]  /*5d90*/  IMAD.WIDE R56, R0, 0x2, R22 ;  /* 0x0000000200387825 */ /* 0x001fc600078e0216 */
[----:B------:R0:W-:Y:S04]  /*5da0*/  STL.64 [R1+0x1bf0], R50 ;  /* 0x001bf03201007387 */ /* 0x0001e80000100a00 */
[----:B------:R-:W4:Y:S04]  /*5db0*/  @!P4 LDG.E.U16 R58, desc[UR6][R50.64] ;  /* 0x00000006323ac981 */ /* 0x000f28000c1e1500 */
[----:B-1----:R-:W2:Y:S04]  /*5dc0*/  LDL.LU.64 R48, [R1+0x4ac0] ;  /* 0x004ac00001307983 */ /* 0x002ea80000300a00 */
[----:B------:R1:W-:Y:S04]  /*5dd0*/  STL.64 [R1+0x1be8], R56 ;  /* 0x001be83801007387 */ /* 0x0003e80000100a00 */
[----:B0-----:R-:W3:Y:S04]  /*5de0*/  LDL.LU.64 R50, [R1+0x4ab8] ;  /* 0x004ab80001327983 */ /* 0x001ee80000300a00 */
[----:B------:R1:W3:Y:S01]  /*5df0*/  @!P4 LDG.E.U16 R53, desc[UR6][R56.64] ;  /* 0x000000063835c981 */ /* 0x0002e2000c1e1500 */
[----:B------:R-:W-:-:S05]  /*5e00*/  VIADD R0, R28, 0xffffffdc ;  /* 0xffffffdc1c007836 */ /* 0x000fca0000000000 */
[----:B------:R-:W-:Y:S01]  /*5e10*/  ISETP.GE.U32.AND P4, PT, R0, 0x7ffffedd, PT ;  /* 0x7ffffedd0000780c */ /* 0x000fe20003f86070 */
[----:B------:R-:W-:Y:S01]  /*5e20*/  IMAD R0, R3, 0x1f, RZ ;  /* 0x0000001f03007824 */ /* 0x000fe200078e02ff */
[----:B------:R0:W-:Y:S01]  /*5e30*/  STL.64 [R1+0x1be0], R54 ;  /* 0x001be03601007387 */ /* 0x0001e20000100a00 */
[----:B------:R-:W-:Y:S02]  /*5e40*/  PRMT R73, RZ, 0x7610, R73 ;  /* 0x00007610ff497816 */ /* 0x000fe40000000049 */
[----:B------:R-:W-:Y:S01]  /*5e50*/  PRMT R72, RZ, 0x7610, R72 ;  /* 0x00007610ff487816 */ /* 0x000fe20000000048 */
[----:B-1----:R-:W-:-:S05]  /*5e60*/  IMAD.WIDE R56, R0, 0x2, R26 ;  /* 0x0000000200387825 */ /* 0x002fca00078e021a */
[----:B------:R-:W3:Y:S01]  /*5e70*/  @!P5 LDG.E.U16 R73, desc[UR6][R56.64] ;  /* 0x000000063849d981 */ /* 0x000ee2000c1e1500 */
[----:B0-----:R-:W-:-:S03]  /*5e80*/  IMAD.WIDE R54, R0, 0x2, R22 ;  /* 0x0000000200367825 */ /* 0x001fc600078e0216 */
        /* <DEDUP_REMOVED lines=11> */
[----:B-1----:R-:W3:Y:S04]  /*5f40*/  LDL.LU.64 R56, [R1+0x4ab0] ;  /* 0x004ab00001387983 */ /* 0x002ee80000300a00 */
[----:B------:R1:W-:Y:S04]  /*5f50*/  STL.64 [R1+0x1bc8], R54 ;  /* 0x001bc83601007387 */ /* 0x0003e80000100a00 */
[----:B------:R-:W4:Y:S04]  /*5f60*/  @!P5 LDG.E.U16 R50, desc[UR6][R52.64] ;  /* 0x000000063432d981 */ /* 0x000f28000c1e1500 */
[----:B0-----:R-:W3:Y:S04]  /*5f70*/  LDL.LU.64 R58, [R1+0x4aa8] ;  /* 0x004aa800013a7983 */ /* 0x001ee80000300a00 */
[----:B------:R1:W3:Y:S01]  /*5f80*/  @!P5 LDG.E.U16 R51, desc[UR6][R54.64] ;  /* 0x000000063633d981 */ /* 0x0002e2000c1e1500 */
[----:B------:R-:W-:-:S03]  /*5f90*/  VIADD R0, R28, 0xffffffdb ;  /* 0xffffffdb1c007836 */ /* 0x000fc60000000000 */
[----:B------:R0:W-:Y:S02]  /*5fa0*/  STL.64 [R1+0x1bc0], R52 ;  /* 0x001bc03401007387 */ /* 0x0001e40000100a00 */
[----:B------:R-:W-:Y:S01]  /*5fb0*/  ISETP.GE.U32.AND P5, PT, R0, 0x7ffffedc, PT ;  /* 0x7ffffedc0000780c */ /* 0x000fe20003fa6070 */
[----:B------:R-:W-:Y:S01]  /*5fc0*/  IMAD.SHL.U32 R0, R3, 0x20, RZ ;  /* 0x0000002003007824 */ /* 0x000fe200078e00ff */
[----:B------:R-:W-:Y:S02]  /*5fd0*/  PRMT R32, RZ, 0x7610, R32 ;  /* 0x00007610ff207816 */ /* 0x000fe40000000020 */
[----:B------:R-:W-:Y:S01]  /*5fe0*/  PRMT R31, RZ, 0x7610, R31 ;  /* 0x00007610ff1f7816 */ /* 0x000fe2000000001f */
[----:B-1----:R-:W-:Y:S01]  /*5ff0*/  IMAD.WIDE R54, R0, 0x2, R24 ;  /* 0x0000000200367825 */ /* 0x002fe200078e0218 */
[----:B------:R-:W-:-:S03]  /*6000*/  PRMT R30, RZ, 0x7610, R30 ;  /* 0x00007610ff1e7816 */ /* 0x000fc6000000001e */
[C---:B0-----:R-:W-:Y:S01]  /*6010*/  IMAD.WIDE R52, R0.reuse, 0x2, R22 ;  /* 0x0000000200347825 */ /* 0x041fe200078e0216 */
[----:B------:R-:W3:Y:S04]  /*6020*/  @!P0 LDG.E.U16 R31, desc[UR6][R54.64] ;  /* 0x00000006361f8981 */ /* 0x000ee8000c1e1500 */
[----:B------:R-:W3:Y:S01]  /*6030*/  @!P0 LDG.E.U16 R30, desc[UR6][R52.64] ;  /* 0x00000006341e8981 */ /* 0x000ee2000c1e1500 */
[----:B------:R-:W-:Y:S02]  /*6040*/  PRMT R48, RZ, 0x7610, R48 ;  /* 0x00007610ff307816 */ /* 0x000fe40000000030 */
[----:B------:R-:W-:Y:S01]  /*6050*/  PRMT R49, RZ, 0x7610, R49 ;  /* 0x00007610ff317816 */ /* 0x000fe20000000031 */
[----:B--2---:R-:W-:Y:S04]  /*6060*/  STL [R1+0x2af8], R72 ;  /* 0x002af84801007387 */ /* 0x004fe80000100800 */
[----:B------:R0:W-:Y:S02]  /*6070*/  STL [R1+0x2afc], R73 ;  /* 0x002afc4901007387 */ /* 0x0001e40000100800 */
[----:B0-----:R-:W-:-:S02]  /*6080*/  IMAD.WIDE R72, R0, 0x2, R26 ;  /* 0x0000000200487825 */ /* 0x001fc400078e021a */
[----:B----4-:R-:W-:Y:S01]  /*6090*/  STL [R1+0x2af0], R50 ;  /* 0x002af03201007387 */ /* 0x010fe20000100800 */
[----:B---3--:R-:W-:-:S03]  /*60a0*/  PRMT R59, RZ, 0x7610, R59 ;  /* 0x00007610ff3b7816 */ /* 0x008fc6000000003b */
[----:B------:R0:W2:Y:S04]  /*60b0*/  @!P0 LDG.E.U16 R32, desc[UR6][R72.64] ;  /* 0x0000000648208981 */ /* 0x0000a8000c1e1500 */
[----:B------:R1:W-:Y:S02]  /*60c0*/  STL [R1+0x2af4], R51 ;  /* 0x002af43301007387 */ /* 0x0003e40000100800 */
[----:B-1----:R-:W-:-:S04]  /*60d0*/  IMAD.WIDE R50, R0, 0x2, R20 ;  /* 0x0000000200327825 */ /* 0x002fc800078e0214 */
[----:B------:R-:W-:Y:S01]  /*60e0*/  VIADD R0, R28, 0xffffffda ;  /* 0xffffffda1c007836 */ /* 0x000fe20000000000 */
[----:B------:R1:W3:Y:S04]  /*60f0*/  @!P0 LDG.E.U16 R59, desc[UR6][R50.64] ;  /* 0x00000006323b8981 */ /* 0x0002e8000c1e1500 */
[----:B------:R-:W-:Y:S01]  /*6100*/  ISETP.GE.U32.AND P0, PT, R0, 0x7ffffedb, PT ;  /* 0x7ffffedb0000780c */ /* 0x000fe20003f06070 */
[----:B------:R-:W-:Y:S01]  /*6110*/  IMAD R0, R3, 0x21, RZ ;  /* 0x0000002103007824 */ /* 0x000fe200078e02ff */
[----:B------:R0:W-:Y:S01]  /*6120*/  STL.64 [R1+0x1bb8], R72 ;  /* 0x001bb84801007387 */ /* 0x0001e20000100a00 */
[----:B------:R-:W-:-:S03]  /*6130*/  PRMT R57, RZ, 0x7610, R57 ;  /* 0x00007610ff397816 */ /* 0x000fc60000000039 */
[----:B------:R4:W-:Y:S01]  /*6140*/  STL.64 [R1+0x1bb0], R54 ;  /* 0x001bb03601007387 */ /* 0x0009e20000100a00 */
[----:B------:R-:W-:-:S03]  /*6150*/  PRMT R56, RZ, 0x7610, R56 ;  /* 0x00007610ff387816 */ /* 0x000fc60000000038 */
[----:B------:R1:W-:Y:S04]  /*6160*/  STL.64 [R1+0x1ba8], R52 ;  /* 0x001ba83401007387 */ /* 0x0003e80000100a00 */
[----:B------:R1:W-:Y:S01]  /*6170*/  STL.64 [R1+0x1ba0], R50 ;  /* 0x001ba03201007387 */ /* 0x0003e20000100a00 */
[----:B0-----:R-:W-:-:S04]  /*6180*/  IMAD.WIDE R72, R0, 0x2, R26 ;  /* 0x0000000200487825 */ /* 0x001fc800078e021a */
[----:B----4-:R-:W-:-:S04]  /*6190*/  IMAD.WIDE R54, R0, 0x2, R22 ;  /* 0x0000000200367825 */ /* 0x010fc800078e0216 */
[----:B-1----:R-:W-:-:S04]  /*61a0*/  IMAD.WIDE R52, R0, 0x2, R20 ;  /* 0x0000000200347825 */ /* 0x002fc800078e0214 */
[----:B------:R-:W-:Y:S01]  /*61b0*/  IMAD.WIDE R50, R0, 0x2, R24 ;  /* 0x0000000200327825 */ /* 0x000fe200078e0218 */
[----:B------:R-:W4:Y:S04]  /*61c0*/  @!P1 LDG.E.U16 R48, desc[UR6][R52.64] ;  /* 0x0000000634309981 */ /* 0x000f28000c1e1500 */
[----:B------:R0:W-:Y:S04]  /*61d0*/  STL.64 [R1+0x1b98], R72 ;  /* 0x001b984801007387 */ /* 0x0001e80000100a00 */
[----:B------:R1:W2:Y:S04]  /*61e0*/  @!P1 LDG.E.U16 R49, desc[UR6][R54.64] ;  /* 0x0000000636319981 */ /* 0x0002a8000c1e1500 */
[----:B------:R0:W-:Y:S04]  /*61f0*/  STL.64 [R1+0x1b90], R50 ;  /* 0x001b903201007387 */ /* 0x0001e80000100a00 */
[----:B------:R-:W3:Y:S04]  /*6200*/  @!P1 LDG.E.U16 R57, desc[UR6][R72.64] ;  /* 0x0000000648399981 */ /* 0x000ee8000c1e1500 */
[----:B------:R-:W3:Y:S04]  /*6210*/  @!P1 LDG.E.U16 R56, desc[UR6][R50.64] ;  /* 0x0000000632389981 */ /* 0x000ee8000c1e1500 */
[----:B0-----:R-:W3:Y:S04]  /*6220*/  LDL.LU.64 R72, [R1+0x4aa0] ;  /* 0x004aa00001487983 */ /* 0x001ee80000300a00 */
[----:B------:R1:W-:Y:S04]  /*6230*/  STL.64 [R1+0x1b88], R54 ;  /* 0x001b883601007387 */ /* 0x0003e80000100a00 */
[----:B------:R-:W3:Y:S01]  /*6240*/  LDL.LU.64 R50, [R1+0x4a98] ;  /* 0x004a980001327983 */ /* 0x000ee20000300a00 */
[----:B------:R-:W-:-:S03]  /*6250*/  VIADD R0, R28, 0xffffffd9 ;  /* 0xffffffd91c007836 */ /* 0x000fc60000000000 */
[----:B------:R0:W-:Y:S02]  /*6260*/  STL.64 [R1+0x1b80], R52 ;  /* 0x001b803401007387 */ /* 0x0001e40000100a00 */
[----:B------:R-:W-:Y:S01]  /*6270*/  ISETP.GE.U32.AND P1, PT, R0, 0x7ffffeda, PT ;  /* 0x7ffffeda0000780c */ /* 0x000fe20003f26070 */
[----:B------:R-:W-:-:S04]  /*6280*/  IMAD R0, R3, 0x22, RZ ;  /* 0x0000002203007824 */ /* 0x000fc800078e02ff */
[----:B-1----:R-:W-:-:S04]  /*6290*/  IMAD.WIDE R54, R0, 0x2, R22 ;  /* 0x0000000200367825 */ /* 0x002fc800078e0216 */
[C---:B0-----:R-:W-:Y:S01]  /*62a0*/  IMAD.WIDE R52, R0.reuse, 0x2, R20 ;  /* 0x0000000200347825 */ /* 0x041fe200078e0214 */
[----:B----4-:R-:W-:Y:S04]  /*62b0*/  STL [R1+0x28c], R48 ;  /* 0x00028c3001007387 */ /* 0x010fe80000100800 */
[----:B--2---:R0:W-:Y:S02]  /*62c0*/  STL [R1+0x290], R49 ;  /* 0x0002903101007387 */ /* 0x0041e40000100800 */
[----:B0-----:R-:W-:Y:S02]  /*62d0*/  IMAD.WIDE R48, R0, 0x2, R26 ;  /* 0x0000000200307825 */ /* 0x001fe400078e021a */
[----:B---3--:R-:W-:Y:S04]  /*62e0*/  STL [R1+0x294], R56 ;  /* 0x0002943801007387 */ /* 0x008fe80000100800 */
[----:B------:R0:W-:Y:S01]  /*62f0*/  STL [R1+0x2a0], R57 ;  /* 0x0002a03901007387 */ /* 0x0001e20000100800 */
[----:B------:R-:W-:-:S02]  /*6300*/  PRMT R73, RZ, 0x7610, R73 ;  /* 0x00007610ff497816 */ /* 0x000fc40000000049 */
[----:B------:R-:W-:Y:S01]  /*6310*/  PRMT R72, RZ, 0x7610, R72 ;  /* 0x00007610ff487816 */ /* 0x000fe20000000048 */
[----:B------:R1:W-:Y:S04]  /*6320*/  STL.64 [R1+0x1b78], R48 ;  /* 0x001b783001007387 */ /* 0x0003e80000100a00 */
[----:B------:R-:W2:Y:S01]  /*6330*/  @!P2 LDG.E.U16 R73, desc[UR6][R48.64] ;  /* 0x000000063049a981 */ /* 0x000ea2000c1e1500 */
[----:B0-----:R-:W-:Y:S01]  /*6340*/  IMAD.WIDE R56, R0, 0x2, R24 ;  /* 0x0000000200387825 */ /* 0x001fe200078e0218 */
[----:B------:R-:W-:Y:S02]  /*6350*/  PRMT R50, RZ, 0x7610, R50 ;  /* 0x00007610ff327816 */ /* 0x000fe40000000032 */
[----:B------:R-:W-:Y:S02]  /*6360*/  PRMT R51, RZ, 0x7610, R51 ;  /* 0x00007610ff337816 */ /* 0x000fe40000000033 */
[----:B------:R0:W-:Y:S04]  /*6370*/  STL.64 [R1+0x1b70], R56 ;  /* 0x001b703801007387 */ /* 0x0001e80000100a00 */
[----:B------:R-:W3:Y:S04]  /*6380*/  @!P2 LDG.E.U16 R72, desc[UR6][R56.64] ;  /* 0x000000063848a981 */ /* 0x000ee8000c1e1500 */
[----:B-1----:R-:W4:Y:S04]  /*6390*/  LDL.LU.64 R48, [R1+0x4a90] ;  /* 0x004a900001307983 */ /* 0x002f280000300a00 */
[----:B------:R1:W-:Y:S04]  /*63a0*/  STL.64 [R1+0x1b68], R54 ;  /* 0x001b683601007387 */ /* 0x0003e80000100a00 */
[----:B------:R-:W2:Y:S04]  /*63b0*/  @!P2 LDG.E.U16 R50, desc[UR6][R52.64] ;  /* 0x000000063432a981 */ /* 0x000ea8000c1e1500 */
        /* <DEDUP_REMOVED lines=8> */
[----:B---3--:R-:W-:Y:S01]  /*6440*/  STL [R1+0x2274], R72 ;  /* 0x0022744801007387 */ /* 0x008fe20000100800 */
[----:B----4-:R-:W-:-:S03]  /*6450*/  PRMT R48, RZ, 0x7610, R48 ;  /* 0x00007610ff307816 */ /* 0x010fc60000000030 */
[----:B--2---:R0:W-:Y:S01]  /*6460*/  STL [R1+0x2278], R73 ;  /* 0x0022784901007387 */ /* 0x0041e20000100800 */
[----:B------:R-:W-:-:S03]  /*6470*/  PRMT R49, RZ, 0x7610, R49 ;  /* 0x00007610ff317816 */ /* 0x000fc60000000031 */
[----:B------:R-:W2:Y:S04]  /*6480*/  @!P4 LDG.E.U16 R48, desc[UR6][R52.64] ;  /* 0x000000063430c981 */ /* 0x000ea8000c1e1500 */
[----:B------:R-:W-:Y:S01]  /*6490*/  STL [R1+0x226c], R50 ;  /* 0x00226c3201007387 */ /* 0x000fe20000100800 */
[C---:B0-----:R-:W-:Y:S01]  /*64a0*/  IMAD.WIDE R72, R0.reuse, 0x2, R26 ;  /* 0x0000000200487825 */ /* 0x041fe200078e021a */
        /* <DEDUP_REMOVED lines=32> */
[----:B-1----:R-:W4:Y:S04]  /*66b0*/  LDL.LU.64 R48, [R1+0x4a70] ;  /* 0x004a700001307983 */ /* 0x002f280000300a00 */
[----:B------:R-:W2:Y:S04]  /*66c0*/  @!P5 LDG.E.U16 R72, desc[UR6][R56.64] ;  /* 0x000000063848d981 */ /* 0x000ea8000c1e1500 */
[----:B------:R1:W-:Y:S04]  /*66d0*/  STL.64 [R1+0x1b28], R54 ;  /* 0x001b283601007387 */ /* 0x0003e80000100a00 */
[----:B------:R1:W3:Y:S04]  /*66e0*/  @!P5 LDG.E.U16 R51, desc[UR6][R54.64] ;  /* 0x000000063633d981 */ /* 0x0002e8000c1e1500 */
[----:B0-----:R-:W3:Y:S01]  /*66f0*/  LDL.LU.64 R56, [R1+0x4a68] ;  /* 0x004a680001387983 */ /* 0x001ee20000300a00 */
[----:B------:R-:W-:-:S03]  /*6700*/  VIADD R0, R28, 0xffffffd6 ;  /* 0xffffffd61c007836 */ /* 0x000fc60000000000 */
[----:B------:R0:W-:Y:S02]  /*6710*/  STL.64 [R1+0x1b20], R52 ;  /* 0x001b203401007387 */ /* 0x0001e40000100a00 */
[----:B------:R-:W-:Y:S01]  /*6720*/  ISETP.GE.U32.AND P5, PT, R0, 0x7ffffed7, PT ;  /* 0x7ffffed70000780c */ /* 0x000fe20003fa6070 */
[----:B------:R-:W-:-:S04]  /*6730*/  IMAD R0, R3, 0x25, RZ ;  /* 0x0000002503007824 */ /* 0x000fc800078e02ff */
[----:B-1----:R-:W-:-:S04]  /*6740*/  IMAD.WIDE R54, R0, 0x2, R22 ;  /* 0x0000000200367825 */ /* 0x002fc800078e0216 */
[----:B0-----:R-:W-:Y:S01]  /*6750*/  IMAD.WIDE R52, R0, 0x2, R24 ;  /* 0x0000000200347825 */ /* 0x001fe200078e0218 */
[----:B----4-:R-:W-:Y:S01]  /*6760*/  PRMT R48, RZ, 0x7610, R48 ;  /* 0x00007610ff307816 */ /* 0x010fe20000000030 */
[----:B--2---:R-:W-:Y:S01]  /*6770*/  STL [R1+0x2618], R72 ;  /* 0x0026184801007387 */ /* 0x004fe20000100800 */
[----:B------:R-:W-:-:S03]  /*6780*/  PRMT R49, RZ, 0x7610, R49 ;  /* 0x00007610ff317816 */ /* 0x000fc60000000031 */
[----:B------:R0:W-:Y:S04]  /*6790*/  STL [R1+0x261c], R73 ;  /* 0x00261c4901007387 */ /* 0x0001e80000100800 */
[----:B---3--:R-:W-:Y:S01]  /*67a0*/  STL [R1+0x2610], R50 ;  /* 0x0026103201007387 */ /* 0x008fe20000100800 */
[----:B------:R-:W-:-:S03]  /*67b0*/  PRMT R57, RZ, 0x7610, R57 ;  /* 0x00007610ff397816 */ /* 0x000fc60000000039 */
[----:B------:R1:W-:Y:S01]  /*67c0*/  STL [R1+0x2614], R51 ;  /* 0x0026143301007387 */ /* 0x0003e20000100800 */
[C---:B0-----:R-:W-:Y:S01]  /*67d0*/  IMAD.WIDE R72, R0.reuse, 0x2, R26 ;  /* 0x0000000200487825 */ /* 0x041fe200078e021a */
[----:B------:R-:W-:Y:S02]  /*67e0*/  PRMT R56, RZ, 0x7610, R56 ;  /* 0x00007610ff387816 */ /* 0x000fe40000000038 */
[----:B------:R0:W2:Y:S01]  /*67f0*/  @!P0 LDG.E.U16 R49, desc[UR6][R54.64] ;  /* 0x0000000636318981 */ /* 0x0000a2000c1e1500 */
[----:B-1----:R-:W-:-:S03]  /*6800*/  IMAD.WIDE R50, R0, 0x2, R20 ;  /* 0x0000000200327825 */ /* 0x002fc600078e0214 */
[----:B------:R1:W-:Y:S04]  /*6810*/  STL.64 [R1+0x1b18], R72 ;  /* 0x001b184801007387 */ /* 0x0003e80000100a00 */
[----:B------:R3:W-:Y:S04]  /*6820*/  STL.64 [R1+0x1b10], R52 ;  /* 0x001b103401007387 */ /* 0x0007e80000100a00 */
[----:B------:R-:W4:Y:S04]  /*6830*/  @!P0 LDG.E.U16 R57, desc[UR6][R72.64] ;  /* 0x0000000648398981 */ /* 0x000f28000c1e1500 */
[----:B------:R0:W2:Y:S04]  /*6840*/  @!P0 LDG.E.U16 R48, desc[UR6][R50.64] ;  /* 0x0000000632308981 */ /* 0x0000a8000c1e1500 */
[----:B------:R-:W4:Y:S04]  /*6850*/  @!P0 LDG.E.U16 R56, desc[UR6][R52.64] ;  /* 0x0000000634388981 */ /* 0x000f28000c1e1500 */
[----:B-1----:R-:W4:Y:S04]  /*6860*/  LDL.LU.64 R72, [R1+0x4a60] ;  /* 0x004a600001487983 */ /* 0x002f280000300a00 */
[----:B------:R0:W-:Y:S04]  /*6870*/  STL.64 [R1+0x1b08], R54 ;  /* 0x001b083601007387 */ /* 0x0001e80000100a00 */
[----:B---3--:R-:W3:Y:S01]  /*6880*/  LDL.LU.64 R52, [R1+0x4a58] ;  /* 0x004a580001347983 */ /* 0x008ee20000300a00 */
[----:B------:R-:W-:Y:S01]  /*6890*/  VIADD R0, R28, 0xffffffd5 ;  /* 0xffffffd51c007836 */ /* 0x000fe20000000000 */
[----:B------:R-:W-:-:S04]  /*68a0*/  PRMT R66, RZ, 0x7610, R66 ;  /* 0x00007610ff427816 */ /* 0x000fc80000000042 */
[----:B------:R-:W-:Y:S01]  /*68b0*/  ISETP.GE.U32.AND P0, PT, R0, 0x7ffffed6, PT ;  /* 0x7ffffed60000780c */ /* 0x000fe20003f06070 */
[----:B------:R-:W-:Y:S01]  /*68c0*/  IMAD R0, R3, 0x26, RZ ;  /* 0x0000002603007824 */ /* 0x000fe200078e02ff */
[----:B------:R1:W-:Y:S01]  /*68d0*/  STL.64 [R1+0x1b00], R50 ;  /* 0x001b003201007387 */ /* 0x0003e20000100a00 */
[----:B------:R-:W-:Y:S02]  /*68e0*/  PRMT R67, RZ, 0x7610, R67 ;  /* 0x00007610ff437816 */ /* 0x000fe40000000043 */
[----:B0-----:R-:W-:-:S04]  /*68f0*/  IMAD.WIDE R54, R0, 0x2, R20 ;  /* 0x0000000200367825 */ /* 0x001fc800078e0214 */
[----:B-1----:R-:W-:-:S05]  /*6900*/  IMAD.WIDE R50, R0, 0x2, R24 ;  /* 0x0000000200327825 */ /* 0x002fca00078e0218 */
[----:B------:R-:W3:Y:S04]  /*6910*/  @!P1 LDG.E.U16 R66, desc[UR6][R50.64] ;  /* 0x0000000632429981 */ /* 0x000ee8000c1e1500 */
[----:B--2---:R-:W-:Y:S04]  /*6920*/  STL [R1+0x27b0], R48 ;  /* 0x0027b03001007387 */ /* 0x004fe80000100800 */
[----:B------:R0:W-:Y:S04]  /*6930*/  STL [R1+0x27b4], R49 ;  /* 0x0027b43101007387 */ /* 0x0001e80000100800 */
[----:B----4-:R-:W-:Y:S04]  /*6940*/  STL [R1+0x27b8], R56 ;  /* 0x0027b83801007387 */ /* 0x010fe80000100800 */
[----:B------:R1:W-:Y:S01]  /*6950*/  STL [R1+0x27bc], R57 ;  /* 0x0027bc3901007387 */ /* 0x0003e20000100800 */
[----:B0-----:R-:W-:Y:S01]  /*6960*/  IMAD.WIDE R48, R0, 0x2, R26 ;  /* 0x0000000200307825 */ /* 0x001fe200078e021a */
[----:B---3--:R-:W-:-:S02]  /*6970*/  PRMT R52, RZ, 0x7610, R52 ;  /* 0x00007610ff347816 */ /* 0x008fc40000000034 */
[----:B------:R-:W-:Y:S02]  /*6980*/  PRMT R53, RZ, 0x7610, R53 ;  /* 0x00007610ff357816 */ /* 0x000fe40000000035 */
[----:B------:R-:W2:Y:S01]  /*6990*/  @!P1 LDG.E.U16 R67, desc[UR6][R48.64] ;  /* 0x0000000630439981 */ /* 0x000ea2000c1e1500 */
[----:B-1----:R-:W-:-:S03]  /*69a0*/  IMAD.WIDE R56, R0, 0x2, R22 ;  /* 0x0000000200387825 */ /* 0x002fc600078e0216 */
[----:B------:R-:W3:Y:S04]  /*69b0*/  @!P1 LDG.E.U16 R52, desc[UR6][R54.64] ;  /* 0x0000000636349981 */ /* 0x000ee8000c1e1500 */
[----:B------:R0:W4:Y:S01]  /*69c0*/  @!P1 LDG.E.U16 R53, desc[UR6][R56.64] ;  /* 0x0000000638359981 */ /* 0x000122000c1e1500 */
[----:B------:R-:W-:-:S03]  /*69d0*/  VIADD R0, R28, 0xffffffd4 ;  /* 0xffffffd41c007836 */ /* 0x000fc60000000000 */
[----:B------:R1:W-:Y:S04]  /*69e0*/  STL.64 [R1+0x1af8], R48 ;  /* 0x001af83001007387 */ /* 0x0003e80000100a00 */
[----:B------:R0:W-:Y:S01]  /*69f0*/  STL.64 [R1+0x1af0], R50 ;  /* 0x001af03201007387 */ /* 0x0001e20000100a00 */
[----:B------:R-:W-:Y:S01]  /*6a00*/  ISETP.GE.U32.AND P1, PT, R0, 0x7ffffed5, PT ;  /* 0x7ffffed50000780c */ /* 0x000fe20003f26070 */
[----:B------:R-:W-:Y:S02]  /*6a10*/  IMAD R0, R3, 0x27, RZ ;  /* 0x0000002703007824 */ /* 0x000fe400078e02ff */
[----:B-1----:R-:W4:Y:S04]  /*6a20*/  LDL.LU.64 R48, [R1+0x4a50] ;  /* 0x004a500001307983 */ /* 0x002f280000300a00 */
[----:B------:R1:W-:Y:S04]  /*6a30*/  STL.64 [R1+0x1ae8], R56 ;  /* 0x001ae83801007387 */ /* 0x0003e80000100a00 */
[----:B0-----:R-:W4:Y:S01]  /*6a40*/  LDL.LU.64 R50, [R1+0x4a48] ;  /* 0x004a480001327983 */ /* 0x001f220000300a00 */
[----:B------:R-:W-:-:S02]  /*6a50*/  PRMT R70, RZ, 0x7610, R70 ;  /* 0x00007610ff467816 */ /* 0x000fc40000000046 */
[----:B------:R-:W-:Y:S01]  /*6a60*/  PRMT R71, RZ, 0x7610, R71 ;  /* 0x00007610ff477816 */ /* 0x000fe20000000047 */
[----:B------:R0:W-:Y:S01]  /*6a70*/  STL.64 [R1+0x1ae0], R54 ;  /* 0x001ae03601007387 */ /* 0x0001e20000100a00 */
[----:B-1----:R-:W-:-:S03]  /*6a80*/  IMAD.WIDE R56, R0, 0x2, R26 ;  /* 0x0000000200387825 */ /* 0x002fc600078e021a */
[----:B------:R-:W-:Y:S04]  /*6a90*/  STL [R1+0x2958], R66 ;  /* 0x0029584201007387 */ /* 0x000fe80000100800 */
[----:B------:R-:W4:Y:S01]  /*6aa0*/  @!P2 LDG.E.U16 R71, desc[UR6][R56.64] ;  /* 0x000000063847a981 */ /* 0x000f22000c1e1500 */
[----:B0-----:R-:W-:-:S05]  /*6ab0*/  IMAD.WIDE R54, R0, 0x2, R24 ;  /* 0x0000000200367825 */ /* 0x001fca00078e0218 */
[----:B------:R-:W4:Y:S04]  /*6ac0*/  @!P2 LDG.E.U16 R70, desc[UR6][R54.64] ;  /* 0x000000063646a981 */ /* 0x000f28000c1e1500 */
[----:B--2---:R-:W-:Y:S04]  /*6ad0*/  STL [R1+0x295c], R67 ;  /* 0x00295c4301007387 */ /* 0x004fe80000100800 */
[----:B---3--:R-:W-:Y:S04]  /*6ae0*/  STL [R1+0x2950], R52 ;  /* 0x0029503401007387 */ /* 0x008fe80000100800 */
[----:B----4-:R-:W-:Y:S04]  /*6af0*/  STL [R1+0x2954], R53 ;  /* 0x0029543501007387 */ /* 0x010fe80000100800 */
[----:B------:R0:W-:Y:S04]  /*6b00*/  STL.64 [R1+0x1ad8], R56 ;  /* 0x001ad83801007387 */ /* 0x0001e80000100a00 */
[----:B------:R1:W-:Y:S04]  /*6b10*/  STL.64 [R1+0x1ac8], R54 ;  /* 0x001ac83601007387 */ /* 0x0003e80000100a00 */
[----:B0-----:R-:W2:Y:S01]  /*6b20*/  LDL.LU.64 R56, [R1+0x4a40] ;  /* 0x004a400001387983 */ /* 0x001ea20000300a00 */
[----:B------:R-:W-:-:S04]  /*6b30*/  IMAD.WIDE R66, R0, 0x2, R22 ;  /* 0x0000000200427825 */ /* 0x000fc800078e0216 */
[----:B------:R-:W-:Y:S01]  /*6b40*/  IMAD.WIDE R52, R0, 0x2, R20 ;  /* 0x0000000200347825 */ /* 0x000fe200078e0214 */
[----:B------:R-:W-:Y:S02]  /*6b50*/  PRMT R51, RZ, 0x7610, R51 ;  /* 0x00007610ff337816 */ /* 0x000fe40000000033 */
[----:B------:R-:W-:Y:S01]  /*6b60*/  PRMT R50, RZ, 0x7610, R50 ;  /* 0x00007610ff327816 */ /* 0x000fe20000000032 */
[----:B------:R-:W-:Y:S01]  /*6b70*/  VIADD R0, R28, 0xffffffd3 ;  /* 0xffffffd31c007836 */ /* 0x000fe20000000000 */
[----:B------:R0:W-:Y:S04]  /*6b80*/  STL.64 [R1+0x1ac0], R66 ;  /* 0x001ac04201007387 */ /* 0x0001e80000100a00 */
[----:B------:R0:W3:Y:S04]  /*6b90*/  @!P2 LDG.E.U16 R51, desc[UR6][R66.64] ;  /* 0x000000064233a981 */ /* 0x0000e8000c1e1500 */
[----:B------:R4:W3:Y:S01]  /*6ba0*/  @!P2 LDG.E.U16 R50, desc[UR6][R52.64] ;  /* 0x000000063432a981 */ /* 0x0008e2000c1e1500 */
[----:B------:R-:W-:Y:S01]  /*6bb0*/  ISETP.GE.U32.AND P2, PT, R0, 0x7ffffed4, PT ;  /* 0x7ffffed40000780c */ /* 0x000fe20003f46070 */
[----:B------:R-:W-:-:S02]  /*6bc0*/  IMAD R0, R3, 0x28, RZ ;  /* 0x0000002803007824 */ /* 0x000fc400078e02ff */
[----:B-1----:R-:W3:Y:S01]  /*6bd0*/  LDL.LU.64 R54, [R1+0x4a38] ;  /* 0x004a380001367983 */ /* 0x002ee20000300a00 */
[----:B------:R-:W-:-:S03]  /*6be0*/  PRMT R58, RZ, 0x7610, R58 ;  /* 0x00007610ff3a7816 */ /* 0x000fc6000000003a */
[----:B------:R-:W-:Y:S04]  /*6bf0*/  STL.64 [R1+0x1ab8], R52 ;  /* 0x001ab83401007387 */ /* 0x000fe80000100a00 */
[----:B------:R-:W-:Y:S04]  /*6c00*/  STL [R1+0x2ae8], R70 ;  /* 0x002ae84601007387 */ /* 0x000fe80000100800 */
[----:B------:R1:W-:Y:S01]  /*6c10*/  STL [R1+0x2aec], R71 ;  /* 0x002aec4701007387 */ /* 0x0003e20000100800 */
[----:B0-----:R-:W-:-:S04]  /*6c20*/  IMAD.WIDE R66, R0, 0x2, R24 ;  /* 0x0000000200427825 */ /* 0x001fc800078e0218 */
[----:B-1----:R-:W-:-:S05]  /*6c30*/  IMAD.WIDE R70, R0, 0x2, R26 ;  /* 0x0000000200467825 */ /* 0x002fca00078e021a */
[----:B------:R-:W3:Y:S01]  /*6c40*/  @!P4 LDG.E.U16 R58, desc[UR6][R70.64] ;  /* 0x00000006463ac981 */ /* 0x000ee2000c1e1500 */
[----:B----4-:R-:W-:Y:S01]  /*6c50*/  IMAD.WIDE R52, R0, 0x2, R22 ;  /* 0x0000000200347825 */ /* 0x010fe200078e0216 */
[----:B--2---:R-:W-:Y:S02]  /*6c60*/  PRMT R57, RZ, 0x7610, R57 ;  /* 0x00007610ff397816 */ /* 0x004fe40000000039 */
[----:B------:R-:W-:-:S04]  /*6c70*/  PRMT R56, RZ, 0x7610, R56 ;  /* 0x00007610ff387816 */ /* 0x000fc80000000038 */
[----:B------:R0:W2:Y:S04]  /*6c80*/  @!P4 LDG.E.U16 R57, desc[UR6][R66.64] ;  /* 0x000000064239c981 */ /* 0x0000a8000c1e1500 */
[----:B------:R1:W2:Y:S04]  /*6c90*/  @!P4 LDG.E.U16 R56, desc[UR6][R52.64] ;  /* 0x000000063438c981 */ /* 0x0002a8000c1e1500 */
[----:B---3--:R-:W-:Y:S01]  /*6ca0*/  STL [R1+0x2ae0], R50 ;  /* 0x002ae03201007387 */ /* 0x008fe20000100800 */
[----:B------:R-:W-:-:S03]  /*6cb0*/  PRMT R55, RZ, 0x7610, R55 ;  /* 0x00007610ff377816 */ /* 0x000fc60000000037 */
[----:B------:R3:W-:Y:S04]  /*6cc0*/  STL [R1+0x2ae4], R51 ;  /* 0x002ae43301007387 */ /* 0x0007e80000100800 */
[----:B------:R4:W-:Y:S01]  /*6cd0*/  STL.64 [R1+0x1ab0], R70 ;  /* 0x001ab04601007387 */ /* 0x0009e20000100a00 */
[----:B---3--:R-:W-:-:S04]  /*6ce0*/  IMAD.WIDE R50, R0, 0x2, R20 ;  /* 0x0000000200327825 */ /* 0x008fc800078e0214 */
[----:B------:R-:W-:Y:S01]  /*6cf0*/  VIADD R0, R28, 0xffffffd2 ;  /* 0xffffffd21c007836 */ /* 0x000fe20000000000 */
[----:B------:R3:W2:Y:S04]  /*6d00*/  @!P4 LDG.E.U16 R55, desc[UR6][R50.64] ;  /* 0x000000063237c981 */ /* 0x0006a8000c1e1500 */
[----:B------:R-:W-:Y:S01]  /*6d10*/  ISETP.GE.U32.AND P4, PT, R0, 0x7ffffed3, PT ;  /* 0x7ffffed30000780c */ /* 0x000fe20003f86070 */
[----:B------:R0:W-:Y:S01]  /*6d20*/  STL.64 [R1+0x1aa8], R66 ;  /* 0x001aa84201007387 */ /* 0x0001e20000100a00 */
[----:B------:R-:W-:Y:S01]  /*6d30*/  IMAD R0, R3, 0x29, RZ ;  /* 0x0000002903007824 */ /* 0x000fe200078e02ff */
[----:B------:R-:W-:Y:S02]  /*6d40*/  PRMT R72, RZ, 0x7610, R72 ;  /* 0x00007610ff487816 */ /* 0x000fe40000000048 */
[----:B------:R1:W-:Y:S01]  /*6d50*/  STL.64 [R1+0x1aa0], R52 ;  /* 0x001aa03401007387 */ /* 0x0003e20000100a00 */
[----:B------:R-:W-:-:S03]  /*6d60*/  PRMT R73, RZ, 0x7610, R73 ;  /* 0x00007610ff497816 */ /* 0x000fc60000000049 */
[----:B------:R-:W-:Y:S01]  /*6d70*/  STL.64 [R1+0x3fb0], R58 ;  /* 0x003fb03a01007387 */ /* 0x000fe20000100a00 */
[----:B------:R-:W-:Y:S01]  /*6d80*/  PRMT R48, RZ, 0x7610, R48 ;  /* 0x00007610ff307816 */ /* 0x000fe20000000030 */
[C---:B----4-:R-:W-:Y:S02]  /*6d90*/  IMAD.WIDE R70, R0.reuse, 0x2, R26 ;  /* 0x0000000200467825 */ /* 0x050fe400078e021a */
[----:B------:R3:W-:Y:S01]  /*6da0*/  STL.64 [R1+0x1a98], R50 ;  /* 0x001a983201007387 */ /* 0x0007e20000100a00 */
[----:B------:R-:W-:Y:S01]  /*6db0*/  PRMT R49, RZ, 0x7610, R49 ;  /* 0x00007610ff317816 */ /* 0x000fe20000000031 */
[C---:B0-----:R-:W-:Y:S02]  /*6dc0*/  IMAD.WIDE R66, R0.reuse, 0x2, R22 ;  /* 0x0000000200427825 */ /* 0x041fe400078e0216 */
[----:B------:R-:W4:Y:S02]  /*6dd0*/  @!P5 LDG.E.U16 R73, desc[UR6][R70.64] ;  /* 0x000000064649d981 */ /* 0x000f24000c1e1500 */
[----:B-1----:R-:W-:-:S02]  /*6de0*/  IMAD.WIDE R52, R0, 0x2, R20 ;  /* 0x0000000200347825 */ /* 0x002fc400078e0214 */
[----:B------:R0:W4:Y:S02]  /*6df0*/  @!P5 LDG.E.U16 R49, desc[UR6][R66.64] ;  /* 0x000000064231d981 */ /* 0x000124000c1e1500 */
[----:B---3--:R-:W-:Y:S02]  /*6e00*/  IMAD.WIDE R50, R0, 0x2, R24 ;  /* 0x0000000200327825 */ /* 0x008fe400078e0218 */
[----:B------:R1:W3:Y:S04]  /*6e10*/  @!P5 LDG.E.U16 R48, desc[UR6][R52.64] ;  /* 0x000000063430d981 */ /* 0x0002e8000c1e1500 */
[----:B------:R-:W3:Y:S04]  /*6e20*/  @!P5 LDG.E.U16 R72, desc[UR6][R50.64] ;  /* 0x000000063248d981 */ /* 0x000ee8000c1e1500 */
[----:B--2---:R-:W-:Y:S04]  /*6e30*/  STL.64 [R1+0x3fb8], R56 ;  /* 0x003fb83801007387 */ /* 0x004fe80000100a00 */
[----:B------:R2:W-:Y:S04]  /*6e40*/  STL.64 [R1+0x1a90], R70 ;  /* 0x001a904601007387 */ /* 0x0005e80000100a00 */
[----:B------:R0:W-:Y:S04]  /*6e50*/  STL.64 [R1+0x1a88], R50 ;  /* 0x001a883201007387 */ /* 0x0001e80000100a00 */
[----:B--2---:R-:W2:Y:S04]  /*6e60*/  LDL.LU.64 R70, [R1+0x4a30] ;  /* 0x004a300001467983 */ /* 0x004ea80000300a00 */
[----:B------:R1:W-:Y:S04]  /*6e70*/  STL.64 [R1+0x1a80], R66 ;  /* 0x001a804201007387 */ /* 0x0003e80000100a00 */
[----:B0-----:R-:W2:Y:S01]  /*6e80*/  LDL.LU.64 R50, [R1+0x4a28] ;  /* 0x004a280001327983 */ /* 0x001ea20000300a00 */
[----:B------:R-:W-:-:S03]  /*6e90*/  VIADD R0, R28, 0xffffffd1 ;  /* 0xffffffd11c007836 */ /* 0x000fc60000000000 */
[----:B------:R0:W-:Y:S02]  /*6ea0*/  STL.64 [R1+0x1a78], R52 ;  /* 0x001a783401007387 */ /* 0x0001e40000100a00 */
[----:B------:R-:W-:Y:S01]  /*6eb0*/  ISETP.GE.U32.AND P5, PT, R0, 0x7ffffed2, PT ;  /* 0x7ffffed20000780c */ /* 0x000fe20003fa6070 */
[----:B------:R-:W-:-:S04]  /*6ec0*/  IMAD R0, R3, 0x2a, RZ ;  /* 0x0000002a03007824 */ /* 0x000fc800078e02ff */
[----:B-1----:R-:W-:-:S04]  /*6ed0*/  IMAD.WIDE R66, R0, 0x2, R22 ;  /* 0x0000000200427825 */ /* 0x002fc800078e0216 */
[C---:B0-----:R-:W-:Y:S01]  /*6ee0*/  IMAD.WIDE R52, R0.reuse, 0x2, R20 ;  /* 0x0000000200347825 */ /* 0x041fe200078e0214 */
[----:B---3--:R-:W-:Y:S04]  /*6ef0*/  STL [R1+0x27c], R72 ;  /* 0x00027c4801007387 */ /* 0x008fe80000100800 */
[----:B----4-:R0:W-:Y:S04]  /*6f00*/  STL [R1+0x288], R73 ;  /* 0x0002884901007387 */ /* 0x0101e80000100800 */
[----:B------:R-:W-:Y:S04]  /*6f10*/  STL [R1+0x274], R48 ;  /* 0x0002743001007387 */ /* 0x000fe80000100800 */
[----:B------:R1:W-:Y:S01]  /*6f20*/  STL [R1+0x278], R49 ;  /* 0x0002783101007387 */ /* 0x0003e20000100800 */
[----:B0-----:R-:W-:-:S04]  /*6f30*/  IMAD.WIDE R72, R0, 0x2, R26 ;  /* 0x0000000200487825 */ /* 0x001fc800078e021a */
[----:B-1----:R-:W-:Y:S01]  /*6f40*/  IMAD.WIDE R48, R0, 0x2, R24 ;  /* 0x0000000200307825 */ /* 0x002fe200078e0218 */
        /* <DEDUP_REMOVED lines=111> */
[----:B------:R-:W2:Y:S04]  /*7640*/  @!P5 LDG.E.U16 R68, desc[UR6][R48.64] ;  /* 0x000000063044d981 */ /* 0x000ea8000c1e1500 */
[----:B0-----:R-:W2:Y:S01]  /*7650*/  LDL.LU.64 R48, [R1+0x49d8] ;  /* 0x0049d80001307983 */ /* 0x001ea20000300a00 */
[----:B------:R-:W-:-:S05]  /*7660*/  VIADD R0, R28, 0xffffffcc ;  /* 0xffffffcc1c007836 */ /* 0x000fca0000000000 */
[----:B------:R-:W-:Y:S01]  /*7670*/  ISETP.GE.U32.AND P5, PT, R0, 0x7ffffecd, PT ;  /* 0x7ffffecd0000780c */ /* 0x000fe20003fa6070 */
[----:B------:R-:W-:Y:S01]  /*7680*/  IMAD R0, R3, 0x2f, RZ ;  /* 0x0000002f03007824 */ /* 0x000fe200078e02ff */
[----:B------:R0:W-:Y:S03]  /*7690*/  STL.64 [R1+0x19d8], R52 ;  /* 0x0019d83401007387 */ /* 0x0001e60000100a00 */
[----:B-1----:R-:W-:-:S04]  /*76a0*/  IMAD.WIDE R66, R0, 0x2, R20 ;  /* 0x0000000200427825 */ /* 0x002fc800078e0214 */
[C---:B0-----:R-:W-:Y:S01]  /*76b0*/  IMAD.WIDE R52, R0.reuse, 0x2, R26 ;  /* 0x0000000200347825 */ /* 0x041fe200078e021a */
[----:B---3--:R-:W-:Y:S01]  /*76c0*/  STL [R1+0x2940], R50 ;  /* 0x0029403201007387 */ /* 0x008fe20000100800 */
[----:B----4-:R-:W-:Y:S02]  /*76d0*/  PRMT R73, RZ, 0x7610, R73 ;  /* 0x00007610ff497816 */ /* 0x010fe40000000049 */
[----:B------:R-:W-:Y:S01]  /*76e0*/  PRMT R72, RZ, 0x7610, R72 ;  /* 0x00007610ff487816 */ /* 0x000fe20000000048 */
[----:B--2---:R0:W-:Y:S04]  /*76f0*/  STL [R1+0x2944], R51 ;  /* 0x0029443301007387 */ /* 0x0041e80000100800 */
[----:B------:R-:W2:Y:S04]  /*7700*/  @!P0 LDG.E.U16 R73, desc[UR6][R52.64] ;  /* 0x0000000634498981 */ /* 0x000ea8000c1e1500 */
[----:B------:R-:W-:Y:S01]  /*7710*/  STL [R1+0x2948], R68 ;  /* 0x0029484401007387 */ /* 0x000fe20000100800 */
[----:B0-----:R-:W-:-:S03]  /*7720*/  IMAD.WIDE R50, R0, 0x2, R24 ;  /* 0x0000000200327825 */ /* 0x001fc600078e0218 */
[----:B------:R0:W-:Y:S01]  /*7730*/  STL [R1+0x294c], R69 ;  /* 0x00294c4501007387 */ /* 0x0001e20000100800 */
[----:B------:R-:W-:Y:S02]  /*7740*/  PRMT R48, RZ, 0x7610, R48 ;  /* 0x00007610ff307816 */ /* 0x000fe40000000030 */
[----:B------:R-:W-:Y:S01]  /*7750*/  PRMT R49, RZ, 0x7610, R49 ;  /* 0x00007610ff317816 */ /* 0x000fe20000000031 */
[----:B------:R-:W3:Y:S01]  /*7760*/  @!P0 LDG.E.U16 R72, desc[UR6][R50.64] ;  /* 0x0000000632488981 */ /* 0x000ee2000c1e1500 */
[----:B0-----:R-:W-:-:S03]  /*7770*/  IMAD.WIDE R68, R0, 0x2, R22 ;  /* 0x0000000200447825 */ /* 0x001fc600078e0216 */
[----:B------:R0:W-:Y:S04]  /*7780*/  STL.64 [R1+0x19d0], R52 ;  /* 0x0019d03401007387 */ /* 0x0001e80000100a00 */
[----:B------:R1:W-:Y:S04]  /*7790*/  STL.64 [R1+0x19c8], R50 ;  /* 0x0019c83201007387 */ /* 0x0003e80000100a00 */
        /* <DEDUP_REMOVED lines=8> */
[----:B------:R-:W-:Y:S01]  /*7820*/  IMAD R0, R3, 0x30, RZ ;  /* 0x0000003003007824 */ /* 0x000fe200078e02ff */
[----:B------:R-:W-:-:S03]  /*7830*/  PRMT R54, RZ, 0x7610, R54 ;  /* 0x00007610ff367816 */ /* 0x000fc60000000036 */
[----:B0-----:R-:W-:-:S04]  /*7840*/  IMAD.WIDE R68, R0, 0x2, R24 ;  /* 0x0000000200447825 */ /* 0x001fc800078e0218 */
[C---:B-1----:R-:W-:Y:S01]  /*7850*/  IMAD.WIDE R66, R0.reuse, 0x2, R22 ;  /* 0x0000000200427825 */ /* 0x042fe200078e0216 */
[----:B------:R-:W-:Y:S02]  /*7860*/  PRMT R64, RZ, 0x7610, R64 ;  /* 0x00007610ff407816 */ /* 0x000fe40000000040 */
[----:B------:R-:W-:Y:S02]  /*7870*/  PRMT R65, RZ, 0x7610, R65 ;  /* 0x00007610ff417816 */ /* 0x000fe40000000041 */
[----:B------:R-:W-:Y:S02]  /*7880*/  PRMT R71, RZ, 0x7610, R71 ;  /* 0x00007610ff477816 */ /* 0x000fe40000000047 */
[----:B------:R-:W-:Y:S01]  /*7890*/  PRMT R70, RZ, 0x7610, R70 ;  /* 0x00007610ff467816 */ /* 0x000fe20000000046 */
[----:B---3--:R-:W-:Y:S04]  /*78a0*/  STL [R1+0x2ad8], R72 ;  /* 0x002ad84801007387 */ /* 0x008fe80000100800 */
[----:B--2---:R0:W-:Y:S04]  /*78b0*/  STL [R1+0x2adc], R73 ;  /* 0x002adc4901007387 */ /* 0x0041e80000100800 */
[----:B----4-:R-:W-:Y:S01]  /*78c0*/  STL [R1+0x2ad0], R48 ;  /* 0x002ad03001007387 */ /* 0x010fe20000100800 */
[----:B0-----:R-:W-:Y:S01]  /*78d0*/  IMAD.WIDE R72, R0, 0x2, R26 ;  /* 0x0000000200487825 */ /* 0x001fe200078e021a */
[----:B------:R-:W-:-:S02]  /*78e0*/  PRMT R53, RZ, 0x7610, R53 ;  /* 0x00007610ff357816 */ /* 0x000fc40000000035 */
[----:B------:R-:W-:Y:S02]  /*78f0*/  PRMT R52, RZ, 0x7610, R52 ;  /* 0x00007610ff347816 */ /* 0x000fe40000000034 */
[----:B------:R0:W2:Y:S04]  /*7900*/  @!P1 LDG.E.U16 R54, desc[UR6][R72.64] ;  /* 0x0000000648369981 */ /* 0x0000a8000c1e1500 */
[----:B------:R1:W3:Y:S01]  /*7910*/  @!P1 LDG.E.U16 R53, desc[UR6][R68.64] ;  /* 0x0000000644359981 */ /* 0x0002e2000c1e1500 */
[----:B------:R-:W-:-:S03]  /*7920*/  PRMT R51, RZ, 0x7610, R51 ;  /* 0x00007610ff337816 */ /* 0x000fc60000000033 */
[----:B------:R4:W2:Y:S04]  /*7930*/  @!P1 LDG.E.U16 R52, desc[UR6][R66.64] ;  /* 0x0000000642349981 */ /* 0x0008a8000c1e1500 */
[----:B------:R0:W-:Y:S02]  /*7940*/  STL [R1+0x2ad4], R49 ;  /* 0x002ad43101007387 */ /* 0x0001e40000100800 */
[----:B0-----:R-:W-:-:S04]  /*7950*/  IMAD.WIDE R48, R0, 0x2, R20 ;  /* 0x0000000200307825 */ /* 0x001fc800078e0214 */
[----:B------:R-:W-:Y:S01]  /*7960*/  VIADD R0, R28, 0xffffffca ;  /* 0xffffffca1c007836 */ /* 0x000fe20000000000 */
[----:B------:R0:W2:Y:S04]  /*7970*/  @!P1 LDG.E.U16 R51, desc[UR6][R48.64] ;  /* 0x0000000630339981 */ /* 0x0000a8000c1e1500 */
[----:B------:R-:W-:Y:S01]  /*7980*/  ISETP.GE.U32.AND P1, PT, R0, 0x7ffffecb, PT ;  /* 0x7ffffecb0000780c */ /* 0x000fe20003f26070 */
[----:B------:R-:W-:Y:S01]  /*7990*/  IMAD R0, R3, 0x31, RZ ;  /* 0x0000003103007824 */ /* 0x000fe200078e02ff */
[----:B------:R0:W-:Y:S04]  /*79a0*/  STL.64 [R1+0x19b0], R72 ;  /* 0x0019b04801007387 */ /* 0x0001e80000100a00 */
[----:B------:R1:W-:Y:S04]  /*79b0*/  STL.64 [R1+0x19a8], R68 ;  /* 0x0019a84401007387 */ /* 0x0003e80000100a00 */
[----:B------:R4:W-:Y:S04]  /*79c0*/  STL.64 [R1+0x19a0], R66 ;  /* 0x0019a04201007387 */ /* 0x0009e80000100a00 */
[----:B------:R4:W-:Y:S01]  /*79d0*/  STL.64 [R1+0x1998], R48 ;  /* 0x0019983001007387 */ /* 0x0009e20000100a00 */
[----:B0-----:R-:W-:-:S04]  /*79e0*/  IMAD.WIDE R72, R0, 0x2, R26 ;  /* 0x0000000200487825 */ /* 0x001fc800078e021a */
[----:B-1----:R-:W-:-:S04]  /*79f0*/  IMAD.WIDE R68, R0, 0x2, R22 ;  /* 0x0000000200447825 */ /* 0x002fc800078e0216 */
[----:B----4-:R-:W-:-:S04]  /*7a00*/  IMAD.WIDE R66, R0, 0x2, R20 ;  /* 0x0000000200427825 */ /* 0x010fc800078e0214 */
        /* <DEDUP_REMOVED lines=91> */
[----:B----4-:R-:W-:Y:S04]  /*7fc0*/  STL [R1+0x25f8], R72 ;  /* 0x0025f84801007387 */ /* 0x010fe80000100800 */
[----:B--2---:R0:W-:Y:S01]  /*7fd0*/  STL [R1+0x25fc], R73 ;  /* 0x0025fc4901007387 */ /* 0x0041e20000100800 */
[----:B------:R-:W-:-:S03]  /*7fe0*/  PRMT R64, RZ, 0x7610, R64 ;  /* 0x00007610ff407816 */ /* 0x000fc60000000040 */
[----:B---3--:R-:W-:Y:S01]  /*7ff0*/  STL [R1+0x25f0], R48 ;  /* 0x0025f03001007387 */ /* 0x008fe20000100800 */
[----:B------:R-:W-:Y:S02]  /*8000*/  PRMT R65, RZ, 0x7610, R65 ;  /* 0x00007610ff417816 */ /* 0x000fe40000000041 */
[----:B------:R-:W-:Y:S01]  /*8010*/  PRMT R71, RZ, 0x7610, R71 ;  /* 0x00007610ff477816 */ /* 0x000fe20000000047 */
[----:B------:R-:W2:Y:S01]  /*8020*/  @!P1 LDG.E.U16 R64, desc[UR6][R66.64] ;  /* 0x0000000642409981 */ /* 0x000ea2000c1e1500 */
[C---:B0-----:R-:W-:Y:S01]  /*8030*/  IMAD.WIDE R72, R0.reuse, 0x2, R26 ;  /* 0x0000000200487825 */ /* 0x041fe200078e021a */
[----:B------:R-:W-:Y:S02]  /*8040*/  PRMT R70, RZ, 0x7610, R70 ;  /* 0x00007610ff467816 */ /* 0x000fe40000000046 */
[----:B------:R0:W-:Y:S04]  /*8050*/  STL [R1+0x25f4], R49 ;  /* 0x0025f43101007387 */ /* 0x0001e80000100800 */
[----:B------:R1:W-:Y:S04]  /*8060*/  STL.64 [R1+0x1910], R72 ;  /* 0x0019104801007387 */ /* 0x0003e80000100a00 */
[----:B------:R-:W3:Y:S01]  /*8070*/  @!P1 LDG.E.U16 R71, desc[UR6][R72.64] ;  /* 0x0000000648479981 */ /* 0x000ee2000c1e1500 */
[----:B0-----:R-:W-:-:S03]  /*8080*/  IMAD.WIDE R48, R0, 0x2, R24 ;  /* 0x0000000200307825 */ /* 0x001fc600078e0218 */
[----:B------:R0:W4:Y:S04]  /*8090*/  @!P1 LDG.E.U16 R65, desc[UR6][R68.64] ;  /* 0x0000000644419981 */ /* 0x000128000c1e1500 */
[----:B------:R0:W-:Y:S04]  /*80a0*/  STL.64 [R1+0x1908], R48 ;  /* 0x0019083001007387 */ /* 0x0001e80000100a00 */
        /* <DEDUP_REMOVED lines=8> */
[----:B-1----:R-:W-:-:S04]  /*8130*/  IMAD.WIDE R68, R0, 0x2, R22 ;  /* 0x0000000200447825 */ /* 0x002fc800078e0216 */
[C---:B0-----:R-:W-:Y:S01]  /*8140*/  IMAD.WIDE R66, R0.reuse, 0x2, R20 ;  /* 0x0000000200427825 */ /* 0x041fe200078e0214 */
[----:B--2---:R-:W-:Y:S04]  /*8150*/  STL [R1+0x2790], R64 ;  /* 0x0027904001007387 */ /* 0x004fe80000100800 */
[----:B----4-:R0:W-:Y:S01]  /*8160*/  STL [R1+0x2794], R65 ;  /* 0x0027944101007387 */ /* 0x0101e20000100800 */
[----:B---3--:R-:W-:Y:S02]  /*8170*/  PRMT R72, RZ, 0x7610, R72 ;  /* 0x00007610ff487816 */ /* 0x008fe40000000048 */
[----:B------:R-:W-:Y:S01]  /*8180*/  PRMT R73, RZ, 0x7610, R73 ;  /* 0x00007610ff497816 */ /* 0x000fe20000000049 */
[----:B0-----:R-:W-:Y:S01]  /*8190*/  IMAD.WIDE R64, R0, 0x2, R26 ;  /* 0x0000000200407825 */ /* 0x001fe200078e021a */
[----:B------:R-:W-:Y:S04]  /*81a0*/  STL [R1+0x2798], R70 ;  /* 0x0027984601007387 */ /* 0x000fe80000100800 */
[----:B------:R0:W-:Y:S01]  /*81b0*/  STL [R1+0x279c], R71 ;  /* 0x00279c4701007387 */ /* 0x0001e20000100800 */
[----:B------:R-:W-:-:S03]  /*81c0*/  PRMT R48, RZ, 0x7610, R48 ;  /* 0x00007610ff307816 */ /* 0x000fc60000000030 */
[----:B------:R-:W2:Y:S01]  /*81d0*/  @!P2 LDG.E.U16 R73, desc[UR6][R64.64] ;  /* 0x000000064049a981 */ /* 0x000ea2000c1e1500 */
[----:B------:R-:W-:Y:S01]  /*81e0*/  PRMT R49, RZ, 0x7610, R49 ;  /* 0x00007610ff317816 */ /* 0x000fe20000000031 */
[----:B0-----:R-:W-:Y:S02]  /*81f0*/  IMAD.WIDE R70, R0, 0x2, R24 ;  /* 0x0000000200467825 */ /* 0x001fe400078e0218 */
[----:B------:R-:W3:Y:S04]  /*8200*/  @!P2 LDG.E.U16 R48, desc[UR6][R66.64] ;  /* 0x000000064230a981 */ /* 0x000ee8000c1e1500 */
[----:B------:R0:W4:Y:S04]  /*8210*/  @!P2 LDG.E.U16 R49, desc[UR6][R68.64] ;  /* 0x000000064431a981 */ /* 0x000128000c1e1500 */
[----:B------:R-:W2:Y:S04]  /*8220*/  @!P2 LDG.E.U16 R72, desc[UR6][R70.64] ;  /* 0x000000064648a981 */ /* 0x000ea8000c1e1500 */
[----:B------:R1:W-:Y:S04]  /*8230*/  STL.64 [R1+0x18f0], R64 ;  /* 0x0018f04001007387 */ /* 0x0003e80000100a00 */
[----:B------:R0:W-:Y:S04]  /*8240*/  STL.64 [R1+0x18e8], R70 ;  /* 0x0018e84601007387 */ /* 0x0001e80000100a00 */
[----:B-1----:R-:W2:Y:S01]  /*8250*/  LDL.LU.64 R64, [R1+0x4970] ;  /* 0x0049700001407983 */ /* 0x002ea20000300a00 */
[----:B------:R-:W-:-:S03]  /*8260*/  VIADD R0, R28, 0xffffffc4 ;  /* 0xffffffc41c007836 */ /* 0x000fc60000000000 */
[----:B------:R1:W-:Y:S02]  /*8270*/  STL.64 [R1+0x18e0], R68 ;  /* 0x0018e04401007387 */ /* 0x0003e40000100a00 */
[----:B------:R-:W-:Y:S01]  /*8280*/  ISETP.GE.U32.AND P2, PT, R0, 0x7ffffec5, PT ;  /* 0x7ffffec50000780c */ /* 0x000fe20003f46070 */
[----:B------:R-:W-:Y:S01]  /*8290*/  IMAD R0, R3, 0x37, RZ ;  /* 0x0000003703007824 */ /* 0x000fe200078e02ff */
[----:B0-----:R-:W2:Y:S04]  /*82a0*/  LDL.LU.64 R70, [R1+0x4968] ;  /* 0x0049680001467983 */ /* 0x001ea80000300a00 */
[----:B------:R0:W-:Y:S01]  /*82b0*/  STL.64 [R1+0x18d8], R66 ;  /* 0x0018d84201007387 */ /* 0x0001e20000100a00 */
[----:B------:R-:W-:Y:S02]  /*82c0*/  PRMT R85, RZ, 0x7610, R85 ;  /* 0x00007610ff557816 */ /* 0x000fe40000000055 */
[----:B------:R-:W-:Y:S01]  /*82d0*/  PRMT R84, RZ, 0x7610, R84 ;  /* 0x00007610ff547816 */ /* 0x000fe20000000054 */
[----:B-1----:R-:W-:-:S04]  /*82e0*/  IMAD.WIDE R68, R0, 0x2, R22 ;  /* 0x0000000200447825 */ /* 0x002fc800078e0216 */
[C---:B0-----:R-:W-:Y:S01]  /*82f0*/  IMAD.WIDE R66, R0.reuse, 0x2, R20 ;  /* 0x0000000200427825 */ /* 0x041fe200078e0214 */
[----:B---3--:R-:W-:Y:S04]  /*8300*/  STL [R1+0x2930], R48 ;  /* 0x0029303001007387 */ /* 0x008fe80000100800 */
[----:B----4-:R0:W-:Y:S04]  /*8310*/  STL [R1+0x2934], R49 ;  /* 0x0029343101007387 */ /* 0x0101e80000100800 */
[----:B--2---:R-:W-:Y:S04]  /*8320*/  STL [R1+0x2938], R72 ;  /* 0x0029384801007387 */ /* 0x004fe80000100800 */
        /* <DEDUP_REMOVED lines=20> */
[----:B-1----:R-:W-:Y:S01]  /*8470*/  IMAD.WIDE R66, R0, 0x2, R22 ;  /* 0x0000000200427825 */ /* 0x002fe200078e0216 */
[----:B------:R-:W-:Y:S02]  /*8480*/  PRMT R62, RZ, 0x7610, R62 ;  /* 0x00007610ff3e7816 */ /* 0x000fe4000000003e */
[----:B------:R-:W-:Y:S02]  /*8490*/  PRMT R63, RZ, 0x7610, R63 ;  /* 0x00007610ff3f7816 */ /* 0x000fe4000000003f */
[----:B------:R-:W-:Y:S02]  /*84a0*/  PRMT R71, RZ, 0x7610, R71 ;  /* 0x00007610ff477816 */ /* 0x000fe40000000047 */
[----:B------:R-:W-:Y:S01]  /*84b0*/  PRMT R70, RZ, 0x7610, R70 ;  /* 0x00007610ff467816 */ /* 0x000fe20000000046 */
[----:B---3--:R-:W-:Y:S04]  /*84c0*/  STL [R1+0x2ac8], R84 ;  /* 0x002ac85401007387 */ /* 0x008fe80000100800 */
[----:B--2---:R0:W-:Y:S04]  /*84d0*/  STL [R1+0x2acc], R85 ;  /* 0x002acc5501007387 */ /* 0x0041e80000100800 */
[----:B----4-:R-:W-:Y:S01]  /*84e0*/  STL [R1+0x2ac0], R64 ;  /* 0x002ac04001007387 */ /* 0x010fe20000100800 */
[----:B------:R-:W-:-:S02]  /*84f0*/  PRMT R49, RZ, 0x7610, R49 ;  /* 0x00007610ff317816 */ /* 0x000fc40000000031 */
[----:B------:R-:W-:Y:S01]  /*8500*/  PRMT R48, RZ, 0x7610, R48 ;  /* 0x00007610ff307816 */ /* 0x000fe20000000030 */
[----:B0-----:R-:W-:-:S03]  /*8510*/  IMAD.WIDE R84, R0, 0x2, R26 ;  /* 0x0000000200547825 */ /* 0x001fc600078e021a */
[----:B------:R-:W2:Y:S01]  /*8520*/  @!P5 LDG.E.U16 R49, desc[UR6][R68.64] ;  /* 0x000000064431d981 */ /* 0x000ea2000c1e1500 */
[----:B------:R-:W-:-:S03]  /*8530*/  PRMT R72, RZ, 0x7610, R72 ;  /* 0x00007610ff487816 */ /* 0x000fc60000000048 */
[----:B------:R0:W3:Y:S04]  /*8540*/  @!P5 LDG.E.U16 R50, desc[UR6][R84.64] ;  /* 0x000000065432d981 */ /* 0x0000e8000c1e1500 */
[----:B------:R1:W-:Y:S04]  /*8550*/  STL [R1+0x2ac4], R65 ;  /* 0x002ac44101007387 */ /* 0x0003e80000100800 */
[----:B------:R4:W2:Y:S01]  /*8560*/  @!P5 LDG.E.U16 R48, desc[UR6][R66.64] ;  /* 0x000000064230d981 */ /* 0x0008a2000c1e1500 */
[----:B-1----:R-:W-:-:S04]  /*8570*/  IMAD.WIDE R64, R0, 0x2, R20 ;  /* 0x0000000200407825 */ /* 0x002fc800078e0214 */
        /* <DEDUP_REMOVED lines=140> */
[----:B------:R0:W4:Y:S04]  /*8e40*/  @!P0 LDG.E.U16 R67, desc[UR6][R70.64] ;  /* 0x0000000646438981 */ /* 0x000128000c1e1500 */
[----:B------:R1:W-:Y:S04]  /*8e50*/  STL.64 [R1+0x17f0], R62 ;  /* 0x0017f03e01007387 */ /* 0x0003e80000100a00 */
[----:B------:R0:W-:Y:S01]  /*8e60*/  STL.64 [R1+0x17e8], R64 ;  /* 0x0017e84001007387 */ /* 0x0001e20000100a00 */
[----:B------:R-:W-:-:S03]  /*8e70*/  VIADD R0, R28, 0xffffffbc ;  /* 0xffffffbc1c007836 */ /* 0x000fc60000000000 */
[----:B-1----:R-:W4:Y:S04]  /*8e80*/  LDL.LU.64 R62, [R1+0x4900] ;  /* 0x00490000013e7983 */ /* 0x002f280000300a00 */
[----:B------:R1:W-:Y:S04]  /*8e90*/  STL.64 [R1+0x17e0], R70 ;  /* 0x0017e04601007387 */ /* 0x0003e80000100a00 */
[----:B0-----:R-:W4:Y:S01]  /*8ea0*/  LDL.LU.64 R64, [R1+0x48f8] ;  /* 0x0048f80001407983 */ /* 0x001f220000300a00 */
[----:B------:R-:W-:Y:S01]  /*8eb0*/  ISETP.GE.U32.AND P0, PT, R0, 0x7ffffebd, PT ;  /* 0x7ffffebd0000780c */ /* 0x000fe20003f06070 */
[----:B------:R-:W-:Y:S01]  /*8ec0*/  IMAD R0, R3, 0x3f, RZ ;  /* 0x0000003f03007824 */ /* 0x000fe200078e02ff */
[----:B------:R-:W-:Y:S01]  /*8ed0*/  PRMT R83, RZ, 0x7610, R83 ;  /* 0x00007610ff537816 */ /* 0x000fe20000000053 */
[----:B------:R0:W-:Y:S01]  /*8ee0*/  STL.64 [R1+0x17d8], R68 ;  /* 0x0017d84401007387 */ /* 0x0001e20000100a00 */
[----:B------:R-:W-:Y:S01]  /*8ef0*/  PRMT R82, RZ, 0x7610, R82 ;  /* 0x00007610ff527816 */ /* 0x000fe20000000052 */
[----:B-1----:R-:W-:-:S02]  /*8f00*/  IMAD.WIDE R70, R0, 0x2, R26 ;  /* 0x0000000200467825 */ /* 0x002fc400078e021a */
        /* <DEDUP_REMOVED lines=14> */
[----:B------:R0:W-:Y:S01]  /*8ff0*/  STL.64 [R1+0x17c0], R78 ;  /* 0x0017c04e01007387 */ /* 0x0001e20000100a00 */
[----:B------:R-:W-:-:S03]  /*9000*/  VIADD R0, R28, 0xffffffbb ;  /* 0xffffffbb1c007836 */ /* 0x000fc60000000000 */
[----:B------:R-:W3:Y:S04]  /*9010*/  @!P1 LDG.E.U16 R64, desc[UR6][R66.64] ;  /* 0x0000000642409981 */ /* 0x000ee8000c1e1500 */
[----:B-1----:R-:W4:Y:S04]  /*9020*/  LDL.LU.64 R68, [R1+0x48e8] ;  /* 0x0048e80001447983 */ /* 0x002f280000300a00 */
[----:B------:R0:W4:Y:S01]  /*9030*/  @!P1 LDG.E.U16 R65, desc[UR6][R78.64] ;  /* 0x000000064e419981 */ /* 0x000122000c1e1500 */
[----:B------:R-:W-:Y:S01]  /*9040*/  ISETP.GE.U32.AND P1, PT, R0, 0x7ffffebc, PT ;  /* 0x7ffffebc0000780c */ /* 0x000fe20003f26070 */
[----:B------:R-:W-:-:S02]  /*9050*/  IMAD.SHL.U32 R0, R3, 0x40, RZ ;  /* 0x0000004003007824 */ /* 0x000fc400078e00ff */
[----:B------:R-:W-:Y:S04]  /*9060*/  STL.64 [R1+0x17b8], R66 ;  /* 0x0017b84201007387 */ /* 0x000fe80000100a00 */
[----:B------:R-:W-:Y:S01]  /*9070*/  STL [R1+0x2ab8], R82 ;  /* 0x002ab85201007387 */ /* 0x000fe20000100800 */
[----:B0-----:R-:W-:-:S03]  /*9080*/  IMAD.WIDE R78, R0, 0x2, R24 ;  /* 0x00000002004e7825 */ /* 0x001fc600078e0218 */
[----:B------:R0:W-:Y:S02]  /*9090*/  STL [R1+0x2abc], R83 ;  /* 0x002abc5301007387 */ /* 0x0001e40000100800 */
[----:B0-----:R-:W-:Y:S01]  /*90a0*/  IMAD.WIDE R82, R0, 0x2, R26 ;  /* 0x0000000200527825 */ /* 0x001fe200078e021a */
[----:B--2---:R-:W-:Y:S02]  /*90b0*/  PRMT R71, RZ, 0x7610, R71 ;  /* 0x00007610ff477816 */ /* 0x004fe40000000047 */
[----:B------:R-:W-:-:S04]  /*90c0*/  PRMT R70, RZ, 0x7610, R70 ;  /* 0x00007610ff467816 */ /* 0x000fc80000000046 */
[----:B------:R0:W2:Y:S04]  /*90d0*/  @!P2 LDG.E.U16 R71, desc[UR6][R82.64] ;  /* 0x000000065247a981 */ /* 0x0000a8000c1e1500 */
[----:B------:R1:W2:Y:S01]  /*90e0*/  @!P2 LDG.E.U16 R70, desc[UR6][R78.64] ;  /* 0x000000064e46a981 */ /* 0x0002a2000c1e1500 */
[----:B------:R-:W-:-:S03]  /*90f0*/  IMAD.WIDE R66, R0, 0x2, R22 ;  /* 0x0000000200427825 */ /* 0x000fc600078e0216 */
[----:B---3--:R-:W-:Y:S01]  /*9100*/  STL [R1+0x2ab0], R64 ;  /* 0x002ab04001007387 */ /* 0x008fe20000100800 */
[----:B----4-:R-:W-:Y:S02]  /*9110*/  PRMT R69, RZ, 0x7610, R69 ;  /* 0x00007610ff457816 */ /* 0x010fe40000000045 */
[----:B------:R-:W-:Y:S01]  /*9120*/  PRMT R68, RZ, 0x7610, R68 ;  /* 0x00007610ff447816 */ /* 0x000fe20000000044 */
[----:B------:R3:W-:Y:S04]  /*9130*/  STL [R1+0x2ab4], R65 ;  /* 0x002ab44101007387 */ /* 0x0007e80000100800 */
[----:B------:R4:W2:Y:S01]  /*9140*/  @!P2 LDG.E.U16 R69, desc[UR6][R66.64] ;  /* 0x000000064245a981 */ /* 0x0008a2000c1e1500 */
        /* <DEDUP_REMOVED lines=9> */
[----:B------:R4:W-:Y:S01]  /*91e0*/  STL.64 [R1+0x17a0], R66 ;  /* 0x0017a04201007387 */ /* 0x0009e20000100a00 */
[----:B------:R-:W-:-:S03]  /*91f0*/  PRMT R62, RZ, 0x7610, R62 ;  /* 0x00007610ff3e7816 */ /* 0x000fc6000000003e */
[----:B------:R3:W-:Y:S01]  /*9200*/  STL.64 [R1+0x1798], R64 ;  /* 0x0017984001007387 */ /* 0x0007e20000100a00 */
[----:B0-----:R-:W-:Y:S01]  /*9210*/  IMAD.WIDE R82, R0, 0x2, R26 ;  /* 0x0000000200527825 */ /* 0x001fe200078e021a */
[----:B------:R-:W-:-:S03]  /*9220*/  PRMT R63, RZ, 0x7610, R63 ;  /* 0x00007610ff3f7816 */ /* 0x000fc6000000003f */
[C---:B-1----:R-:W-:Y:S01]  /*9230*/  IMAD.WIDE R78, R0.reuse, 0x2, R22 ;  /* 0x00000002004e7825 */ /* 0x042fe200078e0216 */
[----:B------:R-:W2:Y:S03]  /*9240*/  @!P4 LDG.E.U16 R85, desc[UR6][R82.64] ;  /* 0x000000065255c981 */ /* 0x000ea6000c1e1500 */
[C---:B----4-:R-:W-:Y:S01]  /*9250*/  IMAD.WIDE R66, R0.reuse, 0x2, R20 ;  /* 0x0000000200427825 */ /* 0x050fe200078e0214 */
[----:B------:R0:W4:Y:S03]  /*9260*/  @!P4 LDG.E.U16 R63, desc[UR6][R78.64] ;  /* 0x000000064e3fc981 */ /* 0x000126000c1e1500 */
[----:B---3--:R-:W-:Y:S01]  /*9270*/  IMAD.WIDE R64, R0, 0x2, R24 ;  /* 0x0000000200407825 */ /* 0x008fe200078e0218 */
        /* <DEDUP_REMOVED lines=15> */
[----:B------:R0:W-:Y:S04]  /*9370*/  STL [R1+0x238], R85 ;  /* 0x0002385501007387 */ /* 0x0001e80000100800 */
[----:B------:R-:W-:Y:S04]  /*9380*/  STL [R1+0x224], R62 ;  /* 0x0002243e01007387 */ /* 0x000fe80000100800 */
[----:B----4-:R1:W-:Y:S01]  /*9390*/  STL [R1+0x228], R63 ;  /* 0x0002283f01007387 */ /* 0x0103e20000100800 */
        /* <DEDUP_REMOVED lines=155> */
[----:B------:R-:W-:-:S04]  /*9d50*/  PRMT R66, RZ, 0x7610, R66 ;  /* 0x00007610ff427816 */ /* 0x000fc80000000042 */
[----:B------:R0:W2:Y:S01]  /*9d60*/  @!P0 LDG.E.U16 R67, desc[UR6][R84.64] ;  /* 0x0000000654438981 */ /* 0x0000a2000c1e1500 */
[----:B------:R-:W-:Y:S02]  /*9d70*/  PRMT R65, RZ, 0x7610, R65 ;  /* 0x00007610ff417816 */ /* 0x000fe40000000041 */
[----:B------:R-:W-:Y:S01]  /*9d80*/  PRMT R64, RZ, 0x7610, R64 ;  /* 0x00007610ff407816 */ /* 0x000fe20000000040 */
[----:B------:R1:W3:Y:S04]  /*9d90*/  @!P0 LDG.E.U16 R66, desc[UR6][R80.64] ;  /* 0x0000000650428981 */ /* 0x0002e8000c1e1500 */
[----:B------:R4:W-:Y:S04]  /*9da0*/  STL [R1+0x2aa4], R63 ;  /* 0x002aa43f01007387 */ /* 0x0009e80000100800 */
[----:B------:R0:W2:Y:S01]  /*9db0*/  @!P0 LDG.E.U16 R65, desc[UR6][R78.64] ;  /* 0x000000064e418981 */ /* 0x0000a2000c1e1500 */
[----:B----4-:R-:W-:-:S04]  /*9dc0*/  IMAD.WIDE R62, R0, 0x2, R20 ;  /* 0x00000002003e7825 */ /* 0x010fc800078e0214 */
        /* <DEDUP_REMOVED lines=129> */
[----:B---3--:R-:W-:Y:S01]  /*a5e0*/  PRMT R85, RZ, 0x7610, R85 ;  /* 0x00007610ff557816 */ /* 0x008fe20000000055 */
[----:B0-----:R-:W-:Y:S01]  /*a5f0*/  IMAD.WIDE R76, R0, 0x2, R26 ;  /* 0x00000002004c7825 */ /* 0x001fe200078e021a */
[----:B------:R-:W-:-:S04]  /*a600*/  PRMT R84, RZ, 0x7610, R84 ;  /* 0x00007610ff547816 */ /* 0x000fc80000000054 */
        /* <DEDUP_REMOVED lines=22> */
[----:B------:R0:W4:Y:S04]  /*a770*/  @!P2 LDG.E.U16 R75, desc[UR6][R80.64] ;  /* 0x00000006504ba981 */ /* 0x000128000c1e1500 */
[----:B------:R1:W4:Y:S04]  /*a780*/  @!P2 LDG.E.U16 R74, desc[UR6][R78.64] ;  /* 0x000000064e4aa981 */ /* 0x000328000c1e1500 */
[----:B---3--:R-:W-:Y:S04]  /*a790*/  STL [R1+0x2900], R62 ;  /* 0x0029003e01007387 */ /* 0x008fe80000100800 */
[----:B--2---:R2:W-:Y:S04]  /*a7a0*/  STL [R1+0x2904], R63 ;  /* 0x0029043f01007387 */ /* 0x0045e80000100800 */
[----:B----4-:R-:W-:Y:S01]  /*a7b0*/  STL [R1+0x2908], R84 ;  /* 0x0029085401007387 */ /* 0x010fe20000100800 */
[----:B--2---:R-:W-:-:S03]  /*a7c0*/  IMAD.WIDE R62, R0, 0x2, R26 ;  /* 0x00000002003e7825 */ /* 0x004fc600078e021a */
[----:B------:R2:W-:Y:S01]  /*a7d0*/  STL [R1+0x290c], R85 ;  /* 0x00290c5501007387 */ /* 0x0005e20000100800 */
[----:B------:R-:W-:Y:S02]  /*a7e0*/  PRMT R83, RZ, 0x7610, R83 ;  /* 0x00007610ff537816 */ /* 0x000fe40000000053 */
[----:B------:R-:W-:Y:S01]  /*a7f0*/  PRMT R82, RZ, 0x7610, R82 ;  /* 0x00007610ff527816 */ /* 0x000fe20000000052 */
[----:B--2---:R-:W-:Y:S01]  /*a800*/  IMAD.WIDE R84, R0, 0x2, R24 ;  /* 0x0000000200547825 */ /* 0x004fe200078e0218 */
[----:B------:R2:W-:Y:S04]  /*a810*/  STL.64 [R1+0x15d0], R62 ;  /* 0x0015d03e01007387 */ /* 0x0005e80000100a00 */
[----:B------:R3:W-:Y:S04]  /*a820*/  STL.64 [R1+0x15c8], R84 ;  /* 0x0015c85401007387 */ /* 0x0007e80000100a00 */
[----:B------:R-:W4:Y:S04]  /*a830*/  @!P2 LDG.E.U16 R83, desc[UR6][R62.64] ;  /* 0x000000063e53a981 */ /* 0x000f28000c1e1500 */
[----:B------:R-:W4:Y:S04]  /*a840*/  @!P2 LDG.E.U16 R82, desc[UR6][R84.64] ;  /* 0x000000065452a981 */ /* 0x000f28000c1e1500 */
[----:B--2---:R-:W2:Y:S04]  /*a850*/  LDL.LU.64 R62, [R1+0x4810] ;  /* 0x00481000013e7983 */ /* 0x004ea80000300a00 */
[----:B------:R0:W-:Y:S04]  /*a860*/  STL.64 [R1+0x15c0], R80 ;  /* 0x0015c05001007387 */ /* 0x0001e80000100a00 */
[----:B---3--:R-:W3:Y:S01]  /*a870*/  LDL.LU.64 R84, [R1+0x4808] ;  /* 0x0048080001547983 */ /* 0x008ee20000300a00 */
[----:B------:R-:W-:-:S03]  /*a880*/  VIADD R0, R28, 0xffffffab ;  /* 0xffffffab1c007836 */ /* 0x000fc60000000000 */
[----:B------:R1:W-:Y:S02]  /*a890*/  STL.64 [R1+0x15b8], R78 ;  /* 0x0015b84e01007387 */ /* 0x0003e40000100a00 */
[----:B------:R-:W-:Y:S01]  /*a8a0*/  ISETP.GE.U32.AND P2, PT, R0, 0x7ffffeac, PT ;  /* 0x7ffffeac0000780c */ /* 0x000fe20003f46070 */
[----:B------:R-:W-:Y:S01]  /*a8b0*/  IMAD R0, R3, 0x50, RZ ;  /* 0x0000005003007824 */ /* 0x000fe200078e02ff */
[----:B------:R-:W-:-:S03]  /*a8c0*/  PRMT R61, RZ, 0x7610, R61 ;  /* 0x00007610ff3d7816 */ /* 0x000fc6000000003d */
[----:B0-----:R-:W-:-:S04]  /*a8d0*/  IMAD.WIDE R80, R0, 0x2, R24 ;  /* 0x0000000200507825 */ /* 0x001fc800078e0218 */
[----:B-1----:R-:W-:-:S05]  /*a8e0*/  IMAD.WIDE R78, R0, 0x2, R22 ;  /* 0x00000002004e7825 */ /* 0x002fca00078e0216 */
[----:B------:R-:W3:Y:S01]  /*a8f0*/  @!P4 LDG.E.U16 R61, desc[UR6][R78.64] ;  /* 0x000000064e3dc981 */ /* 0x000ee2000c1e1500 */
[----:B------:R-:W-:Y:S02]  /*a900*/  PRMT R2, RZ, 0x7610, R2 ;  /* 0x00007610ff027816 */ /* 0x000fe40000000002 */
[----:B------:R-:W-:Y:S02]  /*a910*/  PRMT R12, RZ, 0x7610, R12 ;  /* 0x00007610ff0c7816 */ /* 0x000fe4000000000c */
[----:B------:R-:W-:Y:S02]  /*a920*/  PRMT R13, RZ, 0x7610, R13 ;  /* 0x00007610ff0d7816 */ /* 0x000fe4000000000d */
[----:B------:R-:W-:Y:S01]  /*a930*/  PRMT R14, RZ, 0x7610, R14 ;  /* 0x00007610ff0e7816 */ /* 0x000fe2000000000e */
[----:B----4-:R-:W-:Y:S04]  /*a940*/  STL [R1+0x2a98], R82 ;  /* 0x002a985201007387 */ /* 0x010fe80000100800 */
[----:B------:R0:W-:Y:S01]  /*a950*/  STL [R1+0x2a9c], R83 ;  /* 0x002a9c5301007387 */ /* 0x0001e20000100800 */
[----:B--2---:R-:W-:-:S03]  /*a960*/  PRMT R63, RZ, 0x7610, R63 ;  /* 0x00007610ff3f7816 */ /* 0x004fc6000000003f */
[----:B------:R-:W-:Y:S01]  /*a970*/  STL [R1+0x2a90], R74 ;  /* 0x002a904a01007387 */ /* 0x000fe20000100800 */
[----:B------:R-:W-:-:S03]  /*a980*/  PRMT R62, RZ, 0x7610, R62 ;  /* 0x00007610ff3e7816 */ /* 0x000fc6000000003e */
[----:B------:R1:W-:Y:S01]  /*a990*/  STL [R1+0x2a94], R75 ;  /* 0x002a944b01007387 */ /* 0x0003e20000100800 */
[----:B---3--:R-:W-:Y:S01]  /*a9a0*/  PRMT R84, RZ, 0x7610, R84 ;  /* 0x00007610ff547816 */ /* 0x008fe20000000054 */
[C---:B0-----:R-:W-:Y:S02]  /*a9b0*/  IMAD.WIDE R82, R0.reuse, 0x2, R26 ;  /* 0x0000000200527825 */ /* 0x041fe400078e021a */
[----:B------:R-:W2:Y:S04]  /*a9c0*/  @!P4 LDG.E.U16 R62, desc[UR6][R80.64] ;  /* 0x00000006503ec981 */ /* 0x000ea8000c1e1500 */
[----:B------:R0:W3:Y:S01]  /*a9d0*/  @!P4 LDG.E.U16 R63, desc[UR6][R82.64] ;  /* 0x00000006523fc981 */ /* 0x0000e2000c1e1500 */
[----:B-1----:R-:W-:-:S04]  /*a9e0*/  IMAD.WIDE R74, R0, 0x2, R20 ;  /* 0x00000002004a7825 */ /* 0x002fc800078e0214 */
[----:B------:R-:W-:Y:S01]  /*a9f0*/  VIADD R0, R28, 0xffffffaa ;  /* 0xffffffaa1c007836 */ /* 0x000fe20000000000 */
[----:B------:R1:W4:Y:S04]  /*aa00*/  @!P4 LDG.E.U16 R84, desc[UR6][R74.64] ;  /* 0x000000064a54c981 */ /* 0x000328000c1e1500 */
[----:B------:R-:W-:Y:S01]  /*aa10*/  ISETP.GE.U32.AND P4, PT, R0, 0x7ffffeab, PT ;  /* 0x7ffffeab0000780c */ /* 0x000fe20003f86070 */
[----:B------:R-:W-:Y:S01]  /*aa20*/  IMAD R0, R3, 0x51, RZ ;  /* 0x0000005103007824 */ /* 0x000fe200078e02ff */
[----:B------:R0:W-:Y:S04]  /*aa30*/  STL.64 [R1+0x15b0], R82 ;  /* 0x0015b05201007387 */ /* 0x0001e80000100a00 */
[----:B------:R1:W-:Y:S04]  /*aa40*/  STL.64 [R1+0x15a8], R80 ;  /* 0x0015a85001007387 */ /* 0x0003e80000100a00 */
[----:B------:R1:W-:Y:S01]  /*aa50*/  STL.64 [R1+0x15a0], R78 ;  /* 0x0015a04e01007387 */ /* 0x0003e20000100a00 */
[----:B0-----:R-:W-:-:S03]  /*aa60*/  IMAD.WIDE R82, R0, 0x2, R26 ;  /* 0x0000000200527825 */ /* 0x001fc600078e021a */
[----:B------:R0:W-:Y:S01]  /*aa70*/  STL.64 [R1+0x1598], R74 ;  /* 0x0015984a01007387 */ /* 0x0001e20000100a00 */
[----:B-1----:R-:W-:-:S03]  /*aa80*/  IMAD.WIDE R80, R0, 0x2, R24 ;  /* 0x0000000200507825 */ /* 0x002fc600078e0218 */
[----:B------:R1:W2:Y:S01]  /*aa90*/  @!P5 LDG.E.U16 R2, desc[UR6][R82.64] ;  /* 0x000000065202d981 */ /* 0x0002a2000c1e1500 */
[----:B------:R-:W-:-:S03]  /*aaa0*/  IMAD.WIDE R78, R0, 0x2, R22 ;  /* 0x00000002004e7825 */ /* 0x000fc600078e0216 */
[----:B------:R1:W3:Y:S01]  /*aab0*/  @!P5 LDG.E.U16 R12, desc[UR6][R80.64] ;  /* 0x00000006500cd981 */ /* 0x0002e2000c1e1500 */
[----:B0-----:R-:W-:-:S03]  /*aac0*/  IMAD.WIDE R74, R0, 0x2, R20 ;  /* 0x00000002004a7825 */ /* 0x001fc600078e0214 */
[----:B------:R0:W4:Y:S04]  /*aad0*/  @!P5 LDG.E.U16 R13, desc[UR6][R78.64] ;  /* 0x000000064e0dd981 */ /* 0x000128000c1e1500 */
[----:B------:R0:W4:Y:S01]  /*aae0*/  @!P5 LDG.E.U16 R14, desc[UR6][R74.64] ;  /* 0x000000064a0ed981 */ /* 0x000122000c1e1500 */
[----:B------:R-:W-:-:S03]  /*aaf0*/  VIADD R0, R28, 0xffffffa9 ;  /* 0xffffffa91c007836 */ /* 0x000fc60000000000 */
[----:B------:R1:W-:Y:S02]  /*ab00*/  STL.64 [R1+0x1590], R82 ;  /* 0x0015905201007387 */ /* 0x0003e40000100a00 */
[----:B------:R-:W-:Y:S01]  /*ab10*/  ISETP.GE.U32.AND P5, PT, R0, 0x7ffffeaa, PT ;  /* 0x7ffffeaa0000780c */ /* 0x000fe20003fa6070 */
[----:B------:R-:W-:Y:S01]  /*ab20*/  IMAD R0, R3, 0x52, RZ ;  /* 0x0000005203007824 */ /* 0x000fe200078e02ff */
[----:B------:R0:W-:Y:S01]  /*ab30*/  STL.64 [R1+0x1588], R80 ;  /* 0x0015885001007387 */ /* 0x0001e20000100a00 */
[----:B------:R-:W-:-:S03]  /*ab40*/  PRMT R93, RZ, 0x7610, R93 ;  /* 0x00007610ff5d7816 */ /* 0x000fc6000000005d */
[----:B------:R0:W-:Y:S01]  /*ab50*/  STL.64 [R1+0x1580], R78 ;  /* 0x0015804e01007387 */ /* 0x0001e20000100a00 */
[----:B------:R-:W-:Y:S02]  /*ab60*/  PRMT R92, RZ, 0x7610, R92 ;  /* 0x00007610ff5c7816 */ /* 0x000fe4000000005c */
[----:B------:R-:W-:Y:S01]  /*ab70*/  PRMT R76, RZ, 0x7610, R76 ;  /* 0x00007610ff4c7816 */ /* 0x000fe2000000004c */
[----:B-1----:R-:W-:Y:S01]  /*ab80*/  IMAD.WIDE R82, R0, 0x2, R24 ;  /* 0x0000000200527825 */ /* 0x002fe200078e0218 */
[----:B------:R-:W-:-:S03]  /*ab90*/  PRMT R77, RZ, 0x7610, R77 ;  /* 0x00007610ff4d7816 */ /* 0x000fc6000000004d */
[C---:B0-----:R-:W-:Y:S01]  /*aba0*/  IMAD.WIDE R80, R0.reuse, 0x2, R22 ;  /* 0x0000000200507825 */ /* 0x041fe200078e0216 */
[----:B------:R-:W4:Y:S03]  /*abb0*/  @!P0 LDG.E.U16 R92, desc[UR6][R82.64] ;  /* 0x00000006525c8981 */ /* 0x000f26000c1e1500 */
[C---:B------:R-:W-:Y:S01]  /*abc0*/  IMAD.WIDE R78, R0.reuse, 0x2, R20 ;  /* 0x00000002004e7825 */ /* 0x040fe200078e0214 */
[----:B------:R0:W4:Y:S04]  /*abd0*/  @!P0 LDG.E.U16 R77, desc[UR6][R80.64] ;  /* 0x00000006504d8981 */ /* 0x000128000c1e1500 */
[----:B------:R1:W4:Y:S04]  /*abe0*/  @!P0 LDG.E.U16 R76, desc[UR6][R78.64] ;  /* 0x000000064e4c8981 */ /* 0x000328000c1e1500 */
[----:B--2---:R-:W-:Y:S04]  /*abf0*/  STL [R1+0x3f04], R2 ;  /* 0x003f040201007387 */ /* 0x004fe80000100800 */
[----:B------:R2:W-:Y:S04]  /*ac00*/  STL.64 [R1+0x1578], R74 ;  /* 0x0015784a01007387 */ /* 0x0005e80000100a00 */
[----:B---3--:R-:W-:Y:S04]  /*ac10*/  STL [R1+0x3f00], R12 ;  /* 0x003f000c01007387 */ /* 0x008fe80000100800 */
[----:B----4-:R-:W-:Y:S01]  /*ac20*/  STL [R1+0x3efc], R13 ;  /* 0x003efc0d01007387 */ /* 0x010fe20000100800 */
[----:B--2---:R-:W-:-:S03]  /*ac30*/  IMAD.WIDE R74, R0, 0x2, R26 ;  /* 0x00000002004a7825 */ /* 0x004fc600078e021a */
[----:B------:R-:W-:Y:S04]  /*ac40*/  STL [R1+0x3ef8], R14 ;  /* 0x003ef80e01007387 */ /* 0x000fe80000100800 */
[----:B------:R2:W-:Y:S04]  /*ac50*/  STL.64 [R1+0x1570], R74 ;  /* 0x0015704a01007387 */ /* 0x0005e80000100a00 */
[----:B------:R3:W-:Y:S04]  /*ac60*/  STL.64 [R1+0x1568], R82 ;  /* 0x0015685201007387 */ /* 0x0007e80000100a00 */
        /* <DEDUP_REMOVED lines=8> */
[----:B------:R-:W-:Y:S03]  /*acf0*/  STL [R1+0x2214], R92 ;  /* 0x0022145c01007387 */ /* 0x000fe60000100800 */
[----:B0-----:R-:W-:-:S04]  /*ad00*/  IMAD.WIDE R80, R0, 0x2, R22 ;  /* 0x0000000200507825 */ /* 0x001fc800078e0216 */
[C---:B-1----:R-:W-:Y:S01]  /*ad10*/  IMAD.WIDE R78, R0.reuse, 0x2, R20 ;  /* 0x00000002004e7825 */ /* 0x042fe200078e0214 */
[----:B----4-:R0:W-:Y:S04]  /*ad20*/  STL [R1+0x2218], R93 ;  /* 0x0022185d01007387 */ /* 0x0101e80000100800 */
[----:B------:R-:W-:Y:S04]  /*ad30*/  STL [R1+0x220c], R76 ;  /* 0x00220c4c01007387 */ /* 0x000fe80000100800 */
[----:B------:R1:W-:Y:S01]  /*ad40*/  STL [R1+0x2210], R77 ;  /* 0x0022104d01007387 */ /* 0x0003e20000100800 */
[----:B--2---:R-:W-:Y:S01]  /*ad50*/  PRMT R74, RZ, 0x7610, R74 ;  /* 0x00007610ff4a7816 */ /* 0x004fe2000000004a */
[----:B0-----:R-:W-:Y:S01]  /*ad60*/  IMAD.WIDE R92, R0, 0x2, R26 ;  /* 0x00000002005c7825 */ /* 0x001fe200078e021a */
[----:B------:R-:W-:-:S04]  /*ad70*/  PRMT R75, RZ, 0x7610, R75 ;  /* 0x00007610ff4b7816 */ /* 0x000fc8000000004b */
[----:B------:R-:W2:Y:S01]  /*ad80*/  @!P1 LDG.E.U16 R74, desc[UR6][R78.64] ;  /* 0x000000064e4a9981 */ /* 0x000ea2000c1e1500 */
[----:B---3--:R-:W-:Y:S01]  /*ad90*/  PRMT R83, RZ, 0x7610, R83 ;  /* 0x00007610ff537816 */ /* 0x008fe20000000053 */
[----:B-1----:R-:W-:Y:S01]  /*ada0*/  IMAD.WIDE R76, R0, 0x2, R24 ;  /* 0x00000002004c7825 */ /* 0x002fe200078e0218 */
[----:B------:R-:W-:Y:S01]  /*adb0*/  PRMT R82, RZ, 0x7610, R82 ;  /* 0x00007610ff527816 */ /* 0x000fe20000000052 */
[----:B------:R0:W-:Y:S04]  /*adc0*/  STL.64 [R1+0x1550], R92 ;  /* 0x0015505c01007387 */ /* 0x0001e80000100a00 */
[----:B------:R1:W3:Y:S04]  /*add0*/  @!P1 LDG.E.U16 R75, desc[UR6][R80.64] ;  /* 0x00000006504b9981 */ /* 0x0002e8000c1e1500 */
[----:B------:R4:W-:Y:S04]  /*ade0*/  STL.64 [R1+0x1548], R76 ;  /* 0x0015484c01007387 */ /* 0x0009e80000100a00 */
[----:B------:R-:W3:Y:S04]  /*adf0*/  @!P1 LDG.E.U16 R83, desc[UR6][R92.64] ;  /* 0x000000065c539981 */ /* 0x000ee8000c1e1500 */
[----:B------:R-:W3:Y:S04]  /*ae00*/  @!P1 LDG.E.U16 R82, desc[UR6][R76.64] ;  /* 0x000000064c529981 */ /* 0x000ee8000c1e1500 */
[----:B0-----:R-:W3:Y:S04]  /*ae10*/  LDL.LU.64 R92, [R1+0x47f0] ;  /* 0x0047f000015c7983 */ /* 0x001ee80000300a00 */
[----:B------:R1:W-:Y:S04]  /*ae20*/  STL.64 [R1+0x1540], R80 ;  /* 0x0015405001007387 */ /* 0x0003e80000100a00 */
[----:B----4-:R-:W4:Y:S01]  /*ae30*/  LDL.LU.64 R76, [R1+0x47e8] ;  /* 0x0047e800014c7983 */ /* 0x010f220000300a00 */
[----:B------:R-:W-:-:S03]  /*ae40*/  VIADD R0, R28, 0xffffffa7 ;  /* 0xffffffa71c007836 */ /* 0x000fc60000000000 */
[----:B------:R0:W-:Y:S02]  /*ae50*/  STL.64 [R1+0x1538], R78 ;  /* 0x0015384e01007387 */ /* 0x0001e40000100a00 */
[----:B------:R-:W-:Y:S01]  /*ae60*/  ISETP.GE.U32.AND P1, PT, R0, 0x7ffffea8, PT ;  /* 0x7ffffea80000780c */ /* 0x000fe20003f26070 */
[----:B------:R-:W-:-:S04]  /*ae70*/  IMAD R0, R3, 0x54, RZ ;  /* 0x0000005403007824 */ /* 0x000fc800078e02ff */
[----:B-1----:R-:W-:-:S04]  /*ae80*/  IMAD.WIDE R80, R0, 0x2, R22 ;  /* 0x0000000200507825 */ /* 0x002fc800078e0216 */
[C---:B0-----:R-:W-:Y:S01]  /*ae90*/  IMAD.WIDE R78, R0.reuse, 0x2, R20 ;  /* 0x00000002004e7825 */ /* 0x041fe200078e0214 */
[----:B--2---:R-:W-:Y:S04]  /*aea0*/  STL [R1+0x243c], R74 ;  /* 0x00243c4a01007387 */ /* 0x004fe80000100800 */
[----:B---3--:R0:W-:Y:S02]  /*aeb0*/  STL [R1+0x2440], R75 ;  /* 0x0024404b01007387 */ /* 0x0081e40000100800 */
[----:B0-----:R-:W-:Y:S02]  /*aec0*/  IMAD.WIDE R74, R0, 0x2, R26 ;  /* 0x00000002004a7825 */ /* 0x001fe400078e021a */
[----:B------:R-:W-:Y:S04]  /*aed0*/  STL [R1+0x2444], R82 ;  /* 0x0024445201007387 */ /* 0x000fe80000100800 */
[----:B------:R0:W-:Y:S01]  /*aee0*/  STL [R1+0x2448], R83 ;  /* 0x0024485301007387 */ /* 0x0001e20000100800 */
[----:B------:R-:W-:-:S02]  /*aef0*/  PRMT R93, RZ, 0x7610, R93 ;  /* 0x00007610ff5d7816 */ /* 0x000fc4000000005d */
[----:B------:R-:W-:Y:S01]  /*af00*/  PRMT R92, RZ, 0x7610, R92 ;  /* 0x00007610ff5c7816 */ /* 0x000fe2000000005c */
[----:B------:R1:W-:Y:S04]  /*af10*/  STL.64 [R1+0x1530], R74 ;  /* 0x0015304a01007387 */ /* 0x0003e80000100a00 */
[----:B------:R-:W2:Y:S01]  /*af20*/  @!P2 LDG.E.U16 R93, desc[UR6][R74.64] ;  /* 0x000000064a5da981 */ /* 0x000ea2000c1e1500 */
[----:B0-----:R-:W-:Y:S01]  /*af30*/  IMAD.WIDE R82, R0, 0x2, R24 ;  /* 0x0000000200527825 */ /* 0x001fe200078e0218 */
[----:B----4-:R-:W-:Y:S02]  /*af40*/  PRMT R76, RZ, 0x7610, R76 ;  /* 0x00007610ff4c7816 */ /* 0x010fe4000000004c */
[----:B------:R-:W-:Y:S02]  /*af50*/  PRMT R77, RZ, 0x7610, R77 ;  /* 0x00007610ff4d7816 */ /* 0x000fe4000000004d */
[----:B------:R0:W-:Y:S04]  /*af60*/  STL.64 [R1+0x1528], R82 ;  /* 0x0015285201007387 */ /* 0x0001e80000100a00 */
[----:B------:R-:W3:Y:S04]  /*af70*/  @!P2 LDG.E.U16 R92, desc[UR6][R82.64] ;  /* 0x00000006525ca981 */ /* 0x000ee8000c1e1500 */
[----:B-1----:R-:W4:Y:S04]  /*af80*/  LDL.LU.64 R74, [R1+0x47e0] ;  /* 0x0047e000014a7983 */ /* 0x002f280000300a00 */
[----:B------:R1:W-:Y:S04]  /*af90*/  STL.64 [R1+0x1520], R80 ;  /* 0x0015205001007387 */ /* 0x0003e80000100a00 */
[----:B------:R-:W4:Y:S04]  /*afa0*/  @!P2 LDG.E.U16 R76, desc[UR6][R78.64] ;  /* 0x000000064e4ca981 */ /* 0x000f28000c1e1500 */
[----:B0-----:R-:W4:Y:S04]  /*afb0*/  LDL.LU.64 R82, [R1+0x47d8] ;  /* 0x0047d80001527983 */ /* 0x001f280000300a00 */
[----:B------:R1:W4:Y:S01]  /*afc0*/  @!P2 LDG.E.U16 R77, desc[UR6][R80.64] ;  /* 0x00000006504da981 */ /* 0x000322000c1e1500 */
[----:B------:R-:W-:-:S03]  /*afd0*/  VIADD R0, R28, 0xffffffa6 ;  /* 0xffffffa61c007836 */ /* 0x000fc60000000000 */
[----:B------:R0:W-:Y:S02]  /*afe0*/  STL.64 [R1+0x1518], R78 ;  /* 0x0015184e01007387 */ /* 0x0001e40000100a00 */
[----:B------:R-:W-:Y:S01]  /*aff0*/  ISETP.GE.U32.AND P2, PT, R0, 0x7ffffea7, PT ;  /* 0x7ffffea70000780c */ /* 0x000fe20003f46070 */
[----:B------:R-:W-:-:S04]  /*b000*/  IMAD R0, R3, 0x55, RZ ;  /* 0x0000005503007824 */ /* 0x000fc800078e02ff */
[----:B-1----:R-:W-:-:S04]  /*b010*/  IMAD.WIDE R80, R0, 0x2, R22 ;  /* 0x0000000200507825 */ /* 0x002fc800078e0216 */
[----:B0-----:R-:W-:Y:S01]  /*b020*/  IMAD.WIDE R78, R0, 0x2, R20 ;  /* 0x00000002004e7825 */ /* 0x001fe200078e0214 */
[----:B---3--:R-:W-:Y:S04]  /*b030*/  STL [R1+0x25b8], R92 ;  /* 0x0025b85c01007387 */ /* 0x008fe80000100800 */
[----:B--2---:R0:W-:Y:S01]  /*b040*/  STL [R1+0x25bc], R93 ;  /* 0x0025bc5d01007387 */ /* 0x0041e20000100800 */
[----:B----4-:R-:W-:Y:S02]  /*b050*/  PRMT R74, RZ, 0x7610, R74 ;  /* 0x00007610ff4a7816 */ /* 0x010fe4000000004a */
[----:B------:R-:W-:-:S04]  /*b060*/  PRMT R75, RZ, 0x7610, R75 ;  /* 0x00007610ff4b7816 */ /* 0x000fc8000000004b */
[----:B------:R-:W2:Y:S01]  /*b070*/  @!P4 LDG.E.U16 R74, desc[UR6][R78.64] ;  /* 0x000000064e4ac981 */ /* 0x000ea2000c1e1500 */
[----:B0-----:R-:W-:-:S03]  /*b080*/  IMAD.WIDE R92, R0, 0x2, R26 ;  /* 0x00000002005c7825 */ /* 0x001fc600078e021a */
[----:B------:R-:W-:Y:S01]  /*b090*/  STL [R1+0x25b0], R76 ;  /* 0x0025b04c01007387 */ /* 0x000fe20000100800 */
[----:B------:R-:W-:Y:S02]  /*b0a0*/  PRMT R83, RZ, 0x7610, R83 ;  /* 0x00007610ff537816 */ /* 0x000fe40000000053 */
[----:B------:R-:W-:Y:S01]  /*b0b0*/  PRMT R82, RZ, 0x7610, R82 ;  /* 0x00007610ff527816 */ /* 0x000fe20000000052 */
[----:B------:R0:W3:Y:S04]  /*b0c0*/  @!P4 LDG.E.U16 R75, desc[UR6][R80.64] ;  /* 0x00000006504bc981 */ /* 0x0000e8000c1e1500 */
[----:B------:R1:W-:Y:S04]  /*b0d0*/  STL [R1+0x25b4], R77 ;  /* 0x0025b44d01007387 */ /* 0x0003e80000100800 */
[----:B------:R4:W-:Y:S04]  /*b0e0*/  STL.64 [R1+0x1510], R92 ;  /* 0x0015105c01007387 */ /* 0x0009e80000100a00 */
[----:B------:R-:W3:Y:S01]  /*b0f0*/  @!P4 LDG.E.U16 R83, desc[UR6][R92.64] ;  /* 0x000000065c53c981 */ /* 0x000ee2000c1e1500 */
[----:B-1----:R-:W-:-:S05]  /*b100*/  IMAD.WIDE R76, R0, 0x2, R24 ;  /* 0x00000002004c7825 */ /* 0x002fca00078e0218 */
[----:B------:R1:W-:Y:S04]  /*b110*/  STL.64 [R1+0x1508], R76 ;  /* 0x0015084c01007387 */ /* 0x0003e80000100a00 */
[----:B----4-:R-:W4:Y:S04]  /*b120*/  LDL.LU.64 R92, [R1+0x47d0] ;  /* 0x0047d000015c7983 */ /* 0x010f280000300a00 */
[----:B------:R0:W-:Y:S04]  /*b130*/  STL.64 [R1+0x1500], R80 ;  /* 0x0015005001007387 */ /* 0x0001e80000100a00 */
[----:B------:R-:W4:Y:S04]  /*b140*/  @!P4 LDG.E.U16 R82, desc[UR6][R76.64] ;  /* 0x000000064c52c981 */ /* 0x000f28000c1e1500 */
[----:B-1----:R-:W4:Y:S01]  /*b150*/  LDL.LU.64 R76, [R1+0x47c8] ;  /* 0x0047c800014c7983 */ /* 0x002f220000300a00 */
        /* <DEDUP_REMOVED lines=8> */
[----:B------:R-:W4:Y:S04]  /*b1e0*/  @!P5 LDG.E.U16 R86, desc[UR6][R78.64] ;  /* 0x000000064e56d981 */ /* 0x000f28000c1e1500 */
[----:B--2---:R-:W-:Y:S04]  /*b1f0*/  STL [R1+0x2750], R74 ;  /* 0x0027504a01007387 */ /* 0x004fe80000100800 */
[----:B---3--:R0:W-:Y:S02]  /*b200*/  STL [R1+0x2754], R75 ;  /* 0x0027544b01007387 */ /* 0x0081e40000100800 */
[----:B0-----:R-:W-:-:S05]  /*b210*/  IMAD.WIDE R74, R0, 0x2, R26 ;  /* 0x00000002004a7825 */ /* 0x001fca00078e021a */
[----:B------:R-:W2:Y:S04]  /*b220*/  @!P5 LDG.E.U16 R87, desc[UR6][R74.64] ;  /* 0x000000064a57d981 */ /* 0x000ea8000c1e1500 */
[----:B----4-:R-:W-:Y:S04]  /*b230*/  STL [R1+0x2758], R82 ;  /* 0x0027585201007387 */ /* 0x010fe80000100800 */
[----:B------:R0:W-:Y:S01]  /*b240*/  STL [R1+0x275c], R83 ;  /* 0x00275c5301007387 */ /* 0x0001e20000100800 */
[----:B------:R-:W-:Y:S02]  /*b250*/  PRMT R76, RZ, 0x7610, R76 ;  /* 0x00007610ff4c7816 */ /* 0x000fe4000000004c */
[----:B------:R-:W-:Y:S01]  /*b260*/  PRMT R77, RZ, 0x7610, R77 ;  /* 0x00007610ff4d7816 */ /* 0x000fe2000000004d */
[----:B0-----:R-:W-:Y:S01]  /*b270*/  IMAD.WIDE R82, R0, 0x2, R22 ;  /* 0x0000000200527825 */ /* 0x001fe200078e0216 */
[----:B------:R0:W-:Y:S04]  /*b280*/  STL.64 [R1+0x14f0], R74 ;  /* 0x0014f04a01007387 */ /* 0x0001e80000100a00 */
[----:B------:R1:W-:Y:S04]  /*b290*/  STL.64 [R1+0x14e8], R78 ;  /* 0x0014e84e01007387 */ /* 0x0003e80000100a00 */
[----:B------:R-:W3:Y:S04]  /*b2a0*/  @!P5 LDG.E.U16 R76, desc[UR6][R80.64] ;  /* 0x00000006504cd981 */ /* 0x000ee8000c1e1500 */
[----:B0-----:R-:W4:Y:S04]  /*b2b0*/  LDL.LU.64 R74, [R1+0x47c0] ;  /* 0x0047c000014a7983 */ /* 0x001f280000300a00 */
[----:B------:R0:W4:Y:S01]  /*b2c0*/  @!P5 LDG.E.U16 R77, desc[UR6][R82.64] ;  /* 0x00000006524dd981 */ /* 0x000122000c1e1500 */
[----:B------:R-:W-:-:S03]  /*b2d0*/  VIADD R0, R28, 0xffffffa4 ;  /* 0xffffffa41c007836 */ /* 0x000fc60000000000 */
[----:B------:R0:W-:Y:S02]  /*b2e0*/  STL.64 [R1+0x14e0], R82 ;  /* 0x0014e05201007387 */ /* 0x0001e40000100a00 */
[----:B------:R-:W-:Y:S01]  /*b2f0*/  ISETP.GE.U32.AND P5, PT, R0, 0x7ffffea5, PT ;  /* 0x7ffffea50000780c */ /* 0x000fe20003fa6070 */
[----:B------:R-:W-:Y:S01]  /*b300*/  IMAD R0, R3, 0x57, RZ ;  /* 0x0000005703007824 */ /* 0x000fe200078e02ff */
[----:B-1----:R-:W4:Y:S01]  /*b310*/  LDL.LU.64 R78, [R1+0x47b8] ;  /* 0x0047b800014e7983 */ /* 0x002f220000300a00 */
[----:B------:R-:W-:-:S03]  /*b320*/  PRMT R93, RZ, 0x7610, R93 ;  /* 0x00007610ff5d7816 */ /* 0x000fc6000000005d */
[----:B------:R1:W-:Y:S01]  /*b330*/  STL.64 [R1+0x14d8], R80 ;  /* 0x0014d85001007387 */ /* 0x0003e20000100a00 */
[----:B------:R-:W-:-:S03]  /*b340*/  PRMT R92, RZ, 0x7610, R92 ;  /* 0x00007610ff5c7816 */ /* 0x000fc6000000005c */
[----:B------:R-:W-:Y:S01]  /*b350*/  STL [R1+0x28f8], R86 ;  /* 0x0028f85601007387 */ /* 0x000fe20000100800 */
[----:B0-----:R-:W-:-:S05]  /*b360*/  IMAD.WIDE R82, R0, 0x2, R26 ;  /* 0x0000000200527825 */ /* 0x001fca00078e021a */
[----:B------:R-:W4:Y:S01]  /*b370*/  @!P0 LDG.E.U16 R93, desc[UR6][R82.64] ;  /* 0x00000006525d8981 */ /* 0x000f22000c1e1500 */
[----:B-1----:R-:W-:-:S05]  /*b380*/  IMAD.WIDE R80, R0, 0x2, R24 ;  /* 0x0000000200507825 */ /* 0x002fca00078e0218 */
[----:B------:R-:W4:Y:S04]  /*b390*/  @!P0 LDG.E.U16 R92, desc[UR6][R80.64] ;  /* 0x00000006505c8981 */ /* 0x000f28000c1e1500 */
[----:B--2---:R0:W-:Y:S02]  /*b3a0*/  STL [R1+0x28fc], R87 ;  /* 0x0028fc5701007387 */ /* 0x0041e40000100800 */
[C---:B0-----:R-:W-:Y:S02]  /*b3b0*/  IMAD.WIDE R86, R0.reuse, 0x2, R22 ;  /* 0x0000000200567825 */ /* 0x041fe400078e0216 */
[----:B---3--:R-:W-:Y:S01]  /*b3c0*/  STL [R1+0x28f0], R76 ;  /* 0x0028f04c01007387 */ /* 0x008fe20000100800 */
[----:B----4-:R-:W-:Y:S02]  /*b3d0*/  PRMT R74, RZ, 0x7610, R74 ;  /* 0x00007610ff4a7816 */ /* 0x010fe4000000004a */
[----:B------:R-:W-:Y:S01]  /*b3e0*/  PRMT R75, RZ, 0x7610, R75 ;  /* 0x00007610ff4b7816 */ /* 0x000fe2000000004b */
[----:B------:R0:W-:Y:S04]  /*b3f0*/  STL [R1+0x28f4], R77 ;  /* 0x0028f44d01007387 */ /* 0x0001e80000100800 */
[----:B------:R1:W-:Y:S04]  /*b400*/  STL.64 [R1+0x14d0], R82 ;  /* 0x0014d05201007387 */ /* 0x0003e80000100a00 */
[----:B------:R2:W3:Y:S01]  /*b410*/  @!P0 LDG.E.U16 R75, desc[UR6][R86.64] ;  /* 0x00000006564b8981 */ /* 0x0004e2000c1e1500 */
[----:B0-----:R-:W-:-:S03]  /*b420*/  IMAD.WIDE R76, R0, 0x2, R20 ;  /* 0x00000002004c7825 */ /* 0x001fc600078e0214 */
[----:B------:R0:W-:Y:S04]  /*b430*/  STL.64 [R1+0x14c8], R80 ;  /* 0x0014c85001007387 */ /* 0x0001e80000100a00 */
[----:B-1----:R-:W4:Y:S04]  /*b440*/  LDL.LU.64 R82, [R1+0x47b0] ;  /* 0x0047b00001527983 */ /* 0x002f280000300a00 */
[----:B------:R2:W-:Y:S04]  /*b450*/  STL.64 [R1+0x14c0], R86 ;  /* 0x0014c05601007387 */ /* 0x0005e80000100a00 */
[----:B------:R1:W3:Y:S04]  /*b460*/  @!P0 LDG.E.U16 R74, desc[UR6][R76.64] ;  /* 0x000000064c4a8981 */ /* 0x0002e8000c1e1500 */
[----:B0-----:R-:W3:Y:S01]  /*b470*/  LDL.LU.64 R80, [R1+0x47a8] ;  /* 0x0047a80001507983 */ /* 0x001ee20000300a00 */
[----:B------:R-:W-:-:S03]  /*b480*/  VIADD R0, R28, 0xffffffa3 ;  /* 0xffffffa31c007836 */ /* 0x000fc60000000000 */
[----:B------:R1:W-:Y:S02]  /*b490*/  STL.64 [R1+0x14b8], R76 ;  /* 0x0014b84c01007387 */ /* 0x0003e40000100a00 */
[----:B------:R-:W-:Y:S01]  /*b4a0*/  ISETP.GE.U32.AND P0, PT, R0, 0x7ffffea4, PT ;  /* 0x7ffffea40000780c */ /* 0x000fe20003f06070 */
[----:B------:R-:W-:Y:S01]  /*b4b0*/  IMAD R0, R3, 0x58, RZ ;  /* 0x0000005803007824 */ /* 0x000fe200078e02ff */
[----:B------:R-:W-:Y:S04]  /*b4c0*/  STL [R1+0x2a88], R92 ;  /* 0x002a885c01007387 */ /* 0x000fe80000100800 */
[----:B------:R0:W-:Y:S01]  /*b4d0*/  STL [R1+0x2a8c], R93 ;  /* 0x002a8c5d01007387 */ /* 0x0001e20000100800 */
[----:B--2---:R-:W-:-:S04]  /*b4e0*/  IMAD.WIDE R86, R0, 0x2, R24 ;  /* 0x0000000200567825 */ /* 0x004fc800078e0218 */
[----:B-1----:R-:W-:-:S04]  /*b4f0*/  IMAD.WIDE R76, R0, 0x2, R22 ;  /* 0x00000002004c7825 */ /* 0x002fc800078e0216 */
[----:B0-----:R-:W-:Y:S01]  /*b500*/  IMAD.WIDE R92, R0, 0x2, R26 ;  /* 0x00000002005c7825 */ /* 0x001fe200078e021a */
[----:B------:R-:W-:Y:S02]  /*b510*/  PRMT R11, RZ, 0x7610, R11 ;  /* 0x00007610ff0b7816 */ /* 0x000fe4000000000b */
[----:B------:R-:W-:Y:S02]  /*b520*/  PRMT R14, RZ, 0x7610, R14 ;  /* 0x00007610ff0e7816 */ /* 0x000fe4000000000e */
[----:B------:R-:W-:Y:S02]  /*b530*/  PRMT R78, RZ, 0x7610, R78 ;  /* 0x00007610ff4e7816 */ /* 0x000fe4000000004e */
[----:B------:R-:W-:Y:S02]  /*b540*/  PRMT R79, RZ, 0x7610, R79 ;  /* 0x00007610ff4f7816 */ /* 0x000fe4000000004f */
[----:B----4-:R-:W-:Y:S02]  /*b550*/  PRMT R83, RZ, 0x7610, R83 ;  /* 0x00007610ff537816 */ /* 0x010fe40000000053 */
[----:B------:R-:W-:-:S04]  /*b560*/  PRMT R82, RZ, 0x7610, R82 ;  /* 0x00007610ff527816 */ /* 0x000fc80000000052 */
[----:B------:R0:W2:Y:S04]  /*b570*/  @!P1 LDG.E.U16 R83, desc[UR6][R92.64] ;  /* 0x000000065c539981 */ /* 0x0000a8000c1e1500 */
[----:B---3--:R-:W-:Y:S01]  /*b580*/  STL [R1+0x2a80], R74 ;  /* 0x002a804a01007387 */ /* 0x008fe20000100800 */
[----:B------:R-:W-:Y:S02]  /*b590*/  PRMT R81, RZ, 0x7610, R81 ;  /* 0x00007610ff517816 */ /* 0x000fe40000000051 */
[----:B------:R-:W-:Y:S01]  /*b5a0*/  PRMT R80, RZ, 0x7610, R80 ;  /* 0x00007610ff507816 */ /* 0x000fe20000000050 */
[----:B------:R1:W-:Y:S04]  /*b5b0*/  STL [R1+0x2a84], R75 ;  /* 0x002a844b01007387 */ /* 0x0003e80000100800 */
[----:B------:R3:W4:Y:S04]  /*b5c0*/  @!P1 LDG.E.U16 R82, desc[UR6][R86.64] ;  /* 0x0000000656529981 */ /* 0x000728000c1e1500 */
        /* <DEDUP_REMOVED lines=11> */
[C---:B---3--:R-:W-:Y:S01]  /*b680*/  IMAD.WIDE R86, R0.reuse, 0x2, R22 ;  /* 0x0000000200567825 */ /* 0x048fe200078e0216 */
[----:B------:R0:W3:Y:S03]  /*b690*/  @!P2 LDG.E.U16 R79, desc[UR6][R92.64] ;  /* 0x000000065c4fa981 */ /* 0x0000e6000c1e1500 */
[C---:B-1----:R-:W-:Y:S01]  /*b6a0*/  IMAD.WIDE R76, R0.reuse, 0x2, R26 ;  /* 0x00000002004c7825 */ /* 0x042fe200078e021a */
[----:B------:R1:W2:Y:S03]  /*b6b0*/  @!P2 LDG.E.U16 R78, desc[UR6][R86.64] ;  /* 0x00000006564ea981 */ /* 0x0002a6000c1e1500 */
[----:B------:R-:W-:Y:S01]  /*b6c0*/  IMAD.WIDE R74, R0, 0x2, R20 ;  /* 0x00000002004a7825 */ /* 0x000fe200078e0214 */
[----:B------:R-:W2:Y:S04]  /*b6d0*/  @!P2 LDG.E.U16 R11, desc[UR6][R76.64] ;  /* 0x000000064c0ba981 */ /* 0x000ea8000c1e1500 */
[----:B------:R0:W-:Y:S04]  /*b6e0*/  STL.64 [R1+0x1490], R76 ;  /* 0x0014904c01007387 */ /* 0x0001e80000100a00 */
[----:B------:R-:W3:Y:S04]  /*b6f0*/  @!P2 LDG.E.U16 R14, desc[UR6][R74.64] ;  /* 0x000000064a0ea981 */ /* 0x000ee8000c1e1500 */
        /* <DEDUP_REMOVED lines=10> */
[----:B------:R-:W4:Y:S04]  /*b7a0*/  @!P4 LDG.E.U16 R91, desc[UR6][R92.64] ;  /* 0x000000065c5bc981 */ /* 0x000f28000c1e1500 */
[----:B--2---:R-:W-:Y:S04]  /*b7b0*/  STL [R1+0x3f08], R11 ;  /* 0x003f080b01007387 */ /* 0x004fe80000100800 */
[----:B------:R0:W-:Y:S04]  /*b7c0*/  STL.64 [R1+0x1478], R74 ;  /* 0x0014784a01007387 */ /* 0x0001e80000100a00 */
[----:B---3--:R-:W-:Y:S04]  /*b7d0*/  STL [R1+0x3f0c], R14 ;  /* 0x003f0c0e01007387 */ /* 0x008fe80000100800 */
[----:B------:R-:W-:Y:S01]  /*b7e0*/  STL [R1+0x1d8], R78 ;  /* 0x0001d84e01007387 */ /* 0x000fe20000100800 */
[----:B0-----:R-:W-:Y:S01]  /*b7f0*/  IMAD.WIDE R74, R0, 0x2, R24 ;  /* 0x00000002004a7825 */ /* 0x001fe200078e0218 */
[----:B----4-:R-:W-:-:S02]  /*b800*/  PRMT R76, RZ, 0x7610, R76 ;  /* 0x00007610ff4c7816 */ /* 0x010fc4000000004c */
[----:B------:R0:W-:Y:S01]  /*b810*/  STL [R1+0x1dc], R79 ;  /* 0x0001dc4f01007387 */ /* 0x0001e20000100800 */
[----:B------:R-:W-:-:S03]  /*b820*/  PRMT R77, RZ, 0x7610, R77 ;  /* 0x00007610ff4d7816 */ /* 0x000fc6000000004d */
[----:B------:R-:W2:Y:S01]  /*b830*/  @!P4 LDG.E.U16 R90, desc[UR6][R74.64] ;  /* 0x000000064a5ac981 */ /* 0x000ea2000c1e1500 */
[----:B0-----:R-:W-:-:S03]  /*b840*/  IMAD.WIDE R78, R0, 0x2, R20 ;  /* 0x00000002004e7825 */ /* 0x001fc600078e0214 */
[----:B------:R0:W-:Y:S04]  /*b850*/  STL.64 [R1+0x1470], R92 ;  /* 0x0014705c01007387 */ /* 0x0001e80000100a00 */
[----:B------:R1:W-:Y:S04]  /*b860*/  STL.64 [R1+0x1468], R74 ;  /* 0x0014684a01007387 */ /* 0x0003e80000100a00 */
[----:B------:R-:W3:Y:S04]  /*b870*/  @!P4 LDG.E.U16 R76, desc[UR6][R78.64] ;  /* 0x000000064e4cc981 */ /* 0x000ee8000c1e1500 */
        /* <DEDUP_REMOVED lines=11> */
[----:B------:R0:W-:Y:S04]  /*b930*/  STL [R1+0x2208], R91 ;  /* 0x0022085b01007387 */ /* 0x0001e80000100800 */
[----:B---3--:R-:W-:Y:S01]  /*b940*/  STL [R1+0x21fc], R76 ;  /* 0x0021fc4c01007387 */ /* 0x008fe20000100800 */
[----:B0-----:R-:W-:Y:S01]  /*b950*/  IMAD.WIDE R90, R0, 0x2, R26 ;  /* 0x00000002005a7825 */ /* 0x001fe200078e021a */
[----:B----4-:R-:W-:-:S02]  /*b960*/  PRMT R92, RZ, 0x7610, R92 ;  /* 0x00007610ff5c7816 */ /* 0x010fc4000000005c */
        /* <DEDUP_REMOVED lines=25> */
[----:B------:R1:W-:Y:S01]  /*bb00*/  STL [R1+0x2430], R75 ;  /* 0x0024304b01007387 */ /* 0x0003e20000100800 */
[----:B0-----:R-:W-:Y:S01]  /*bb10*/  IMAD.WIDE R92, R0, 0x2, R26 ;  /* 0x00000002005c7825 */ /* 0x001fe200078e021a */
[----:B------:R-:W-:-:S03]  /*bb20*/  PRMT R76, RZ, 0x7610, R76 ;  /* 0x00007610ff4c7816 */ /* 0x000fc6000000004c */
[----:B-1----:R-:W-:Y:S01]  /*bb30*/  IMAD.WIDE R74, R0, 0x2, R24 ;  /* 0x00000002004a7825 */ /* 0x002fe200078e0218 */
[----:B------:R-:W-:Y:S01]  /*bb40*/  PRMT R77, RZ, 0x7610, R77 ;  /* 0x00007610ff4d7816 */ /* 0x000fe2000000004d */
[----:B------:R0:W-:Y:S04]  /*bb50*/  STL.64 [R1+0x1430], R92 ;  /* 0x0014305c01007387 */ /* 0x0001e80000100a00 */
[----:B------:R-:W2:Y:S04]  /*bb60*/  @!P0 LDG.E.U16 R90, desc[UR6][R74.64] ;  /* 0x000000064a5a8981 */ /* 0x000ea8000c1e1500 */
        /* <DEDUP_REMOVED lines=54> */
[----:B------:R-:W2:Y:S01]  /*bed0*/  @!P2 LDG.E.U16 R88, desc[UR6][R74.64] ;  /* 0x000000064a58a981 */ /* 0x000ea2000c1e1500 */
[----:B------:R-:W-:-:S03]  /*bee0*/  VIADD R0, R28, 0xffffff9c ;  /* 0xffffff9c1c007836 */ /* 0x000fc60000000000 */
[----:B------:R1:W-:Y:S02]  /*bef0*/  STL.64 [R1+0x13e0], R86 ;  /* 0x0013e05601007387 */ /* 0x0003e40000100a00 */
[----:B------:R-:W-:Y:S01]  /*bf00*/  ISETP.GE.U32.AND P2, PT, R0, 0x7ffffe9d, PT ;  /* 0x7ffffe9d0000780c */ /* 0x000fe20003f46070 */
[----:B------:R-:W-:Y:S01]  /*bf10*/  IMAD R0, R3, 0x5f, RZ ;  /* 0x0000005f03007824 */ /* 0x000fe200078e02ff */
[----:B0-----:R-:W2:Y:S04]  /*bf20*/  LDL.LU.64 R74, [R1+0x4750] ;  /* 0x00475000014a7983 */ /* 0x001ea80000300a00 */
[----:B------:R0:W-:Y:S01]  /*bf30*/  STL.64 [R1+0x13d8], R78 ;  /* 0x0013d84e01007387 */ /* 0x0001e20000100a00 */
[----:B------:R-:W-:Y:S01]  /*bf40*/  PRMT R8, RZ, 0x7610, R8 ;  /* 0x00007610ff087816 */ /* 0x000fe20000000008 */
[----:B-1----:R-:W-:Y:S01]  /*bf50*/  IMAD.WIDE R86, R0, 0x2, R20 ;  /* 0x0000000200567825 */ /* 0x002fe200078e0214 */
[----:B------:R-:W-:-:S04]  /*bf60*/  PRMT R9, RZ, 0x7610, R9 ;  /* 0x00007610ff097816 */ /* 0x000fc80000000009 */
[----:B------:R-:W2:Y:S01]  /*bf70*/  @!P4 LDG.E.U16 R8, desc[UR6][R86.64] ;  /* 0x000000065608c981 */ /* 0x000ea2000c1e1500 */
[----:B0-----:R-:W-:-:S03]  /*bf80*/  IMAD.WIDE R78, R0, 0x2, R26 ;  /* 0x00000002004e7825 */ /* 0x001fc600078e021a */
[----:B---3--:R-:W-:Y:S01]  /*bf90*/  STL [R1+0x28e0], R76 ;  /* 0x0028e04c01007387 */ /* 0x008fe20000100800 */
[----:B----4-:R-:W-:Y:S02]  /*bfa0*/  PRMT R93, RZ, 0x7610, R93 ;  /* 0x00007610ff5d7816 */ /* 0x010fe4000000005d */
[----:B------:R-:W-:Y:S01]  /*bfb0*/  PRMT R92, RZ, 0x7610, R92 ;  /* 0x00007610ff5c7816 */ /* 0x000fe2000000005c */
[----:B--2---:R0:W-:Y:S04]  /*bfc0*/  STL [R1+0x28e4], R77 ;  /* 0x0028e44d01007387 */ /* 0x0041e80000100800 */
[----:B------:R-:W-:Y:S04]  /*bfd0*/  STL [R1+0x28e8], R88 ;  /* 0x0028e85801007387 */ /* 0x000fe80000100800 */
[----:B------:R1:W-:Y:S01]  /*bfe0*/  STL [R1+0x28ec], R89 ;  /* 0x0028ec5901007387 */ /* 0x0003e20000100800 */
[----:B0-----:R-:W-:-:S03]  /*bff0*/  IMAD.WIDE R76, R0, 0x2, R24 ;  /* 0x00000002004c7825 */ /* 0x001fc600078e0218 */
[----:B------:R0:W-:Y:S04]  /*c000*/  STL.64 [R1+0x13d0], R78 ;  /* 0x0013d04e01007387 */ /* 0x0001e80000100a00 */
[----:B------:R-:W2:Y:S01]  /*c010*/  @!P4 LDG.E.U16 R93, desc[UR6][R78.64] ;  /* 0x000000064e5dc981 */ /* 0x000ea2000c1e1500 */
[----:B-1----:R-:W-:-:S03]  /*c020*/  IMAD.WIDE R88, R0, 0x2, R22 ;  /* 0x0000000200587825 */ /* 0x002fc600078e0216 */
        /* <DEDUP_REMOVED lines=12> */
[----:B------:R-:W-:Y:S02]  /*c0f0*/  PRMT R13, RZ, 0x7610, R13 ;  /* 0x00007610ff0d7816 */ /* 0x000fe4000000000d */
[----:B------:R-:W-:Y:S02]  /*c100*/  PRMT R12, RZ, 0x7610, R12 ;  /* 0x00007610ff0c7816 */ /* 0x000fe4000000000c */
[----:B------:R-:W-:Y:S02]  /*c110*/  PRMT R2, RZ, 0x7610, R2 ;  /* 0x00007610ff027816 */ /* 0x000fe40000000002 */
[----:B------:R-:W-:Y:S01]  /*c120*/  PRMT R11, RZ, 0x7610, R11 ;  /* 0x00007610ff0b7816 */ /* 0x000fe2000000000b */
[----:B---3--:R-:W-:Y:S04]  /*c130*/  STL [R1+0x2a78], R92 ;  /* 0x002a785c01007387 */ /* 0x008fe80000100800 */
[----:B--2---:R0:W-:Y:S01]  /*c140*/  STL [R1+0x2a7c], R93 ;  /* 0x002a7c5d01007387 */ /* 0x0041e20000100800 */
[----:B----4-:R-:W-:-:S02]  /*c150*/  PRMT R79, RZ, 0x7610, R79 ;  /* 0x00007610ff4f7816 */ /* 0x010fc4000000004f */
[----:B------:R-:W-:Y:S01]  /*c160*/  PRMT R78, RZ, 0x7610, R78 ;  /* 0x00007610ff4e7816 */ /* 0x000fe2000000004e */
[----:B------:R-:W-:Y:S01]  /*c170*/  STL [R1+0x2a70], R8 ;  /* 0x002a700801007387 */ /* 0x000fe20000100800 */
[----:B------:R-:W-:-:S04]  /*c180*/  PRMT R77, RZ, 0x7610, R77 ;  /* 0x00007610ff4d7816 */ /* 0x000fc8000000004d */
[----:B------:R-:W2:Y:S01]  /*c190*/  @!P5 LDG.E.U16 R78, desc[UR6][R88.64] ;  /* 0x00000006584ed981 */ /* 0x000ea2000c1e1500 */
[----:B------:R-:W-:Y:S01]  /*c1a0*/  PRMT R76, RZ, 0x7610, R76 ;  /* 0x00007610ff4c7816 */ /* 0x000fe2000000004c */
[C---:B0-----:R-:W-:Y:S02]  /*c1b0*/  IMAD.WIDE R92, R0.reuse, 0x2, R26 ;  /* 0x00000002005c7825 */ /* 0x041fe400078e021a */
[----:B------:R0:W-:Y:S04]  /*c1c0*/  STL [R1+0x2a74], R9 ;  /* 0x002a740901007387 */ /* 0x0001e80000100800 */
[----:B------:R1:W3:Y:S04]  /*c1d0*/  @!P5 LDG.E.U16 R79, desc[UR6][R92.64] ;  /* 0x000000065c4fd981 */ /* 0x0002e8000c1e1500 */
[----:B------:R4:W2:Y:S01]  /*c1e0*/  @!P5 LDG.E.U16 R77, desc[UR6][R86.64] ;  /* 0x00000006564dd981 */ /* 0x0008a2000c1e1500 */
[----:B0-----:R-:W-:-:S04]  /*c1f0*/  IMAD.WIDE R8, R0, 0x2, R20 ;  /* 0x0000000200087825 */ /* 0x001fc800078e0214 */
[----:B------:R-:W-:Y:S01]  /*c200*/  VIADD R0, R28, 0xffffff9a ;  /* 0xffffff9a1c007836 */ /* 0x000fe20000000000 */
[----:B------:R0:W2:Y:S04]  /*c210*/  @!P5 LDG.E.U16 R76, desc[UR6][R8.64] ;  /* 0x00000006084cd981 */ /* 0x0000a8000c1e1500 */
[----:B------:R-:W-:Y:S01]  /*c220*/  ISETP.GE.U32.AND P5, PT, R0, 0x7ffffe9b, PT ;  /* 0x7ffffe9b0000780c */ /* 0x000fe20003fa6070 */
[----:B------:R-:W-:Y:S01]  /*c230*/  IMAD R0, R3, 0x61, RZ ;  /* 0x0000006103007824 */ /* 0x000fe200078e02ff */
[----:B------:R1:W-:Y:S04]  /*c240*/  STL.64 [R1+0x13b0], R92 ;  /* 0x0013b05c01007387 */ /* 0x0003e80000100a00 */
[----:B------:R0:W-:Y:S04]  /*c250*/  STL.64 [R1+0x13a8], R88 ;  /* 0x0013a85801007387 */ /* 0x0001e80000100a00 */
[----:B------:R4:W-:Y:S01]  /*c260*/  STL.64 [R1+0x13a0], R86 ;  /* 0x0013a05601007387 */ /* 0x0009e20000100a00 */
[----:B-1----:R-:W-:-:S03]  /*c270*/  IMAD.WIDE R92, R0, 0x2, R26 ;  /* 0x00000002005c7825 */ /* 0x002fc600078e021a */
[----:B------:R1:W-:Y:S01]  /*c280*/  STL.64 [R1+0x1398], R8 ;  /* 0x0013980801007387 */ /* 0x0003e20000100a00 */
[----:B0-----:R-:W-:-:S03]  /*c290*/  IMAD.WIDE R88, R0, 0x2, R24 ;  /* 0x0000000200587825 */ /* 0x001fc600078e0218 */
[----:B------:R0:W2:Y:S01]  /*c2a0*/  @!P0 LDG.E.U16 R13, desc[UR6][R92.64] ;  /* 0x000000065c0d8981 */ /* 0x0000a2000c1e1500 */
[----:B----4-:R-:W-:-:S03]  /*c2b0*/  IMAD.WIDE R86, R0, 0x2, R22 ;  /* 0x0000000200567825 */ /* 0x010fc600078e0216 */
[----:B------:R4:W3:Y:S01]  /*c2c0*/  @!P0 LDG.E.U16 R12, desc[UR6][R88.64] ;  /* 0x00000006580c8981 */ /* 0x0008e2000c1e1500 */
[----:B-1----:R-:W-:-:S03]  /*c2d0*/  IMAD.WIDE R8, R0, 0x2, R20 ;  /* 0x0000000200087825 */ /* 0x002fc600078e0214 */
[----:B------:R1:W3:Y:S04]  /*c2e0*/  @!P0 LDG.E.U16 R2, desc[UR6][R86.64] ;  /* 0x0000000656028981 */ /* 0x0002e8000c1e1500 */
[----:B------:R0:W3:Y:S01]  /*c2f0*/  @!P0 LDG.E.U16 R11, desc[UR6][R8.64] ;  /* 0x00000006080b8981 */ /* 0x0000e2000c1e1500 */
        /* <DEDUP_REMOVED lines=9> */
[----:B0-----:R-:W-:Y:S01]  /*c390*/  IMAD.WIDE R92, R0, 0x2, R24 ;  /* 0x00000002005c7825 */ /* 0x001fe200078e0218 */
[----:B------:R-:W-:-:S03]  /*c3a0*/  PRMT R75, RZ, 0x7610, R75 ;  /* 0x00007610ff4b7816 */ /* 0x000fc6000000004b */
[C---:B----4-:R-:W-:Y:S01]  /*c3b0*/  IMAD.WIDE R88, R0.reuse, 0x2, R22 ;  /* 0x0000000200587825 */ /* 0x050fe200078e0216 */
[----:B------:R-:W4:Y:S03]  /*c3c0*/  @!P1 LDG.E.U16 R90, desc[UR6][R92.64] ;  /* 0x000000065c5a9981 */ /* 0x000f26000c1e1500 */
[C---:B-1----:R-:W-:Y:S01]  /*c3d0*/  IMAD.WIDE R86, R0.reuse, 0x2, R20 ;  /* 0x0000000200567825 */ /* 0x042fe200078e0214 */
[----:B------:R0:W4:Y:S04]  /*c3e0*/  @!P1 LDG.E.U16 R75, desc[UR6][R88.64] ;  /* 0x00000006584b9981 */ /* 0x000128000c1e1500 */
[----:B------:R1:W4:Y:S04]  /*c3f0*/  @!P1 LDG.E.U16 R74, desc[UR6][R86.64] ;  /* 0x00000006564a9981 */ /* 0x000328000c1e1500 */
[----:B--2---:R-:W-:Y:S04]  /*c400*/  STL [R1+0x3f10], R13 ;  /* 0x003f100d01007387 */ /* 0x004fe80000100800 */
[----:B------:R2:W-:Y:S04]  /*c410*/  STL.64 [R1+0x1378], R8 ;  /* 0x0013780801007387 */ /* 0x0005e80000100a00 */
[----:B---3--:R-:W-:Y:S04]  /*c420*/  STL [R1+0x3f14], R12 ;  /* 0x003f140c01007387 */ /* 0x008fe80000100800 */
[----:B------:R-:W-:Y:S01]  /*c430*/  STL [R1+0x3f18], R2 ;  /* 0x003f180201007387 */ /* 0x000fe20000100800 */
        /* <DEDUP_REMOVED lines=12> */
[----:B----4-:R-:W-:Y:S03]  /*c500*/  STL [R1+0x21f4], R90 ;  /* 0x0021f45a01007387 */ /* 0x010fe60000100800 */
[----:B0-----:R-:W-:-:S04]  /*c510*/  IMAD.WIDE R88, R0, 0x2, R22 ;  /* 0x0000000200587825 */ /* 0x001fc800078e0216 */
[C---:B-1----:R-:W-:Y:S01]  /*c520*/  IMAD.WIDE R86, R0.reuse, 0x2, R20 ;  /* 0x0000000200567825 */ /* 0x042fe200078e0214 */
[----:B------:R0:W-:Y:S04]  /*c530*/  STL [R1+0x21f8], R91 ;  /* 0x0021f85b01007387 */ /* 0x0001e80000100800 */
        /* <DEDUP_REMOVED lines=63> */
[----:B----4-:R-:W4:Y:S04]  /*c930*/  LDL.LU.64 R90, [R1+0x4708] ;  /* 0x00470800015a7983 */ /* 0x010f280000300a00 */
[----:B------:R-:W4:Y:S04]  /*c940*/  @!P5 LDG.E.U16 R92, desc[UR6][R74.64] ;  /* 0x000000064a5cd981 */ /* 0x000f28000c1e1500 */
        /* <DEDUP_REMOVED lines=10> */
[----:B0-----:R-:W-:Y:S01]  /*c9f0*/  IMAD.WIDE R8, R0, 0x2, R26 ;  /* 0x0000000200087825 */ /* 0x001fe200078e021a */
[----:B----4-:R-:W-:Y:S01]  /*ca00*/  PRMT R91, RZ, 0x7610, R91 ;  /* 0x00007610ff5b7816 */ /* 0x010fe2000000005b */
[----:B------:R-:W-:Y:S01]  /*ca10*/  STL [R1+0x2738], R92 ;  /* 0x0027385c01007387 */ /* 0x000fe20000100800 */
[----:B------:R-:W-:-:S03]  /*ca20*/  PRMT R90, RZ, 0x7610, R90 ;  /* 0x00007610ff5a7816 */ /* 0x000fc6000000005a */
[----:B------:R0:W-:Y:S01]  /*ca30*/  STL [R1+0x273c], R93 ;  /* 0x00273c5d01007387 */ /* 0x0001e20000100800 */
[----:B------:R-:W-:-:S03]  /*ca40*/  PRMT R74, RZ, 0x7610, R74 ;  /* 0x00007610ff4a7816 */ /* 0x000fc6000000004a */
[----:B------:R-:W2:Y:S01]  /*ca50*/  @!P0 LDG.E.U16 R91, desc[UR6][R8.64] ;  /* 0x00000006085b8981 */ /* 0x000ea2000c1e1500 */
[----:B------:R-:W-:Y:S01]  /*ca60*/  PRMT R75, RZ, 0x7610, R75 ;  /* 0x00007610ff4b7816 */ /* 0x000fe2000000004b */
[----:B0-----:R-:W-:Y:S02]  /*ca70*/  IMAD.WIDE R92, R0, 0x2, R24 ;  /* 0x00000002005c7825 */ /* 0x001fe400078e0218 */
[----:B------:R0:W-:Y:S04]  /*ca80*/  STL.64 [R1+0x12f0], R8 ;  /* 0x0012f00801007387 */ /* 0x0001e80000100a00 */
[----:B------:R1:W-:Y:S04]  /*ca90*/  STL.64 [R1+0x12e8], R92 ;  /* 0x0012e85c01007387 */ /* 0x0003e80000100a00 */
[----:B------:R-:W3:Y:S04]  /*caa0*/  @!P0 LDG.E.U16 R74, desc[UR6][R86.64] ;  /* 0x00000006564a8981 */ /* 0x000ee8000c1e1500 */
[----:B0-----:R-:W4:Y:S04]  /*cab0*/  LDL.LU.64 R8, [R1+0x46f8] ;  /* 0x0046f80001087983 */ /* 0x001f280000300a00 */
[----:B------:R0:W-:Y:S04]  /*cac0*/  STL.64 [R1+0x12e0], R88 ;  /* 0x0012e05801007387 */ /* 0x0001e80000100a00 */
[----:B------:R-:W2:Y:S04]  /*cad0*/  @!P0 LDG.E.U16 R90, desc[UR6][R92.64] ;  /* 0x000000065c5a8981 */ /* 0x000ea8000c1e1500 */
[----:B------:R0:W2:Y:S04]  /*cae0*/  @!P0 LDG.E.U16 R75, desc[UR6][R88.64] ;  /* 0x00000006584b8981 */ /* 0x0000a8000c1e1500 */
[----:B-1----:R-:W2:Y:S01]  /*caf0*/  LDL.LU.64 R92, [R1+0x46f0] ;  /* 0x0046f000015c7983 */ /* 0x002ea20000300a00 */
[----:B------:R-:W-:-:S03]  /*cb00*/  VIADD R0, R28, 0xffffff94 ;  /* 0xffffff941c007836 */ /* 0x000fc60000000000 */
[----:B------:R1:W-:Y:S02]  /*cb10*/  STL.64 [R1+0x12d8], R86 ;  /* 0x0012d85601007387 */ /* 0x0003e40000100a00 */
[----:B------:R-:W-:Y:S01]  /*cb20*/  ISETP.GE.U32.AND P0, PT, R0, 0x7ffffe95, PT ;  /* 0x7ffffe950000780c */ /* 0x000fe20003f06070 */
[----:B------:R-:W-:-:S04]  /*cb30*/  IMAD R0, R3, 0x67, RZ ;  /* 0x0000006703007824 */ /* 0x000fc800078e02ff */
[----:B0-----:R-:W-:-:S04]  /*cb40*/  IMAD.WIDE R88, R0, 0x2, R20 ;  /* 0x0000000200587825 */ /* 0x001fc800078e0214 */
[----:B-1----:R-:W-:Y:S01]  /*cb50*/  IMAD.WIDE R86, R0, 0x2, R26 ;  /* 0x0000000200567825 */ /* 0x002fe200078e021a */
[----:B---3--:R-:W-:Y:S01]  /*cb60*/  STL [R1+0x28d0], R74 ;  /* 0x0028d04a01007387 */ /* 0x008fe20000100800 */
[----:B----4-:R-:W-:Y:S02]  /*cb70*/  PRMT R8, RZ, 0x7610, R8 ;  /* 0x00007610ff087816 */ /* 0x010fe40000000008 */
[----:B------:R-:W-:-:S04]  /*cb80*/  PRMT R9, RZ, 0x7610, R9 ;  /* 0x00007610ff097816 */ /* 0x000fc80000000009 */
[----:B------:R-:W3:Y:S04]  /*cb90*/  @!P1 LDG.E.U16 R8, desc[UR6][R88.64] ;  /* 0x0000000658089981 */ /* 0x000ee8000c1e1500 */
[----:B--2---:R0:W-:Y:S04]  /*cba0*/  STL [R1+0x28d4], R75 ;  /* 0x0028d44b01007387 */ /* 0x0041e80000100800 */
[----:B------:R-:W-:Y:S01]  /*cbb0*/  STL [R1+0x28d8], R90 ;  /* 0x0028d85a01007387 */ /* 0x000fe20000100800 */
[----:B------:R-:W-:-:S03]  /*cbc0*/  PRMT R93, RZ, 0x7610, R93 ;  /* 0x00007610ff5d7816 */ /* 0x000fc6000000005d */
[----:B------:R1:W-:Y:S01]  /*cbd0*/  STL [R1+0x28dc], R91 ;  /* 0x0028dc5b01007387 */ /* 0x0003e20000100800 */
[----:B------:R-:W-:Y:S01]  /*cbe0*/  PRMT R92, RZ, 0x7610, R92 ;  /* 0x00007610ff5c7816 */ /* 0x000fe2000000005c */
[C---:B0-----:R-:W-:Y:S02]  /*cbf0*/  IMAD.WIDE R74, R0.reuse, 0x2, R24 ;  /* 0x00000002004a7825 */ /* 0x041fe400078e0218 */
[----:B------:R0:W-:Y:S04]  /*cc00*/  STL.64 [R1+0x12d0], R86 ;  /* 0x0012d05601007387 */ /* 0x0001e80000100a00 */
[----:B------:R-:W2:Y:S01]  /*cc10*/  @!P1 LDG.E.U16 R93, desc[UR6][R86.64] ;  /* 0x00000006565d9981 */ /* 0x000ea2000c1e1500 */
[----:B-1----:R-:W-:-:S03]  /*cc20*/  IMAD.WIDE R90, R0, 0x2, R22 ;  /* 0x00000002005a7825 */ /* 0x002fc600078e0216 */
[----:B------:R1:W-:Y:S04]  /*cc30*/  STL.64 [R1+0x12c8], R74 ;  /* 0x0012c84a01007387 */ /* 0x0003e80000100a00 */
[----:B------:R4:W2:Y:S04]  /*cc40*/  @!P1 LDG.E.U16 R9, desc[UR6][R90.64] ;  /* 0x000000065a099981 */ /* 0x0008a8000c1e1500 */
[----:B0-----:R-:W2:Y:S04]  /*cc50*/  LDL.LU.64 R86, [R1+0x46e8] ;  /* 0x0046e80001567983 */ /* 0x001ea80000300a00 */
[----:B------:R4:W-:Y:S04]  /*cc60*/  STL.64 [R1+0x12c0], R90 ;  /* 0x0012c05a01007387 */ /* 0x0009e80000100a00 */
[----:B------:R-:W2:Y:S04]  /*cc70*/  @!P1 LDG.E.U16 R92, desc[UR6][R74.64] ;  /* 0x000000064a5c9981 */ /* 0x000ea8000c1e1500 */
[----:B-1----:R-:W2:Y:S01]  /*cc80*/  LDL.LU.64 R74, [R1+0x46e0] ;  /* 0x0046e000014a7983 */ /* 0x002ea20000300a00 */
[----:B------:R-:W-:-:S03]  /*cc90*/  VIADD R0, R28, 0xffffff93 ;  /* 0xffffff931c007836 */ /* 0x000fc60000000000 */
[----:B------:R0:W-:Y:S02]  /*cca0*/  STL.64 [R1+0x12b8], R88 ;  /* 0x0012b85801007387 */ /* 0x0001e40000100a00 */
[----:B------:R-:W-:Y:S01]  /*ccb0*/  ISETP.GE.U32.AND P1, PT, R0, 0x7ffffe94, PT ;  /* 0x7ffffe940000780c */ /* 0x000fe20003f26070 */
[----:B------:R-:W-:Y:S01]  /*ccc0*/  IMAD R0, R3, 0x68, RZ ;  /* 0x0000006803007824 */ /* 0x000fe200078e02ff */
[----:B------:R-:W-:-:S03]  /*ccd0*/  PRMT R73, RZ, 0x7610, R73 ;  /* 0x00007610ff497816 */ /* 0x000fc60000000049 */
[----:B----4-:R-:W-:-:S04]  /*cce0*/  IMAD.WIDE R90, R0, 0x2, R22 ;  /* 0x00000002005a7825 */ /* 0x010fc800078e0216 */
[C---:B0-----:R-:W-:Y:S01]  /*ccf0*/  IMAD.WIDE R88, R0.reuse, 0x2, R20 ;  /* 0x0000000200587825 */ /* 0x041fe200078e0214 */
[----:B------:R0:W4:Y:S04]  /*cd00*/  @!P2 LDG.E.U16 R73, desc[UR6][R90.64] ;  /* 0x000000065a49a981 */ /* 0x000128000c1e1500 */
[----:B---3--:R-:W-:Y:S04]  /*cd10*/  STL [R1+0x2a60], R8 ;  /* 0x002a600801007387 */ /* 0x008fe80000100800 */
[----:B--2---:R1:W-:Y:S01]  /*cd20*/  STL [R1+0x2a64], R9 ;  /* 0x002a640901007387 */ /* 0x0043e20000100800 */
[----:B------:R-:W-:Y:S01]  /*cd30*/  PRMT R87, RZ, 0x7610, R87 ;  /* 0x00007610ff577816 */ /* 0x000fe20000000057 */
[----:B-1----:R-:W-:Y:S01]  /*cd40*/  IMAD.WIDE R8, R0, 0x2, R26 ;  /* 0x0000000200087825 */ /* 0x002fe200078e021a */
[----:B------:R-:W-:Y:S01]  /*cd50*/  PRMT R86, RZ, 0x7610, R86 ;  /* 0x00007610ff567816 */ /* 0x000fe20000000056 */
[----:B------:R-:W-:Y:S04]  /*cd60*/  STL [R1+0x2a68], R92 ;  /* 0x002a685c01007387 */ /* 0x000fe80000100800 */
[----:B------:R1:W-:Y:S01]  /*cd70*/  STL [R1+0x2a6c], R93 ;  /* 0x002a6c5d01007387 */ /* 0x0003e20000100800 */
[----:B------:R-:W-:-:S03]  /*cd80*/  PRMT R75, RZ, 0x7610, R75 ;  /* 0x00007610ff4b7816 */ /* 0x000fc6000000004b */
[----:B------:R2:W3:Y:S01]  /*cd90*/  @!P2 LDG.E.U16 R87, desc[UR6][R88.64] ;  /* 0x000000065857a981 */ /* 0x0004e2000c1e1500 */
[----:B------:R-:W-:Y:S01]  /*cda0*/  PRMT R74, RZ, 0x7610, R74 ;  /* 0x00007610ff4a7816 */ /* 0x000fe2000000004a */
[----:B-1----:R-:W-:Y:S02]  /*cdb0*/  IMAD.WIDE R92, R0, 0x2, R24 ;  /* 0x00000002005c7825 */ /* 0x002fe400078e0218 */
[----:B------:R1:W-:Y:S02]  /*cdc0*/  STL.64 [R1+0x12b0], R8 ;  /* 0x0012b00801007387 */ /* 0x0003e40000100a00 */
[----:B------:R-:W-:Y:S02]  /*cdd0*/  VIADD R0, R28, 0xffffff92 ;  /* 0xffffff921c007836 */ /* 0x000fe40000000000 */
[----:B------:R-:W-:Y:S04]  /*cde0*/  STL.64 [R1+0x12a8], R92 ;  /* 0x0012a85c01007387 */ /* 0x000fe80000100a00 */
[----:B------:R-:W4:Y:S04]  /*cdf0*/  @!P2 LDG.E.U16 R75, desc[UR6][R8.64] ;  /* 0x00000006084ba981 */ /* 0x000f28000c1e1500 */
[----:B------:R0:W4:Y:S01]  /*ce00*/  @!P2 LDG.E.U16 R74, desc[UR6][R92.64] ;  /* 0x000000065c4aa981 */ /* 0x000122000c1e1500 */
[----:B------:R-:W-:Y:S01]  /*ce10*/  ISETP.GE.U32.AND P2, PT, R0, 0x7ffffe93, PT ;  /* 0x7ffffe930000780c */ /* 0x000fe20003f46070 */
[----:B------:R-:W-:-:S02]  /*ce20*/  IMAD R0, R3, 0x69, RZ ;  /* 0x0000006903007824 */ /* 0x000fc400078e02ff */
[----:B-1----:R-:W4:Y:S04]  /*ce30*/  LDL.LU.64 R8, [R1+0x46d8] ;  /* 0x0046d80001087983 */ /* 0x002f280000300a00 */
[----:B------:R0:W-:Y:S04]  /*ce40*/  STL.64 [R1+0x12a0], R90 ;  /* 0x0012a05a01007387 */ /* 0x0001e80000100a00 */
[----:B------:R2:W-:Y:S04]  /*ce50*/  STL.64 [R1+0x1298], R88 ;  /* 0x0012985801007387 */ /* 0x0005e80000100a00 */
[----:B------:R-:W-:Y:S04]  /*ce60*/  STL.S16 [R1+0x178], R86 ;  /* 0x0001785601007387 */ /* 0x000fe80000100600 */
[----:B------:R-:W4:Y:S01]  /*ce70*/  LDL R3, [R1+0x178] ;  /* 0x0001780001037983 */ /* 0x000f220000100800 */
[----:B0-----:R-:W-:Y:S01]  /*ce80*/  IMAD.WIDE R90, R0, 0x2, R26 ;  /* 0x00000002005a7825 */ /* 0x001fe200078e021a */
[----:B------:R-:W-:-:S02]  /*ce90*/  PRMT R14, RZ, 0x7610, R14 ;  /* 0x00007610ff0e7816 */ /* 0x000fc4000000000e */
[----:B------:R-:W-:Y:S01]  /*cea0*/  PRMT R13, RZ, 0x7610, R13 ;  /* 0x00007610ff0d7816 */ /* 0x000fe2000000000d */
[----:B--2---:R-:W-:-:S05]  /*ceb0*/  IMAD.WIDE R88, R0, 0x2, R22 ;  /* 0x0000000200587825 */ /* 0x004fca00078e0216 */
[----:B------:R-:W2:Y:S04]  /*cec0*/  @!P4 LDG.E.U16 R14, desc[UR6][R88.64] ;  /* 0x00000006580ec981 */ /* 0x000ea8000c1e1500 */
[----:B---3--:R0:W-:Y:S02]  /*ced0*/  STL [R1+0xc], R87 ;  /* 0x00000c5701007387 */ /* 0x0081e40000100800 */
[----:B0-----:R-:W-:-:S05]  /*cee0*/  IMAD.WIDE R86, R0, 0x2, R20 ;  /* 0x0000000200567825 */ /* 0x001fca00078e0214 */
[----:B------:R-:W3:Y:S04]  /*cef0*/  @!P4 LDG.E.U16 R13, desc[UR6][R86.64] ;  /* 0x00000006560dc981 */ /* 0x000ee8000c1e1500 */
[----:B----4-:R-:W4:Y:S01]  /*cf00*/  @!P4 LDG.E.U16 R3, desc[UR6][R90.64] ;  /* 0x000000065a03c981 */ /* 0x010f22000c1e1500 */
[----:B------:R-:W-:-:S03]  /*cf10*/  IMAD.WIDE R92, R0, 0x2, R24 ;  /* 0x00000002005c7825 */ /* 0x000fc600078e0218 */
[----:B------:R0:W-:Y:S04]  /*cf20*/  STL.64 [R1+0x1290], R90 ;  /* 0x0012905a01007387 */ /* 0x0001e80000100a00 */
[----:B------:R-:W-:Y:S04]  /*cf30*/  STL.64 [R1+0x1288], R92 ;  /* 0x0012885c01007387 */ /* 0x000fe80000100a00 */
[----:B0-----:R-:W2:Y:S01]  /*cf40*/  LDL.LU.64 R90, [R1+0x46d0] ;  /* 0x0046d000015a7983 */ /* 0x001ea20000300a00 */
[----:B------:R-:W-:Y:S01]  /*cf50*/  PRMT R9, RZ, 0x7610, R9 ;  /* 0x00007610ff097816 */ /* 0x000fe20000000009 */
[----:B------:R-:W-:Y:S01]  /*cf60*/  VIADD R0, R28, 0xffffff91 ;  /* 0xffffff911c007836 */ /* 0x000fe20000000000 */
[----:B------:R-:W-:-:S04]  /*cf70*/  PRMT R8, RZ, 0x7610, R8 ;  /* 0x00007610ff087816 */ /* 0x000fc80000000008 */
[----:B------:R-:W3:Y:S04]  /*cf80*/  @!P4 LDG.E.U16 R9, desc[UR6][R92.64] ;  /* 0x000000065c09c981 */ /* 0x000ee8000c1e1500 */
[----:B----4-:R0:W-:Y:S02]  /*cf90*/  @!P4 STL [R1+0x178], R3 ;  /* 0x000178030100c387 */ /* 0x0101e40000100800 */
[----:B0-----:R-:W0:Y:S02]  /*cfa0*/  LDC R3, c[0x0][0x3a8] ;  /* 0x0000ea00ff037b82 */ /* 0x001e240000000800 */
[----:B------:R-:W-:Y:S01]  /*cfb0*/  STL.64 [R1+0x1280], R88 ;  /* 0x0012805801007387 */ /* 0x000fe20000100a00 */
[----:B------:R-:W-:-:S03]  /*cfc0*/  ISETP.GE.U32.AND P4, PT, R0, 0x7ffffe92, PT ;  /* 0x7ffffe920000780c */ /* 0x000fc60003f86070 */
[----:B------:R-:W-:Y:S04]  /*cfd0*/  STL.64 [R1+0x1278], R86 ;  /* 0x0012785601007387 */ /* 0x000fe80000100a00 */
[----:B--2---:R-:W-:Y:S04]  /*cfe0*/  STL [R1+0x3f20], R14 ;  /* 0x003f200e01007387 */ /* 0x004fe80000100800 */
[----:B---3--:R-:W-:Y:S04]  /*cff0*/  STL [R1+0x3f24], R13 ;  /* 0x003f240d01007387 */ /* 0x008fe80000100800 */
[----:B------:R-:W-:Y:S01]  /*d000*/  STL.S16 [R1+0x21e8], R8 ;  /* 0x0021e80801007387 */ /* 0x000fe20000100600 */
[----:B0-----:R-:W-:-:S03]  /*d010*/  IMAD R0, R3, 0x6a, RZ ;  /* 0x0000006a03007824 */ /* 0x001fc600078e02ff */
[----:B------:R-:W2:Y:S04]  /*d020*/  LDL R3, [R1+0x21e8] ;  /* 0x0021e80001037983 */ /* 0x000ea80000100800 */
[----:B------:R0:W-:Y:S02]  /*d030*/  STL [R1+0x174], R9 ;  /* 0x0001740901007387 */ /* 0x0001e40000100800 */
[----:B0-----:R-:W-:-:S05]  /*d040*/  IMAD.WIDE R8, R0, 0x2, R26 ;  /* 0x0000000200087825 */ /* 0x001fca00078e021a */
[----:B--2---:R-:W2:Y:S01]  /*d050*/  @!P5 LDG.E.U16 R3, desc[UR6][R8.64] ;  /* 0x000000060803d981 */ /* 0x004ea2000c1e1500 */
[----:B------:R-:W-:-:S03]  /*d060*/  IMAD.WIDE R88, R0, 0x2, R24 ;  /* 0x0000000200587825 */ /* 0x000fc600078e0218 */
[----:B------:R0:W-:Y:S04]  /*d070*/  STL.64 [R1+0x1270], R8 ;  /* 0x0012700801007387 */ /* 0x0001e80000100a00 */
[----:B------:R-:W-:Y:S04]  /*d080*/  STL.64 [R1+0x1268], R88 ;  /* 0x0012685801007387 */ /* 0x000fe80000100a00 */
[----:B0-----:R-:W3:Y:S01]  /*d090*/  LDL.LU.64 R8, [R1+0x46c8] ;  /* 0x0046c80001087983 */ /* 0x001ee20000300a00 */
[----:B------:R-:W-:Y:S01]  /*d0a0*/  PRMT R7, RZ, 0x7610, R7 ;  /* 0x00007610ff077816 */ /* 0x000fe20000000007 */
[----:B------:R-:W-:Y:S01]  /*d0b0*/  IMAD.WIDE R86, R0, 0x2, R20 ;  /* 0x0000000200567825 */ /* 0x000fe200078e0214 */
[----:B------:R-:W-:-:S02]  /*d0c0*/  PRMT R91, RZ, 0x7610, R91 ;  /* 0x00007610ff5b7816 */ /* 0x000fc4000000005b */
[----:B------:R-:W-:Y:S01]  /*d0d0*/  PRMT R90, RZ, 0x7610, R90 ;  /* 0x00007610ff5a7816 */ /* 0x000fe2000000005a */
[----:B------:R-:W-:Y:S01]  /*d0e0*/  IMAD.WIDE R92, R0, 0x2, R22 ;  /* 0x00000002005c7825 */ /* 0x000fe200078e0216 */
[----:B------:R-:W4:Y:S01]  /*d0f0*/  @!P5 LDG.E.U16 R7, desc[UR6][R86.64] ;  /* 0x000000065607d981 */ /* 0x000f22000c1e1500 */
[----:B------:R-:W-:Y:S02]  /*d100*/  PRMT R6, RZ, 0x7610, R6 ;  /* 0x00007610ff067816 */ /* 0x000fe40000000006 */
[----:B------:R-:W-:Y:S01]  /*d110*/  VIADD R0, R28, 0xffffff90 ;  /* 0xffffff901c007836 */ /* 0x000fe20000000000 */
[----:B------:R-:W3:Y:S04]  /*d120*/  @!P5 LDG.E.U16 R91, desc[UR6][R88.64] ;  /* 0x00000006585bd981 */ /* 0x000ee8000c1e1500 */
[----:B------:R-:W3:Y:S04]  /*d130*/  @!P5 LDG.E.U16 R90, desc[UR6][R92.64] ;  /* 0x000000065c5ad981 */ /* 0x000ee8000c1e1500 */
[----:B--2---:R0:W-:Y:S02]  /*d140*/  @!P5 STL [R1+0x21e8], R3 ;  /* 0x0021e8030100d387 */ /* 0x0041e40000100800 */
[----:B0-----:R-:W0:Y:S02]  /*d150*/  LDC R3, c[0x0][0x3a8] ;  /* 0x0000ea00ff037b82 */ /* 0x001e240000000800 */
[----:B------:R-:W-:Y:S01]  /*d160*/  STL.64 [R1+0x1260], R92 ;  /* 0x0012605c01007387 */ /* 0x000fe20000100a00 */
[----:B------:R-:W-:-:S03]  /*d170*/  ISETP.GE.U32.AND P5, PT, R0, 0x7ffffe91, PT ;  /* 0x7ffffe910000780c */ /* 0x000fc60003fa6070 */
[----:B------:R-:W2:Y:S04]  /*d180*/  LDL.LU.64 R88, [R1+0x46c0] ;  /* 0x0046c00001587983 */ /* 0x000ea80000300a00 */
[----:B------:R-:W-:Y:S04]  /*d190*/  STL.64 [R1+0x1258], R86 ;  /* 0x0012585601007387 */ /* 0x000fe80000100a00 */
[----:B------:R-:W-:Y:S01]  /*d1a0*/  STL.S16 [R1+0x2418], R6 ;  /* 0x0024180601007387 */ /* 0x000fe20000100600 */
[----:B0-----:R-:W-:-:S03]  /*d1b0*/  IMAD R0, R3, 0x6b, RZ ;  /* 0x0000006b03007824 */ /* 0x001fc600078e02ff */
[----:B------:R-:W2:Y:S04]  /*d1c0*/  LDL R3, [R1+0x2418] ;  /* 0x0024180001037983 */ /* 0x000ea80000100800 */
[----:B----4-:R0:W-:Y:S02]  /*d1d0*/  STL [R1+0x21dc], R7 ;  /* 0x0021dc0701007387 */ /* 0x0101e40000100800 */
[----:B0-----:R-:W-:-:S05]  /*d1e0*/  IMAD.WIDE R6, R0, 0x2, R26 ;  /* 0x0000000200067825 */ /* 0x001fca00078e021a */
[----:B--2---:R-:W2:Y:S04]  /*d1f0*/  @!P0 LDG.E.U16 R3, desc[UR6][R6.64] ;  /* 0x0000000606038981 */ /* 0x004ea8000c1e1500 */
[----:B---3--:R-:W-:Y:S04]  /*d200*/  STL [R1+0x21e0], R90 ;  /* 0x0021e05a01007387 */ /* 0x008fe80000100800 */
[----:B------:R0:W-:Y:S04]  /*d210*/  STL [R1+0x21e4], R91 ;  /* 0x0021e45b01007387 */ /* 0x0001e80000100800 */
[----:B------:R1:W-:Y:S01]  /*d220*/  STL.64 [R1+0x1250], R6 ;  /* 0x0012500601007387 */ /* 0x0003e20000100a00 */
[----:B0-----:R-:W-:-:S05]  /*d230*/  IMAD.WIDE R90, R0, 0x2, R24 ;  /* 0x00000002005a7825 */ /* 0x001fca00078e0218 */
[----:B------:R-:W-:Y:S04]  /*d240*/  STL.64 [R1+0x1248], R90 ;  /* 0x0012485a01007387 */ /* 0x000fe80000100a00 */
[----:B-1----:R-:W3:Y:S01]  /*d250*/  LDL.LU.64 R6, [R1+0x46b8] ;  /* 0x0046b80001067983 */ /* 0x002ee20000300a00 */
[----:B------:R-:W-:Y:S01]  /*d260*/  PRMT R9, RZ, 0x7610, R9 ;  /* 0x00007610ff097816 */ /* 0x000fe20000000009 */
[C---:B------:R-:W-:Y:S01]  /*d270*/  IMAD.WIDE R86, R0.reuse, 0x2, R20 ;  /* 0x0000000200567825 */ /* 0x040fe200078e0214 */
[----:B------:R-:W-:Y:S02]  /*d280*/  PRMT R89, RZ, 0x7610, R89 ;  /* 0x00007610ff597816 */ /* 0x000fe40000000059 */
[----:B------:R-:W-:Y:S01]  /*d290*/  PRMT R88, RZ, 0x7610, R88 ;  /* 0x00007610ff587816 */ /* 0x000fe20000000058 */
[----:B------:R-:W-:Y:S01]  /*d2a0*/  IMAD.WIDE R92, R0, 0x2, R22 ;  /* 0x00000002005c7825 */ /* 0x000fe200078e0216 */
[----:B------:R-:W4:Y:S01]  /*d2b0*/  @!P0 LDG.E.U16 R9, desc[UR6][R86.64] ;  /* 0x0000000656098981 */ /* 0x000f22000c1e1500 */
[----:B------:R-:W-:-:S02]  /*d2c0*/  PRMT R8, RZ, 0x7610, R8 ;  /* 0x00007610ff087816 */ /* 0x000fc40000000008 */
        /* <DEDUP_REMOVED lines=86> */
[----:B------:R0:W3:Y:S04]  /*d830*/  @!P4 LDG.E.U16 R90, desc[UR6][R92.64] ;  /* 0x000000065c5ac981 */ /* 0x0000e8000c1e1500 */
[----:B--2---:R1:W-:Y:S02]  /*d840*/  @!P4 STL [R1+0x28cc], R3 ;  /* 0x0028cc030100c387 */ /* 0x0043e40000100800 */
[----:B-1----:R-:W1:Y:S02]  /*d850*/  LDC R3, c[0x0][0x3a8] ;  /* 0x0000ea00ff037b82 */ /* 0x002e640000000800 */
[----:B------:R-:W-:Y:S01]  /*d860*/  STL.64 [R1+0x11e0], R92 ;  /* 0x0011e05c01007387 */ /* 0x000fe20000100a00 */
[----:B------:R-:W-:-:S03]  /*d870*/  ISETP.GE.U32.AND P4, PT, R0, 0x7ffffe8d, PT ;  /* 0x7ffffe8d0000780c */ /* 0x000fc60003f86070 */
[----:B------:R-:W2:Y:S04]  /*d880*/  LDL.LU.64 R88, [R1+0x4680] ;  /* 0x0046800001587983 */ /* 0x000ea80000300a00 */
[----:B------:R-:W-:Y:S04]  /*d890*/  STL.64 [R1+0x11d8], R86 ;  /* 0x0011d85601007387 */ /* 0x000fe80000100a00 */
[----:B------:R-:W-:Y:S01]  /*d8a0*/  STL.S16 [R1+0x2a5c], R6 ;  /* 0x002a5c0601007387 */ /* 0x000fe20000100600 */
[----:B-1----:R-:W-:-:S03]  /*d8b0*/  IMAD R0, R3, 0x6f, RZ ;  /* 0x0000006f03007824 */ /* 0x002fc600078e02ff */
[----:B------:R-:W2:Y:S04]  /*d8c0*/  LDL R3, [R1+0x2a5c] ;  /* 0x002a5c0001037983 */ /* 0x000ea80000100800 */
[----:B----4-:R1:W-:Y:S02]  /*d8d0*/  STL [R1+0x28c0], R7 ;  /* 0x0028c00701007387 */ /* 0x0103e40000100800 */
[----:B-1----:R-:W-:-:S05]  /*d8e0*/  IMAD.WIDE R6, R0, 0x2, R26 ;  /* 0x0000000200067825 */ /* 0x002fca00078e021a */
[----:B--2---:R-:W2:Y:S01]  /*d8f0*/  @!P5 LDG.E.U16 R3, desc[UR6][R6.64] ;  /* 0x000000060603d981 */ /* 0x004ea2000c1e1500 */
[----:B0-----:R-:W-:-:S03]  /*d900*/  IMAD.WIDE R92, R0, 0x2, R24 ;  /* 0x00000002005c7825 */ /* 0x001fc600078e0218 */
[----:B---3--:R-:W-:Y:S04]  /*d910*/  STL [R1+0x28c4], R90 ;  /* 0x0028c45a01007387 */ /* 0x008fe80000100800 */
[----:B------:R-:W-:Y:S04]  /*d920*/  STL [R1+0x28c8], R91 ;  /* 0x0028c85b01007387 */ /* 0x000fe80000100800 */
        /* <DEDUP_REMOVED lines=8> */
[----:B------:R-:W-:Y:S01]  /*d9b0*/  PRMT R8, RZ, 0x7610, R8 ;  /* 0x00007610ff087816 */ /* 0x000fe20000000008 */
[----:B------:R-:W4:Y:S02]  /*d9c0*/  @!P5 LDG.E.U16 R89, desc[UR6][R92.64] ;  /* 0x000000065c59d981 */ /* 0x000f24000c1e1500 */
[----:B------:R-:W-:Y:S02]  /*d9d0*/  VIADD R0, R28, 0xffffff8b ;  /* 0xffffff8b1c007836 */ /* 0x000fe40000000000 */
[----:B------:R0:W3:Y:S04]  /*d9e0*/  @!P5 LDG.E.U16 R88, desc[UR6][R90.64] ;  /* 0x000000065a58d981 */ /* 0x0000e8000c1e1500 */
[----:B------:R1:W3:Y:S04]  /*d9f0*/  @!P5 LDG.E.U16 R9, desc[UR6][R86.64] ;  /* 0x000000065609d981 */ /* 0x0002e8000c1e1500 */
[----:B--2---:R2:W-:Y:S02]  /*da00*/  @!P5 STL [R1+0x2a5c], R3 ;  /* 0x002a5c030100d387 */ /* 0x0045e40000100800 */
[----:B--2---:R-:W2:Y:S02]  /*da10*/  LDC R3, c[0x0][0x3a8] ;  /* 0x0000ea00ff037b82 */ /* 0x004ea40000000800 */
[----:B------:R0:W-:Y:S01]  /*da20*/  STL.64 [R1+0x11c0], R90 ;  /* 0x0011c05a01007387 */ /* 0x0001e20000100a00 */
[----:B------:R-:W-:-:S03]  /*da30*/  ISETP.GE.U32.AND P5, PT, R0, 0x7ffffe8c, PT ;  /* 0x7ffffe8c0000780c */ /* 0x000fc60003fa6070 */
[----:B------:R-:W4:Y:S04]  /*da40*/  LDL.LU.64 R92, [R1+0x4670] ;  /* 0x00467000015c7983 */ /* 0x000f280000300a00 */
[----:B------:R1:W-:Y:S04]  /*da50*/  STL.64 [R1+0x11b8], R86 ;  /* 0x0011b85601007387 */ /* 0x0003e80000100a00 */
[----:B------:R-:W-:Y:S01]  /*da60*/  STL.S16 [R1+0x8], R8 ;  /* 0x0000080801007387 */ /* 0x000fe20000100600 */
[----:B--2---:R-:W-:-:S03]  /*da70*/  IMAD R0, R3, 0x70, RZ ;  /* 0x0000007003007824 */ /* 0x004fc600078e02ff */
[----:B------:R-:W2:Y:S01]  /*da80*/  LDL R3, [R1+0x8] ;  /* 0x0000080001037983 */ /* 0x000ea20000100800 */
[C---:B0-----:R-:W-:Y:S01]  /*da90*/  IMAD.WIDE R90, R0.reuse, 0x2, R26 ;  /* 0x00000002005a7825 */ /* 0x041fe200078e021a */
[----:B------:R-:W-:Y:S02]  /*daa0*/  PRMT R44, RZ, 0x7610, R44 ;  /* 0x00007610ff2c7816 */ /* 0x000fe4000000002c */
[----:B---3--:R-:W-:Y:S01]  /*dab0*/  STL [R1+0x2a54], R88 ;  /* 0x002a545801007387 */ /* 0x008fe20000100800 */
[----:B------:R-:W-:Y:S01]  /*dac0*/  PRMT R45, RZ, 0x7610, R45 ;  /* 0x00007610ff2d7816 */ /* 0x000fe2000000002d */
[C---:B-1----:R-:W-:Y:S02]  /*dad0*/  IMAD.WIDE R86, R0.reuse, 0x2, R22 ;  /* 0x0000000200567825 */ /* 0x042fe400078e0216 */
[----:B----4-:R0:W-:Y:S04]  /*dae0*/  STL [R1+0x2a58], R89 ;  /* 0x002a585901007387 */ /* 0x0101e80000100800 */
[----:B------:R-:W3:Y:S01]  /*daf0*/  @!P0 LDG.E.U16 R44, desc[UR6][R86.64] ;  /* 0x00000006562c8981 */ /* 0x000ee2000c1e1500 */
[----:B0-----:R-:W-:-:S05]  /*db00*/  IMAD.WIDE R88, R0, 0x2, R24 ;  /* 0x0000000200587825 */ /* 0x001fca00078e0218 */
[----:B------:R-:W4:Y:S04]  /*db10*/  @!P0 LDG.E.U16 R45, desc[UR6][R88.64] ;  /* 0x00000006582d8981 */ /* 0x000f28000c1e1500 */
[----:B--2---:R-:W2:Y:S04]  /*db20*/  @!P0 LDG.E.U16 R3, desc[UR6][R90.64] ;  /* 0x000000065a038981 */ /* 0x004ea8000c1e1500 */
[----:B------:R-:W-:Y:S04]  /*db30*/  STL [R1+0x2a50], R9 ;  /* 0x002a500901007387 */ /* 0x000fe80000100800 */
[----:B------:R0:W-:Y:S04]  /*db40*/  STL.64 [R1+0x11b0], R90 ;  /* 0x0011b05a01007387 */ /* 0x0001e80000100a00 */
[----:B------:R-:W-:Y:S04]  /*db50*/  STL.64 [R1+0x11a8], R88 ;  /* 0x0011a85801007387 */ /* 0x000fe80000100a00 */
[----:B0-----:R-:W3:Y:S01]  /*db60*/  LDL.LU.64 R90, [R1+0x4668] ;  /* 0x00466800015a7983 */ /* 0x001ee20000300a00 */
[----:B------:R-:W-:Y:S01]  /*db70*/  PRMT R92, RZ, 0x7610, R92 ;  /* 0x00007610ff5c7816 */ /* 0x000fe2000000005c */
[----:B------:R-:W-:-:S04]  /*db80*/  IMAD.WIDE R8, R0, 0x2, R20 ;  /* 0x0000000200087825 */ /* 0x000fc800078e0214 */
[----:B------:R-:W-:Y:S01]  /*db90*/  VIADD R0, R28, 0xffffff8a ;  /* 0xffffff8a1c007836 */ /* 0x000fe20000000000 */
[----:B------:R0:W4:Y:S01]  /*dba0*/  @!P0 LDG.E.U16 R92, desc[UR6][R8.64] ;  /* 0x00000006085c8981 */ /* 0x000122000c1e1500 */
[----:B------:R-:W-:Y:S02]  /*dbb0*/  PRMT R12, RZ, 0x7610, R12 ;  /* 0x00007610ff0c7816 */ /* 0x000fe4000000000c */
[----:B------:R-:W-:Y:S02]  /*dbc0*/  PRMT R2, RZ, 0x7610, R2 ;  /* 0x00007610ff027816 */ /* 0x000fe40000000002 */
[----:B------:R-:W-:Y:S02]  /*dbd0*/  PRMT R11, RZ, 0x7610, R11 ;  /* 0x00007610ff0b7816 */ /* 0x000fe4000000000b */
[----:B------:R-:W-:Y:S01]  /*dbe0*/  PRMT R15, RZ, 0x7610, R15 ;  /* 0x00007610ff0f7816 */ /* 0x000fe2000000000f */
[----:B--2---:R1:W-:Y:S02]  /*dbf0*/  @!P0 STL [R1+0x8], R3 ;  /* 0x0000080301008387 */ /* 0x0043e40000100800 */
[----:B-1----:R-:W1:Y:S01]  /*dc00*/  LDC R3, c[0x0][0x3a8] ;  /* 0x0000ea00ff037b82 */ /* 0x002e620000000800 */
[----:B------:R-:W-:Y:S01]  /*dc10*/  ISETP.GE.U32.AND P0, PT, R0, 0x7ffffe8b, PT ;  /* 0x7ffffe8b0000780c */ /* 0x000fe20003f06070 */
[----:B------:R2:W-:Y:S04]  /*dc20*/  STL.64 [R1+0x11a0], R86 ;  /* 0x0011a05601007387 */ /* 0x0005e80000100a00 */
[----:B------:R-:W-:Y:S04]  /*dc30*/  STL.64 [R1+0x1198], R8 ;  /* 0x0011980801007387 */ /* 0x000fe80000100a00 */
[----:B---3--:R-:W-:Y:S04]  /*dc40*/  STL [R1], R44 ;  /* 0x0000002c01007387 */ /* 0x008fe80000100800 */
[----:B----4-:R3:W-:Y:S01]  /*dc50*/  STL [R1+0x4], R45 ;  /* 0x0000042d01007387 */ /* 0x0107e20000100800 */
[----:B-1----:R-:W-:-:S04]  /*dc60*/  IMAD R0, R3, 0x71, RZ ;  /* 0x0000007103007824 */ /* 0x002fc800078e02ff */
[----:B------:R-:W-:-:S04]  /*dc70*/  IMAD.WIDE R88, R0, 0x2, R26 ;  /* 0x0000000200587825 */ /* 0x000fc800078e021a */
[C---:B--2---:R-:W-:Y:S01]  /*dc80*/  IMAD.WIDE R86, R0.reuse, 0x2, R24 ;  /* 0x0000000200567825 */ /* 0x044fe200078e0218 */
[----:B------:R1:W2:Y:S03]  /*dc90*/  @!P1 LDG.E.U16 R12, desc[UR6][R88.64] ;  /* 0x00000006580c9981 */ /* 0x0002a6000c1e1500 */
[C---:B---3--:R-:W-:Y:S01]  /*dca0*/  IMAD.WIDE R44, R0.reuse, 0x2, R22 ;  /* 0x00000002002c7825 */ /* 0x048fe200078e0216 */
[----:B------:R3:W4:Y:S03]  /*dcb0*/  @!P1 LDG.E.U16 R2, desc[UR6][R86.64] ;  /* 0x0000000656029981 */ /* 0x000726000c1e1500 */
[----:B0-----:R-:W-:Y:S01]  /*dcc0*/  IMAD.WIDE R8, R0, 0x2, R20 ;  /* 0x0000000200087825 */ /* 0x001fe200078e0214 */
        /* <DEDUP_REMOVED lines=13> */
[----:B---3--:R-:W-:-:S03]  /*dda0*/  IMAD.WIDE R86, R0, 0x2, R22 ;  /* 0x0000000200567825 */ /* 0x008fc600078e0216 */
[----:B------:R-:W3:Y:S01]  /*ddb0*/  @!P2 LDG.E.U16 R90, desc[UR6][R88.64] ;  /* 0x00000006585aa981 */ /* 0x000ee2000c1e1500 */
[----:B0-----:R-:W-:-:S03]  /*ddc0*/  IMAD.WIDE R44, R0, 0x2, R20 ;  /* 0x00000002002c7825 */ /* 0x001fc600078e0214 */
[----:B------:R-:W3:Y:S04]  /*ddd0*/  @!P2 LDG.E.U16 R7, desc[UR6][R86.64] ;  /* 0x000000065607a981 */ /* 0x000ee8000c1e1500 */
[----:B------:R-:W3:Y:S04]  /*dde0*/  @!P2 LDG.E.U16 R6, desc[UR6][R44.64] ;  /* 0x000000062c06a981 */ /* 0x000ee8000c1e1500 */
[----:B--2---:R-:W-:Y:S04]  /*ddf0*/  STL [R1+0x3f28], R12 ;  /* 0x003f280c01007387 */ /* 0x004fe80000100800 */
[----:B------:R0:W-:Y:S04]  /*de00*/  STL.64 [R1+0x1178], R8 ;  /* 0x0011780801007387 */ /* 0x0001e80000100a00 */
[----:B----4-:R-:W-:Y:S04]  /*de10*/  STL [R1+0x3f2c], R2 ;  /* 0x003f2c0201007387 */ /* 0x010fe80000100800 */
[----:B------:R-:W-:Y:S01]  /*de20*/  STL [R1+0x3f30], R11 ;  /* 0x003f300b01007387 */ /* 0x000fe20000100800 */
[----:B0-----:R-:W-:-:S03]  /*de30*/  IMAD.WIDE R8, R0, 0x2, R26 ;  /* 0x0000000200087825 */ /* 0x001fc600078e021a */
[----:B------:R-:W-:Y:S04]  /*de40*/  STL [R1+0x3f34], R15 ;  /* 0x003f340f01007387 */ /* 0x000fe80000100800 */
        /* <DEDUP_REMOVED lines=77> */
[----:B-1----:R-:W3:Y:S04]  /*e320*/  LDL.LU.64 R6, [R1+0x4630] ;  /* 0x0046300001067983 */ /* 0x002ee80000300a00 */
[----:B------:R1:W-:Y:S04]  /*e330*/  STL.64 [R1+0x1100], R86 ;  /* 0x0011005601007387 */ /* 0x0003e80000100a00 */
[----:B0-----:R-:W3:Y:S04]  /*e340*/  LDL.LU.64 R90, [R1+0x4628] ;  /* 0x00462800015a7983 */ /* 0x001ee80000300a00 */
[----:B------:R1:W4:Y:S01]  /*e350*/  @!P0 LDG.E.U16 R9, desc[UR6][R86.64] ;  /* 0x0000000656098981 */ /* 0x000322000c1e1500 */
[----:B------:R-:W-:-:S05]  /*e360*/  VIADD R0, R28, 0xffffff85 ;  /* 0xffffff851c007836 */ /* 0x000fca0000000000 */
[----:B------:R-:W-:Y:S01]  /*e370*/  ISETP.GE.U32.AND P0, PT, R0, 0x7ffffe86, PT ;  /* 0x7ffffe860000780c */ /* 0x000fe20003f06070 */
[----:B------:R-:W-:Y:S01]  /*e380*/  IMAD R0, R3, 0x76, RZ ;  /* 0x0000007603007824 */ /* 0x000fe200078e02ff */
[----:B------:R0:W-:Y:S01]  /*e390*/  STL.64 [R1+0x10f8], R44 ;  /* 0x0010f82c01007387 */ /* 0x0001e20000100a00 */
[----:B------:R-:W-:Y:S02]  /*e3a0*/  PRMT R42, RZ, 0x7610, R42 ;  /* 0x00007610ff2a7816 */ /* 0x000fe4000000002a */
[----:B-1----:R-:W-:Y:S01]  /*e3b0*/  IMAD.WIDE R86, R0, 0x2, R24 ;  /* 0x0000000200567825 */ /* 0x002fe200078e0218 */
[----:B------:R-:W-:-:S03]  /*e3c0*/  PRMT R43, RZ, 0x7610, R43 ;  /* 0x00007610ff2b7816 */ /* 0x000fc6000000002b */
[----:B0-----:R-:W-:-:S05]  /*e3d0*/  IMAD.WIDE R44, R0, 0x2, R20 ;  /* 0x00000002002c7825 */ /* 0x001fca00078e0214 */
[----:B------:R-:W4:Y:S04]  /*e3e0*/  @!P1 LDG.E.U16 R42, desc[UR6][R44.64] ;  /* 0x000000062c2a9981 */ /* 0x000f28000c1e1500 */
[----:B--2---:R-:W-:Y:S01]  /*e3f0*/  STL [R1+0x2710], R8 ;  /* 0x0027100801007387 */ /* 0x004fe20000100800 */
[----:B---3--:R-:W-:Y:S02]  /*e400*/  PRMT R90, RZ, 0x7610, R90 ;  /* 0x00007610ff5a7816 */ /* 0x008fe4000000005a */
[----:B------:R-:W-:Y:S01]  /*e410*/  PRMT R91, RZ, 0x7610, R91 ;  /* 0x00007610ff5b7816 */ /* 0x000fe2000000005b */
[----:B----4-:R0:W-:Y:S04]  /*e420*/  STL [R1+0x2714], R9 ;  /* 0x0027140901007387 */ /* 0x0101e80000100800 */
[----:B------:R-:W-:Y:S04]  /*e430*/  STL [R1+0x2718], R88 ;  /* 0x0027185801007387 */ /* 0x000fe80000100800 */
[----:B------:R1:W-:Y:S01]  /*e440*/  STL [R1+0x271c], R89 ;  /* 0x00271c5901007387 */ /* 0x0003e20000100800 */
[----:B0-----:R-:W-:-:S03]  /*e450*/  IMAD.WIDE R8, R0, 0x2, R26 ;  /* 0x0000000200087825 */ /* 0x001fc600078e021a */
[----:B------:R-:W2:Y:S04]  /*e460*/  @!P1 LDG.E.U16 R90, desc[UR6][R86.64] ;  /* 0x00000006565a9981 */ /* 0x000ea8000c1e1500 */
[----:B------:R-:W3:Y:S01]  /*e470*/  @!P1 LDG.E.U16 R91, desc[UR6][R8.64] ;  /* 0x00000006085b9981 */ /* 0x000ee2000c1e1500 */
[----:B-1----:R-:W-:-:S05]  /*e480*/  IMAD.WIDE R88, R0, 0x2, R22 ;  /* 0x0000000200587825 */ /* 0x002fca00078e0216 */
[----:B------:R0:W4:Y:S01]  /*e490*/  @!P1 LDG.E.U16 R43, desc[UR6][R88.64] ;  /* 0x00000006582b9981 */ /* 0x000122000c1e1500 */
[----:B------:R-:W-:-:S03]  /*e4a0*/  VIADD R0, R28, 0xffffff84 ;  /* 0xffffff841c007836 */ /* 0x000fc60000000000 */
[----:B------:R1:W-:Y:S02]  /*e4b0*/  STL.64 [R1+0x10f0], R8 ;  /* 0x0010f00801007387 */ /* 0x0003e40000100a00 */
[----:B------:R-:W-:Y:S02]  /*e4c0*/  ISETP.GE.U32.AND P1, PT, R0, 0x7ffffe85, PT ;  /* 0x7ffffe850000780c */ /* 0x000fe40003f26070 */
[----:B------:R0:W-:Y:S01]  /*e4d0*/  STL.64 [R1+0x10e8], R86 ;  /* 0x0010e85601007387 */ /* 0x0001e20000100a00 */
[----:B------:R-:W-:Y:S01]  /*e4e0*/  IMAD R0, R3, 0x77, RZ ;  /* 0x0000007703007824 */ /* 0x000fe200078e02ff */
[----:B------:R-:W-:Y:S02]  /*e4f0*/  PRMT R47, RZ, 0x7610, R47 ;  /* 0x00007610ff2f7816 */ /* 0x000fe4000000002f */
[----:B-1----:R-:W4:Y:S04]  /*e500*/  LDL.LU.64 R8, [R1+0x4620] ;  /* 0x0046200001087983 */ /* 0x002f280000300a00 */
[----:B------:R1:W-:Y:S04]  /*e510*/  STL.64 [R1+0x10e0], R88 ;  /* 0x0010e05801007387 */ /* 0x0003e80000100a00 */
[----:B0-----:R-:W4:Y:S01]  /*e520*/  LDL.LU.64 R86, [R1+0x4618] ;  /* 0x0046180001567983 */ /* 0x001f220000300a00 */
[----:B------:R-:W-:-:S03]  /*e530*/  PRMT R46, RZ, 0x7610, R46 ;  /* 0x00007610ff2e7816 */ /* 0x000fc6000000002e */
[----:B------:R0:W-:Y:S01]  /*e540*/  STL.64 [R1+0x10d8], R44 ;  /* 0x0010d82c01007387 */ /* 0x0001e20000100a00 */
[----:B------:R-:W-:Y:S01]  /*e550*/  PRMT R6, RZ, 0x7610, R6 ;  /* 0x00007610ff067816 */ /* 0x000fe20000000006 */
[----:B-1----:R-:W-:Y:S01]  /*e560*/  IMAD.WIDE R88, R0, 0x2, R24 ;  /* 0x0000000200587825 */ /* 0x002fe200078e0218 */
[----:B------:R-:W-:-:S04]  /*e570*/  PRMT R7, RZ, 0x7610, R7 ;  /* 0x00007610ff077816 */ /* 0x000fc80000000007 */
[----:B------:R-:W4:Y:S01]  /*e580*/  @!P2 LDG.E.U16 R46, desc[UR6][R88.64] ;  /* 0x00000006582ea981 */ /* 0x000f22000c1e1500 */
[----:B0-----:R-:W-:-:S05]  /*e590*/  IMAD.WIDE R44, R0, 0x2, R22 ;  /* 0x00000002002c7825 */ /* 0x001fca00078e0216 */
[----:B------:R0:W4:Y:S04]  /*e5a0*/  @!P2 LDG.E.U16 R7, desc[UR6][R44.64] ;  /* 0x000000062c07a981 */ /* 0x000128000c1e1500 */
[----:B--2---:R-:W-:Y:S04]  /*e5b0*/  STL [R1+0x28b8], R90 ;  /* 0x0028b85a01007387 */ /* 0x004fe80000100800 */
[----:B---3--:R1:W-:Y:S04]  /*e5c0*/  STL [R1+0x28bc], R91 ;  /* 0x0028bc5b01007387 */ /* 0x0083e80000100800 */
[----:B------:R-:W-:Y:S04]  /*e5d0*/  STL [R1+0x28b0], R42 ;  /* 0x0028b02a01007387 */ /* 0x000fe80000100800 */
[----:B----4-:R2:W-:Y:S01]  /*e5e0*/  STL [R1+0x28b4], R43 ;  /* 0x0028b42b01007387 */ /* 0x0105e20000100800 */
[----:B-1----:R-:W-:-:S05]  /*e5f0*/  IMAD.WIDE R90, R0, 0x2, R26 ;  /* 0x00000002005a7825 */ /* 0x002fca00078e021a */
[----:B------:R1:W-:Y:S01]  /*e600*/  STL.64 [R1+0x10d0], R90 ;  /* 0x0010d05a01007387 */ /* 0x0003e20000100a00 */
[----:B--2---:R-:W-:-:S03]  /*e610*/  IMAD.WIDE R42, R0, 0x2, R20 ;  /* 0x00000002002a7825 */ /* 0x004fc600078e0214 */
[----:B------:R2:W-:Y:S04]  /*e620*/  STL.64 [R1+0x10c8], R88 ;  /* 0x0010c85801007387 */ /* 0x0005e80000100a00 */
[----:B------:R-:W3:Y:S04]  /*e630*/  @!P2 LDG.E.U16 R47, desc[UR6][R90.64] ;  /* 0x000000065a2fa981 */ /* 0x000ee8000c1e1500 */
[----:B------:R4:W3:Y:S04]  /*e640*/  @!P2 LDG.E.U16 R6, desc[UR6][R42.64] ;  /* 0x000000062a06a981 */ /* 0x0008e8000c1e1500 */
[----:B-1----:R-:W3:Y:S04]  /*e650*/  LDL.LU.64 R90, [R1+0x4610] ;  /* 0x00461000015a7983 */ /* 0x002ee80000300a00 */
[----:B------:R0:W-:Y:S04]  /*e660*/  STL.64 [R1+0x10c0], R44 ;  /* 0x0010c02c01007387 */ /* 0x0001e80000100a00 */
[----:B--2---:R-:W2:Y:S01]  /*e670*/  LDL.LU.64 R88, [R1+0x4608] ;  /* 0x0046080001587983 */ /* 0x004ea20000300a00 */
[----:B------:R-:W-:-:S03]  /*e680*/  VIADD R0, R28, 0xffffff83 ;  /* 0xffffff831c007836 */ /* 0x000fc60000000000 */
[----:B------:R4:W-:Y:S02]  /*e690*/  STL.64 [R1+0x10b8], R42 ;  /* 0x0010b82a01007387 */ /* 0x0009e40000100a00 */
[----:B------:R-:W-:Y:S01]  /*e6a0*/  ISETP.GE.U32.AND P2, PT, R0, 0x7ffffe84, PT ;  /* 0x7ffffe840000780c */ /* 0x000fe20003f46070 */
[----:B------:R-:W-:Y:S01]  /*e6b0*/  IMAD R0, R3, 0x78, RZ ;  /* 0x0000007803007824 */ /* 0x000fe200078e02ff */
[----:B------:R-:W-:Y:S03]  /*e6c0*/  STL [R1+0x2a48], R46 ;  /* 0x002a482e01007387 */ /* 0x000fe60000100800 */
[----:B0-----:R-:W-:-:S04]  /*e6d0*/  IMAD.WIDE R44, R0, 0x2, R24 ;  /* 0x00000002002c7825 */ /* 0x001fc800078e0218 */
[C---:B----4-:R-:W-:Y:S01]  /*e6e0*/  IMAD.WIDE R42, R0.reuse, 0x2, R22 ;  /* 0x00000002002a7825 */ /* 0x050fe200078e0216 */
[----:B------:R-:W-:Y:S02]  /*e6f0*/  PRMT R8, RZ, 0x7610, R8 ;  /* 0x00007610ff087816 */ /* 0x000fe40000000008 */
[----:B------:R-:W-:Y:S02]  /*e700*/  PRMT R17, RZ, 0x7610, R17 ;  /* 0x00007610ff117816 */ /* 0x000fe40000000011 */
[----:B------:R-:W-:Y:S02]  /*e710*/  PRMT R4, RZ, 0x7610, R4 ;  /* 0x00007610ff047816 */ /* 0x000fe40000000004 */
[----:B------:R-:W-:Y:S01]  /*e720*/  PRMT R5, RZ, 0x7610, R5 ;  /* 0x00007610ff057816 */ /* 0x000fe20000000005 */
[----:B---3--:R0:W-:Y:S04]  /*e730*/  STL [R1+0x2a4c], R47 ;  /* 0x002a4c2f01007387 */ /* 0x0081e80000100800 */
[----:B------:R-:W-:Y:S04]  /*e740*/  STL [R1+0x2a40], R6 ;  /* 0x002a400601007387 */ /* 0x000fe80000100800 */
[----:B------:R1:W-:Y:S01]  /*e750*/  STL [R1+0x2a44], R7 ;  /* 0x002a440701007387 */ /* 0x0003e20000100800 */
[----:B------:R-:W-:Y:S01]  /*e760*/  PRMT R91, RZ, 0x7610, R91 ;  /* 0x00007610ff5b7816 */ /* 0x000fe2000000005b */
[----:B0-----:R-:W-:Y:S01]  /*e770*/  IMAD.WIDE R46, R0, 0x2, R26 ;  /* 0x00000002002e7825 */ /* 0x001fe200078e021a */
[----:B------:R-:W-:-:S04]  /*e780*/  PRMT R90, RZ, 0x7610, R90 ;  /* 0x00007610ff5a7816 */ /* 0x000fc8000000005a */
[----:B------:R0:W3:Y:S01]  /*e790*/  @!P4 LDG.E.U16 R91, desc[UR6][R46.64] ;  /* 0x000000062e5bc981 */ /* 0x0000e2000c1e1500 */
[----:B--2---:R-:W-:Y:S01]  /*e7a0*/  PRMT R89, RZ, 0x7610, R89 ;  /* 0x00007610ff597816 */ /* 0x004fe20000000059 */
[----:B-1----:R-:W-:Y:S01]  /*e7b0*/  IMAD.WIDE R6, R0, 0x2, R20 ;  /* 0x0000000200067825 */ /* 0x002fe200078e0214 */
[----:B------:R-:W-:Y:S01]  /*e7c0*/  PRMT R88, RZ, 0x7610, R88 ;  /* 0x00007610ff587816 */ /* 0x000fe20000000058 */
[----:B------:R1:W2:Y:S02]  /*e7d0*/  @!P4 LDG.E.U16 R90, desc[UR6][R44.64] ;  /* 0x000000062c5ac981 */ /* 0x0002a4000c1e1500 */
[----:B------:R-:W-:Y:S02]  /*e7e0*/  VIADD R0, R28, 0xffffff82 ;  /* 0xffffff821c007836 */ /* 0x000fe40000000000 */
[----:B------:R4:W2:Y:S04]  /*e7f0*/  @!P4 LDG.E.U16 R89, desc[UR6][R42.64] ;  /* 0x000000062a59c981 */ /* 0x0008a8000c1e1500 */
[----:B------:R0:W2:Y:S01]  /*e800*/  @!P4 LDG.E.U16 R88, desc[UR6][R6.64] ;  /* 0x000000060658c981 */ /* 0x0000a2000c1e1500 */
[----:B------:R-:W-:Y:S01]  /*e810*/  ISETP.GE.U32.AND P4, PT, R0, 0x7ffffe83, PT ;  /* 0x7ffffe830000780c */ /* 0x000fe20003f86070 */
[----:B------:R-:W-:-:S02]  /*e820*/  IMAD R0, R3, 0x79, RZ ;  /* 0x0000007903007824 */ /* 0x000fc400078e02ff */
[----:B------:R0:W-:Y:S04]  /*e830*/  STL.64 [R1+0x10b0], R46 ;  /* 0x0010b02e01007387 */ /* 0x0001e80000100a00 */
[----:B------:R1:W-:Y:S04]  /*e840*/  STL.64 [R1+0x10a8], R44 ;  /* 0x0010a82c01007387 */ /* 0x0003e80000100a00 */
[----:B------:R4:W-:Y:S01]  /*e850*/  STL.64 [R1+0x10a0], R42 ;  /* 0x0010a02a01007387 */ /* 0x0009e20000100a00 */
[----:B0-----:R-:W-:-:S03]  /*e860*/  IMAD.WIDE R46, R0, 0x2, R26 ;  /* 0x00000002002e7825 */ /* 0x001fc600078e021a */
[----:B------:R0:W-:Y:S01]  /*e870*/  STL.64 [R1+0x1098], R6 ;  /* 0x0010980601007387 */ /* 0x0001e20000100a00 */
[----:B-1----:R-:W-:-:S03]  /*e880*/  IMAD.WIDE R44, R0, 0x2, R24 ;  /* 0x00000002002c7825 */ /* 0x002fc600078e0218 */
[----:B------:R1:W2:Y:S01]  /*e890*/  @!P5 LDG.E.U16 R8, desc[UR6][R46.64] ;  /* 0x000000062e08d981 */ /* 0x0002a2000c1e1500 */
[----:B----4-:R-:W-:-:S03]  /*e8a0*/  IMAD.WIDE R42, R0, 0x2, R22 ;  /* 0x00000002002a7825 */ /* 0x010fc600078e0216 */
[----:B------:R4:W3:Y:S01]  /*e8b0*/  @!P5 LDG.E.U16 R4, desc[UR6][R44.64] ;  /* 0x000000062c04d981 */ /* 0x0008e2000c1e1500 */
[----:B0-----:R-:W-:-:S03]  /*e8c0*/  IMAD.WIDE R6, R0, 0x2, R20 ;  /* 0x0000000200067825 */ /* 0x001fc600078e0214 */
[----:B------:R0:W3:Y:S04]  /*e8d0*/  @!P5 LDG.E.U16 R17, desc[UR6][R42.64] ;  /* 0x000000062a11d981 */ /* 0x0000e8000c1e1500 */
[----:B------:R-:W3:Y:S01]  /*e8e0*/  @!P5 LDG.E.U16 R5, desc[UR6][R6.64] ;  /* 0x000000060605d981 */ /* 0x000ee2000c1e1500 */
[----:B------:R-:W-:Y:S01]  /*e8f0*/  VIADD R0, R28, 0xffffff81 ;  /* 0xffffff811c007836 */ /* 0x000fe20000000000 */
[----:B------:R-:W-:Y:S02]  /*e900*/  PRMT R18, RZ, 0x7610, R18 ;  /* 0x00007610ff127816 */ /* 0x000fe40000000012 */
        /* <DEDUP_REMOVED lines=8> */
[----:B-1----:R-:W-:-:S04]  /*e990*/  IMAD.WIDE R46, R0, 0x2, R26 ;  /* 0x00000002002e7825 */ /* 0x002fc800078e021a */
[C---:B----4-:R-:W-:Y:S01]  /*e9a0*/  IMAD.WIDE R44, R0.reuse, 0x2, R22 ;  /* 0x00000002002c7825 */ /* 0x050fe200078e0216 */
[----:B------:R1:W4:Y:S03]  /*e9b0*/  @!P0 LDG.E.U16 R87, desc[UR6][R46.64] ;  /* 0x000000062e578981 */ /* 0x000326000c1e1500 */
[C---:B0-----:R-:W-:Y:S01]  /*e9c0*/  IMAD.WIDE R42, R0.reuse, 0x2, R20 ;  /* 0x00000002002a7825 */ /* 0x041fe200078e0214 */
[----:B------:R-:W4:Y:S04]  /*e9d0*/  @!P0 LDG.E.U16 R19, desc[UR6][R44.64] ;  /* 0x000000062c138981 */ /* 0x000f28000c1e1500 */
[----:B------:R-:W4:Y:S04]  /*e9e0*/  @!P0 LDG.E.U16 R18, desc[UR6][R42.64] ;  /* 0x000000062a128981 */ /* 0x000f28000c1e1500 */
[----:B--2---:R-:W-:Y:S04]  /*e9f0*/  STL [R1+0x3f40], R8 ;  /* 0x003f400801007387 */ /* 0x004fe80000100800 */
[----:B------:R0:W-:Y:S04]  /*ea00*/  STL.64 [R1+0x1078], R6 ;  /* 0x0010780601007387 */ /* 0x0001e80000100a00 */
[----:B---3--:R-:W-:Y:S04]  /*ea10*/  STL [R1+0x3f44], R17 ;  /* 0x003f441101007387 */ /* 0x008fe80000100800 */
[----:B------:R-:W-:Y:S01]  /*ea20*/  STL.64 [R1+0x3f38], R4 ;  /* 0x003f380401007387 */ /* 0x000fe20000100a00 */
[----:B0-----:R-:W-:-:S03]  /*ea30*/  IMAD.WIDE R6, R0, 0x2, R24 ;  /* 0x0000000200067825 */ /* 0x001fc600078e0218 */
[----:B------:R0:W-:Y:S04]  /*ea40*/  STL.64 [R1+0x1070], R46 ;  /* 0x0010702e01007387 */ /* 0x0001e80000100a00 */
[----:B------:R2:W-:Y:S04]  /*ea50*/  STL.64 [R1+0x1068], R6 ;  /* 0x0010680601007387 */ /* 0x0005e80000100a00 */
[----:B------:R-:W3:Y:S04]  /*ea60*/  @!P0 LDG.E.U16 R86, desc[UR6][R6.64] ;  /* 0x0000000606568981 */ /* 0x000ee8000c1e1500 */
[----:B0-----:R-:W1:Y:S04]  /*ea70*/  LDL.LU.64 R46, [R1+0x4600] ;  /* 0x00460000012e7983 */ /* 0x001e680000300a00 */
[----:B------:R0:W-:Y:S04]  /*ea80*/  STL.64 [R1+0x1060], R44 ;  /* 0x0010602c01007387 */ /* 0x0001e80000100a00 */
[----:B--2---:R-:W2:Y:S01]  /*ea90*/  LDL.LU.64 R6, [R1+0x45f8] ;  /* 0x0045f80001067983 */ /* 0x004ea20000300a00 */
[----:B------:R-:W-:-:S03]  /*eaa0*/  VIADD R0, R28, 0xffffff80 ;  /* 0xffffff801c007836 */ /* 0x000fc60000000000 */
[----:B------:R0:W-:Y:S02]  /*eab0*/  STL.64 [R1+0x1058], R42 ;  /* 0x0010582a01007387 */ /* 0x0001e40000100a00 */
[----:B------:R-:W-:Y:S01]  /*eac0*/  ISETP.GE.U32.AND P0, PT, R0, 0x7ffffe81, PT ;  /* 0x7ffffe810000780c */ /* 0x000fe20003f06070 */
[----:B------:R-:W-:Y:S01]  /*ead0*/  IMAD R0, R3, 0x7b, RZ ;  /* 0x0000007b03007824 */ /* 0x000fe200078e02ff */
[----:B----4-:R-:W-:Y:S04]  /*eae0*/  STL [R1+0x21bc], R18 ;  /* 0x0021bc1201007387 */ /* 0x010fe80000100800 */
[----:B------:R4:W-:Y:S01]  /*eaf0*/  STL [R1+0x21c0], R19 ;  /* 0x0021c01301007387 */ /* 0x0009e20000100800 */
[----:B0-----:R-:W-:-:S04]  /*eb00*/  IMAD.WIDE R44, R0, 0x2, R22 ;  /* 0x00000002002c7825 */ /* 0x001fc800078e0216 */
[----:B------:R-:W-:-:S04]  /*eb10*/  IMAD.WIDE R42, R0, 0x2, R20 ;  /* 0x00000002002a7825 */ /* 0x000fc800078e0214 */
[----:B----4-:R-:W-:Y:S01]  /*eb20*/  IMAD.WIDE R18, R0, 0x2, R26 ;  /* 0x0000000200127825 */ /* 0x010fe200078e021a */
[----:B---3--:R-:W-:Y:S01]  /*eb30*/  STL [R1+0x21c4], R86 ;  /* 0x0021c45601007387 */ /* 0x008fe20000100800 */
[----:B-1----:R-:W-:-:S03]  /*eb40*/  PRMT R47, RZ, 0x7610, R47 ;  /* 0x00007610ff2f7816 */ /* 0x002fc6000000002f */
[----:B------:R0:W-:Y:S01]  /*eb50*/  STL [R1+0x21c8], R87 ;  /* 0x0021c85701007387 */ /* 0x0001e20000100800 */
[----:B------:R-:W-:-:S03]  /*eb60*/  PRMT R46, RZ, 0x7610, R46 ;  /* 0x00007610ff2e7816 */ /* 0x000fc6000000002e */
[----:B------:R1:W-:Y:S01]  /*eb70*/  STL.64 [R1+0x1050], R18 ;  /* 0x0010501201007387 */ /* 0x0003e20000100a00 */
[----:B--2---:R-:W-:-:S03]  /*eb80*/  PRMT R6, RZ, 0x7610, R6 ;  /* 0x00007610ff067816 */ /* 0x004fc60000000006 */
        /* <DEDUP_REMOVED lines=23> */
[----:B------:R-:W-:Y:S01]  /*ed00*/  PRMT R86, RZ, 0x7610, R86 ;  /* 0x00007610ff567816 */ /* 0x000fe20000000056 */
[C---:B0-----:R-:W-:Y:S02]  /*ed10*/  IMAD.WIDE R46, R0.reuse, 0x2, R26 ;  /* 0x00000002002e7825 */ /* 0x041fe400078e021a */
[----:B------:R0:W-:Y:S04]  /*ed20*/  STL [R1+0x23f0], R7 ;  /* 0x0023f00701007387 */ /* 0x0001e80000100800 */
[----:B------:R1:W-:Y:S04]  /*ed30*/  STL.64 [R1+0x1030], R46 ;  /* 0x0010302e01007387 */ /* 0x0003e80000100a00 */
[----:B------:R-:W3:Y:S01]  /*ed40*/  @!P2 LDG.E.U16 R87, desc[UR6][R46.64] ;  /* 0x000000062e57a981 */ /* 0x000ee2000c1e1500 */
[----:B0-----:R-:W-:-:S03]  /*ed50*/  IMAD.WIDE R6, R0, 0x2, R24 ;  /* 0x0000000200067825 */ /* 0x001fc600078e0218 */
[----:B------:R0:W4:Y:S04]  /*ed60*/  @!P2 LDG.E.U16 R19, desc[UR6][R44.64] ;  /* 0x000000062c13a981 */ /* 0x000128000c1e1500 */
[----:B------:R0:W-:Y:S04]  /*ed70*/  STL.64 [R1+0x1028], R6 ;  /* 0x0010280601007387 */ /* 0x0001e80000100a00 */
[----:B------:R-:W2:Y:S04]  /*ed80*/  @!P2 LDG.E.U16 R86, desc[UR6][R6.64] ;  /* 0x000000060656a981 */ /* 0x000ea8000c1e1500 */
[----:B-1----:R-:W3:Y:S04]  /*ed90*/  LDL.LU.64 R46, [R1+0x45e0] ;  /* 0x0045e000012e7983 */ /* 0x002ee80000300a00 */
[----:B------:R1:W-:Y:S04]  /*eda0*/  STL.64 [R1+0x1020], R44 ;  /* 0x0010202c01007387 */ /* 0x0003e80000100a00 */
[----:B0-----:R-:W4:Y:S01]  /*edb0*/  LDL.LU.64 R6, [R1+0x45d8] ;  /* 0x0045d80001067983 */ /* 0x001f220000300a00 */
[----:B------:R-:W-:-:S05]  /*edc0*/  VIADD R0, R28, 0xffffff7e ;  /* 0xffffff7e1c007836 */ /* 0x000fca0000000000 */
[----:B------:R-:W-:Y:S01]  /*edd0*/  ISETP.GE.U32.AND P2, PT, R0, 0x7ffffe7f, PT ;  /* 0x7ffffe7f0000780c */ /* 0x000fe20003f46070 */
[----:B------:R-:W-:Y:S01]  /*ede0*/  IMAD R0, R3, 0x7d, RZ ;  /* 0x0000007d03007824 */ /* 0x000fe200078e02ff */
[----:B------:R0:W-:Y:S03]  /*edf0*/  STL.64 [R1+0x1018], R42 ;  /* 0x0010182a01007387 */ /* 0x0001e60000100a00 */
[----:B-1----:R-:W-:-:S04]  /*ee00*/  IMAD.WIDE R44, R0, 0x2, R26 ;  /* 0x00000002002c7825 */ /* 0x002fc800078e021a */
[----:B0-----:R-:W-:Y:S01]  /*ee10*/  IMAD.WIDE R42, R0, 0x2, R22 ;  /* 0x00000002002a7825 */ /* 0x001fe200078e0216 */
[----:B--2---:R-:W-:Y:S01]  /*ee20*/  STL [R1+0x2568], R86 ;  /* 0x0025685601007387 */ /* 0x004fe20000100800 */
[----:B---3--:R-:W-:-:S03]  /*ee30*/  PRMT R47, RZ, 0x7610, R47 ;  /* 0x00007610ff2f7816 */ /* 0x008fc6000000002f */
[----:B------:R0:W-:Y:S01]  /*ee40*/  STL [R1+0x256c], R87 ;  /* 0x00256c5701007387 */ /* 0x0001e20000100800 */
[----:B------:R-:W-:-:S03]  /*ee50*/  PRMT R46, RZ, 0x7610, R46 ;  /* 0x00007610ff2e7816 */ /* 0x000fc6000000002e */
[----:B------:R-:W-:Y:S01]  /*ee60*/  STL [R1+0x2560], R18 ;  /* 0x0025601201007387 */ /* 0x000fe20000100800 */
[----:B----4-:R-:W-:-:S03]  /*ee70*/  PRMT R6, RZ, 0x7610, R6 ;  /* 0x00007610ff067816 */ /* 0x010fc60000000006 */
[----:B------:R1:W-:Y:S01]  /*ee80*/  STL [R1+0x2564], R19 ;  /* 0x0025641301007387 */ /* 0x0003e20000100800 */
[C---:B0-----:R-:W-:Y:S01]  /*ee90*/  IMAD.WIDE R86, R0.reuse, 0x2, R24 ;  /* 0x0000000200567825 */ /* 0x041fe200078e0218 */
[----:B------:R-:W-:Y:S02]  /*eea0*/  PRMT R7, RZ, 0x7610, R7 ;  /* 0x00007610ff077816 */ /* 0x000fe40000000007 */
[----:B------:R0:W-:Y:S04]  /*eeb0*/  STL.64 [R1+0x1010], R44 ;  /* 0x0010102c01007387 */ /* 0x0001e80000100a00 */
[----:B------:R-:W2:Y:S01]  /*eec0*/  @!P4 LDG.E.U16 R47, desc[UR6][R44.64] ;  /* 0x000000062c2fc981 */ /* 0x000ea2000c1e1500 */
[----:B-1----:R-:W-:-:S03]  /*eed0*/  IMAD.WIDE R18, R0, 0x2, R20 ;  /* 0x0000000200127825 */ /* 0x002fc600078e0214 */
[----:B------:R1:W-:Y:S04]  /*eee0*/  STL.64 [R1+0x1008], R86 ;  /* 0x0010085601007387 */ /* 0x0003e80000100a00 */
[----:B------:R-:W3:Y:S04]  /*eef0*/  @!P4 LDG.E.U16 R46, desc[UR6][R86.64] ;  /* 0x00000006562ec981 */ /* 0x000ee8000c1e1500 */
[----:B0-----:R-:W4:Y:S04]  /*ef00*/  LDL.LU.64 R44, [R1+0x45d0] ;  /* 0x0045d000012c7983 */ /* 0x001f280000300a00 */
[----:B------:R0:W-:Y:S04]  /*ef10*/  STL.64 [R1+0x1000], R42 ;  /* 0x0010002a01007387 */ /* 0x0001e80000100a00 */
[----:B------:R-:W2:Y:S04]  /*ef20*/  @!P4 LDG.E.U16 R6, desc[UR6][R18.64] ;  /* 0x000000061206c981 */ /* 0x000ea8000c1e1500 */
[----:B-1----:R-:W3:Y:S04]  /*ef30*/  LDL.LU.64 R86, [R1+0x45c8] ;  /* 0x0045c80001567983 */ /* 0x002ee80000300a00 */
[----:B------:R0:W4:Y:S01]  /*ef40*/  @!P4 LDG.E.U16 R7, desc[UR6][R42.64] ;  /* 0x000000062a07c981 */ /* 0x000122000c1e1500 */
[----:B------:R-:W-:-:S05]  /*ef50*/  VIADD R0, R28, 0xffffff7d ;  /* 0xffffff7d1c007836 */ /* 0x000fca0000000000 */
[----:B------:R-:W-:Y:S01]  /*ef60*/  ISETP.GE.U32.AND P4, PT, R0, 0x7ffffe7e, PT ;  /* 0x7ffffe7e0000780c */ /* 0x000fe20003f86070 */
[----:B------:R-:W-:Y:S01]  /*ef70*/  IMAD R0, R3, 0x7e, RZ ;  /* 0x0000007e03007824 */ /* 0x000fe200078e02ff */
[----:B------:R1:W-:Y:S01]  /*ef80*/  STL.64 [R1+0xff8], R18 ;  /* 0x000ff81201007387 */ /* 0x0003e20000100a00 */
[----:B------:R-:W-:Y:S02]  /*ef90*/  PRMT R40, RZ, 0x7610, R40 ;  /* 0x00007610ff287816 */ /* 0x000fe40000000028 */
[----:B------:R-:W-:Y:S01]  /*efa0*/  PRMT R41, RZ, 0x7610, R41 ;  /* 0x00007610ff297816 */ /* 0x000fe20000000029 */
[----:B0-----:R-:W-:-:S05]  /*efb0*/  IMAD.WIDE R42, R0, 0x2, R20 ;  /* 0x00000002002a7825 */ /* 0x001fca00078e0214 */
[----:B------:R-:W4:Y:S01]  /*efc0*/  @!P5 LDG.E.U16 R40, desc[UR6][R42.64] ;  /* 0x000000062a28d981 */ /* 0x000f22000c1e1500 */
[----:B-1----:R-:W-:-:S03]  /*efd0*/  IMAD.WIDE R18, R0, 0x2, R26 ;  /* 0x0000000200127825 */ /* 0x002fc600078e021a */
[----:B--2---:R-:W-:Y:S01]  /*efe0*/  STL [R1+0x2700], R6 ;  /* 0x0027000601007387 */ /* 0x004fe20000100800 */
[----:B---3--:R-:W-:Y:S02]  /*eff0*/  PRMT R87, RZ, 0x7610, R87 ;  /* 0x00007610ff577816 */ /* 0x008fe40000000057 */
[----:B------:R-:W-:Y:S01]  /*f000*/  PRMT R86, RZ, 0x7610, R86 ;  /* 0x00007610ff567816 */ /* 0x000fe20000000056 */
[----:B----4-:R0:W-:Y:S04]  /*f010*/  STL [R1+0x2704], R7 ;  /* 0x0027040701007387 */ /* 0x0101e80000100800 */
        /* <DEDUP_REMOVED lines=19> */
[----:B---3--:R-:W-:Y:S04]  /*f150*/  STL [R1+0x28a8], R86 ;  /* 0x0028a85601007387 */ /* 0x008fe80000100800 */
[----:B--2---:R0:W-:Y:S04]  /*f160*/  STL [R1+0x28ac], R87 ;  /* 0x0028ac5701007387 */ /* 0x0041e80000100800 */
[----:B------:R-:W-:Y:S01]  /*f170*/  STL [R1+0x28a0], R40 ;  /* 0x0028a02801007387 */ /* 0x000fe20000100800 */
[----:B----4-:R-:W-:-:S02]  /*f180*/  PRMT R6, RZ, 0x7610, R6 ;  /* 0x00007610ff067816 */ /* 0x010fc40000000006 */
[----:B------:R-:W-:Y:S01]  /*f190*/  PRMT R7, RZ, 0x7610, R7 ;  /* 0x00007610ff077816 */ /* 0x000fe20000000007 */
[C---:B0-----:R-:W-:Y:S01]  /*f1a0*/  IMAD.WIDE R86, R0.reuse, 0x2, R26 ;  /* 0x0000000200567825 */ /* 0x041fe200078e021a */
[----:B------:R0:W-:Y:S04]  /*f1b0*/  STL [R1+0x28a4], R41 ;  /* 0x0028a42901007387 */ /* 0x0001e80000100800 */
[----:B------:R1:W-:Y:S04]  /*f1c0*/  STL.64 [R1+0xfd0], R86 ;  /* 0x000fd05601007387 */ /* 0x0003e80000100a00 */
[----:B------:R-:W2:Y:S01]  /*f1d0*/  @!P0 LDG.E.U16 R93, desc[UR6][R86.64] ;  /* 0x00000006565d8981 */ /* 0x000ea2000c1e1500 */
[----:B0-----:R-:W-:-:S03]  /*f1e0*/  IMAD.WIDE R40, R0, 0x2, R20 ;  /* 0x0000000200287825 */ /* 0x001fc600078e0214 */
[----:B------:R0:W-:Y:S04]  /*f1f0*/  STL.64 [R1+0xfc8], R46 ;  /* 0x000fc82e01007387 */ /* 0x0001e80000100a00 */
[----:B------:R-:W3:Y:S04]  /*f200*/  @!P0 LDG.E.U16 R6, desc[UR6][R40.64] ;  /* 0x0000000628068981 */ /* 0x000ee8000c1e1500 */
[----:B------:R-:W4:Y:S04]  /*f210*/  @!P0 LDG.E.U16 R7, desc[UR6][R42.64] ;  /* 0x000000062a078981 */ /* 0x000f28000c1e1500 */
[----:B-1----:R-:W2:Y:S01]  /*f220*/  LDL.LU.64 R86, [R1+0x45b0] ;  /* 0x0045b00001567983 */ /* 0x002ea20000300a00 */
[----:B------:R-:W-:Y:S01]  /*f230*/  PRMT R39, RZ, 0x7610, R39 ;  /* 0x00007610ff277816 */ /* 0x000fe20000000027 */
[----:B------:R-:W-:-:S02]  /*f240*/  VIADD R0, R28, 0xffffff7b ;  /* 0xffffff7b1c007836 */ /* 0x000fc40000000000 */
[----:B------:R-:W-:Y:S04]  /*f250*/  STL.64 [R1+0xfc0], R42 ;  /* 0x000fc02a01007387 */ /* 0x000fe80000100a00 */
[----:B------:R0:W2:Y:S01]  /*f260*/  @!P0 LDG.E.U16 R39, desc[UR6][R46.64] ;  /* 0x000000062e278981 */ /* 0x0000a2000c1e1500 */
[----:B------:R-:W-:Y:S01]  /*f270*/  ISETP.GE.U32.AND P0, PT, R0, 0x7ffffe7c, PT ;  /* 0x7ffffe7c0000780c */ /* 0x000fe20003f06070 */
[----:B------:R-:W-:Y:S02]  /*f280*/  IMAD.SHL.U32 R0, R3, 0x80, RZ ;  /* 0x0000008003007824 */ /* 0x000fe400078e00ff */
[----:B------:R1:W-:Y:S02]  /*f290*/  STL.64 [R1+0xfb8], R40 ;  /* 0x000fb82801007387 */ /* 0x0003e40000100a00 */
[----:B0-----:R-:W-:Y:S01]  /*f2a0*/  IMAD.WIDE R46, R0, 0x2, R24 ;  /* 0x00000002002e7825 */ /* 0x001fe200078e0218 */
[----:B------:R-:W-:-:S03]  /*f2b0*/  PRMT R38, RZ, 0x7610, R38 ;  /* 0x00007610ff267816 */ /* 0x000fc60000000026 */
[----:B-1----:R-:W-:-:S05]  /*f2c0*/  IMAD.WIDE R40, R0, 0x2, R20 ;  /* 0x0000000200287825 */ /* 0x002fca00078e0214 */
[----:B------:R-:W2:Y:S04]  /*f2d0*/  @!P1 LDG.E.U16 R38, desc[UR6][R40.64] ;  /* 0x0000000628269981 */ /* 0x000ea8000c1e1500 */
[----:B---3--:R-:W-:Y:S04]  /*f2e0*/  STL [R1+0x2a30], R6 ;  /* 0x002a300601007387 */ /* 0x008fe80000100800 */
[----:B----4-:R0:W-:Y:S01]  /*f2f0*/  STL [R1+0x2a34], R7 ;  /* 0x002a340701007387 */ /* 0x0101e20000100800 */
[----:B--2---:R-:W-:Y:S01]  /*f300*/  PRMT R87, RZ, 0x7610, R87 ;  /* 0x00007610ff577816 */ /* 0x004fe20000000057 */
[----:B0-----:R-:W-:-:S05]  /*f310*/  IMAD.WIDE R6, R0, 0x2, R26 ;  /* 0x0000000200067825 */ /* 0x001fca00078e021a */
[----:B------:R0:W-:Y:S04]  /*f320*/  STL.64 [R1+0xfb0], R6 ;  /* 0x000fb00601007387 */ /* 0x0001e80000100a00 */
[----:B------:R1:W-:Y:S04]  /*f330*/  STL.64 [R1+0xfa8], R46 ;  /* 0x000fa82e01007387 */ /* 0x0003e80000100a00 */
[----:B------:R-:W2:Y:S04]  /*f340*/  @!P1 LDG.E.U16 R87, desc[UR6][R6.64] ;  /* 0x0000000606579981 */ /* 0x000ea8000c1e1500 */
[----:B0-----:R-:W3:Y:S01]  /*f350*/  LDL.LU.64 R6, [R1+0x45a8] ;  /* 0x0045a80001067983 */ /* 0x001ee20000300a00 */
[----:B------:R-:W-:Y:S01]  /*f360*/  PRMT R86, RZ, 0x7610, R86 ;  /* 0x00007610ff567816 */ /* 0x000fe20000000056 */
[----:B------:R-:W-:Y:S01]  /*f370*/  IMAD.WIDE R42, R0, 0x2, R22 ;  /* 0x00000002002a7825 */ /* 0x000fe200078e0216 */
[----:B------:R-:W-:-:S03]  /*f380*/  PRMT R85, RZ, 0x7610, R85 ;  /* 0x00007610ff557816 */ /* 0x000fc60000000055 */
[----:B------:R-:W-:Y:S01]  /*f390*/  VIADD R0, R28, 0xffffff7a ;  /* 0xffffff7a1c007836 */ /* 0x000fe20000000000 */
[----:B------:R1:W4:Y:S04]  /*f3a0*/  @!P1 LDG.E.U16 R86, desc[UR6][R46.64] ;  /* 0x000000062e569981 */ /* 0x000328000c1e1500 */
[----:B------:R0:W2:Y:S01]  /*f3b0*/  @!P1 LDG.E.U16 R85, desc[UR6][R42.64] ;  /* 0x000000062a559981 */ /* 0x0000a2000c1e1500 */
[----:B------:R-:W-:Y:S01]  /*f3c0*/  ISETP.GE.U32.AND P1, PT, R0, 0x7ffffe7b, PT ;  /* 0x7ffffe7b0000780c */ /* 0x000fe20003f26070 */
[----:B------:R-:W-:Y:S02]  /*f3d0*/  IMAD R0, R3, 0x81, RZ ;  /* 0x0000008103007824 */ /* 0x000fe400078e02ff */
[----:B------:R0:W-:Y:S02]  /*f3e0*/  STL.64 [R1+0xfa0], R42 ;  /* 0x000fa02a01007387 */ /* 0x0001e40000100a00 */
[----:B-1----:R-:W-:Y:S01]  /*f3f0*/  IMAD.WIDE R46, R0, 0x2, R26 ;  /* 0x00000002002e7825 */ /* 0x002fe200078e021a */
[----:B------:R-:W-:Y:S01]  /*f400*/  PRMT R9, RZ, 0x7610, R9 ;  /* 0x00007610ff097816 */ /* 0x000fe20000000009 */
[----:B------:R1:W-:Y:S01]  /*f410*/  STL.64 [R1+0xf98], R40 ;  /* 0x000f982801007387 */ /* 0x0003e20000100a00 */
[----:B------:R-:W-:-:S03]  /*f420*/  PRMT R10, RZ, 0x7610, R10 ;  /* 0x00007610ff0a7816 */ /* 0x000fc6000000000a */
[----:B------:R-:W-:Y:S01]  /*f430*/  STL [R1+0x2a3c], R93 ;  /* 0x002a3c5d01007387 */ /* 0x000fe20000100800 */
[----:B------:R-:W-:-:S03]  /*f440*/  PRMT R18, RZ, 0x7610, R18 ;  /* 0x00007610ff127816 */ /* 0x000fc60000000012 */
[----:B------:R-:W-:Y:S01]  /*f450*/  STL [R1+0x2a38], R39 ;  /* 0x002a382701007387 */ /* 0x000fe20000100800 */
[----:B0-----:R-:W-:-:S03]  /*f460*/  IMAD.WIDE R42, R0, 0x2, R24 ;  /* 0x00000002002a7825 */ /* 0x001fc600078e0218 */
[----:B------:R0:W-:Y:S01]  /*f470*/  STL [R1+0x3c], R38 ;  /* 0x00003c2601007387 */ /* 0x0001e20000100800 */
[----:B-1----:R-:W-:-:S03]  /*f480*/  IMAD.WIDE R40, R0, 0x2, R22 ;  /* 0x0000000200287825 */ /* 0x002fc600078e0216 */
[----:B------:R-:W2:Y:S04]  /*f490*/  @!P2 LDG.E.U16 R9, desc[UR6][R42.64] ;  /* 0x000000062a09a981 */ /* 0x000ea8000c1e1500 */
[----:B------:R-:W2:Y:S01]  /*f4a0*/  @!P2 LDG.E.U16 R10, desc[UR6][R40.64] ;  /* 0x00000006280aa981 */ /* 0x000ea2000c1e1500 */
[----:B0-----:R-:W-:-:S05]  /*f4b0*/  IMAD.WIDE R38, R0, 0x2, R20 ;  /* 0x0000000200267825 */ /* 0x001fca00078e0214 */
[----:B------:R-:W2:Y:S01]  /*f4c0*/  @!P2 LDG.E.U16 R18, desc[UR6][R38.64] ;  /* 0x000000062612a981 */ /* 0x000ea2000c1e1500 */
[----:B---3--:R-:W-:-:S06]  /*f4d0*/  PRMT R7, RZ, 0x7610, R7 ;  /* 0x00007610ff077816 */ /* 0x008fcc0000000007 */
        /* <DEDUP_REMOVED lines=12> */
[----:B-1----:R-:W-:-:S03]  /*f5a0*/  IMAD.WIDE R42, R0, 0x2, R22 ;  /* 0x00000002002a7825 */ /* 0x002fc600078e0216 */
[----:B------:R-:W2:Y:S01]  /*f5b0*/  @!P4 LDG.E.U16 R44, desc[UR6][R46.64] ;  /* 0x000000062e2cc981 */ /* 0x000ea2000c1e1500 */
[----:B----4-:R-:W-:-:S03]  /*f5c0*/  IMAD.WIDE R40, R0, 0x2, R20 ;  /* 0x0000000200287825 */ /* 0x010fc600078e0214 */
[----:B------:R-:W4:Y:S04]  /*f5d0*/  @!P4 LDG.E.U16 R37, desc[UR6][R42.64] ;  /* 0x000000062a25c981 */ /* 0x000f28000c1e1500 */
[----:B------:R-:W4:Y:S04]  /*f5e0*/  @!P4 LDG.E.U16 R36, desc[UR6][R40.64] ;  /* 0x000000062824c981 */ /* 0x000f28000c1e1500 */
[----:B---3--:R-:W-:Y:S04]  /*f5f0*/  STL [R1+0x3f48], R7 ;  /* 0x003f480701007387 */ /* 0x008fe80000100800 */
[----:B------:R0:W-:Y:S04]  /*f600*/  STL.64 [R1+0xf78], R38 ;  /* 0x000f782601007387 */ /* 0x0001e80000100a00 */
[----:B--2---:R-:W-:Y:S04]  /*f610*/  STL [R1+0x3f4c], R9 ;  /* 0x003f4c0901007387 */ /* 0x004fe80000100800 */
[----:B------:R-:W-:Y:S01]  /*f620*/  STL [R1+0x3f50], R10 ;  /* 0x003f500a01007387 */ /* 0x000fe20000100800 */
[----:B0-----:R-:W-:-:S03]  /*f630*/  IMAD.WIDE R38, R0, 0x2, R26 ;  /* 0x0000000200267825 */ /* 0x001fc600078e021a */
[----:B------:R-:W-:Y:S04]  /*f640*/  STL [R1+0x3f54], R18 ;  /* 0x003f541201007387 */ /* 0x000fe80000100800 */
[----:B------:R0:W-:Y:S04]  /*f650*/  STL.64 [R1+0xf70], R38 ;  /* 0x000f702601007387 */ /* 0x0001e80000100a00 */
[----:B------:R1:W-:Y:S04]  /*f660*/  STL.64 [R1+0xf68], R46 ;  /* 0x000f682e01007387 */ /* 0x0003e80000100a00 */
[----:B------:R-:W2:Y:S04]  /*f670*/  @!P4 LDG.E.U16 R45, desc[UR6][R38.64] ;  /* 0x00000006262dc981 */ /* 0x000ea8000c1e1500 */
[----:B0-----:R-:W3:Y:S04]  /*f680*/  LDL.LU.64 R38, [R1+0x45a0] ;  /* 0x0045a00001267983 */ /* 0x001ee80000300a00 */
[----:B------:R0:W-:Y:S04]  /*f690*/  STL.64 [R1+0xf60], R42 ;  /* 0x000f602a01007387 */ /* 0x0001e80000100a00 */
[----:B-1----:R-:W3:Y:S01]  /*f6a0*/  LDL.LU.64 R46, [R1+0x4598] ;  /* 0x00459800012e7983 */ /* 0x002ee20000300a00 */
[----:B------:R-:W-:-:S03]  /*f6b0*/  VIADD R0, R28, 0xffffff78 ;  /* 0xffffff781c007836 */ /* 0x000fc60000000000 */
[----:B------:R1:W-:Y:S02]  /*f6c0*/  STL.64 [R1+0xf58], R40 ;  /* 0x000f582801007387 */ /* 0x0003e40000100a00 */
[----:B------:R-:W-:Y:S01]  /*f6d0*/  ISETP.GE.U32.AND P4, PT, R0, 0x7ffffe79, PT ;  /* 0x7ffffe790000780c */ /* 0x000fe20003f86070 */
[----:B------:R-:W-:Y:S01]  /*f6e0*/  IMAD R0, R3, 0x83, RZ ;  /* 0x0000008303007824 */ /* 0x000fe200078e02ff */
[----:B----4-:R-:W-:Y:S04]  /*f6f0*/  STL [R1+0x21ac], R36 ;  /* 0x0021ac2401007387 */ /* 0x010fe80000100800 */
[----:B------:R4:W-:Y:S01]  /*f700*/  STL [R1+0x21b0], R37 ;  /* 0x0021b02501007387 */ /* 0x0009e20000100800 */
[----:B0-----:R-:W-:-:S03]  /*f710*/  IMAD.WIDE R42, R0, 0x2, R22 ;  /* 0x00000002002a7825 */ /* 0x001fc600078e0216 */
[----:B------:R-:W-:Y:S01]  /*f720*/  STL [R1+0x21b4], R44 ;  /* 0x0021b42c01007387 */ /* 0x000fe20000100800 */
[----:B-1----:R-:W-:-:S04]  /*f730*/  IMAD.WIDE R40, R0, 0x2, R20 ;  /* 0x0000000200287825 */ /* 0x002fc800078e0214 */
[C---:B----4-:R-:W-:Y:S01]  /*f740*/  IMAD.WIDE R36, R0.reuse, 0x2, R26 ;  /* 0x0000000200247825 */ /* 0x050fe200078e021a */
[----:B--2---:R0:W-:Y:S04]  /*f750*/  STL [R1+0x21b8], R45 ;  /* 0x0021b82d01007387 */ /* 0x0041e80000100800 */
[----:B------:R1:W-:Y:S01]  /*f760*/  STL.64 [R1+0xf50], R36 ;  /* 0x000f502401007387 */ /* 0x0003e20000100a00 */
[----:B---3--:R-:W-:Y:S01]  /*f770*/  PRMT R38, RZ, 0x7610, R38 ;  /* 0x00007610ff267816 */ /* 0x008fe20000000026 */
        /* <DEDUP_REMOVED lines=87> */
[----:B------:R-:W-:-:S03]  /*fcf0*/  IADD3 R0, PT, PT, R28, -0x8c, RZ ;  /* 0xffffff741c007810 */ /* 0x000fc60007ffe0ff */
[----:B------:R0:W-:Y:S01]  /*fd00*/  STL.64 [R1+0xed8], R40 ;  /* 0x000ed82801007387 */ /* 0x0001e20000100a00 */
        /* <DEDUP_REMOVED lines=31> */
[----:B------:R-:W-:Y:S01]  /*ff00*/  PRMT R36, RZ, 0x7610, R36 ;  /* 0x00007610ff247816 */ /* 0x000fe20000000024 */
[----:B0-----:R-:W-:Y:S01]  /*ff10*/  IMAD.WIDE R38, R0, 0x2, R26 ;  /* 0x0000000200267825 */ /* 0x001fe200078e021a */
[----:B------:R-:W-:Y:S01]  /*ff20*/  PRMT R37, RZ, 0x7610, R37 ;  /* 0x00007610ff257816 */ /* 0x000fe20000000025 */
[----:B------:R-:W-:Y:S04]  /*ff30*/  STL [R1+0x2a28], R46 ;  /* 0x002a282e01007387 */ /* 0x000fe80000100800 */
[----:B------:R0:W-:Y:S04]  /*ff40*/  STL [R1+0x2a2c], R47 ;  /* 0x002a2c2f01007387 */ /* 0x0001e80000100800 */
[----:B------:R-:W2:Y:S01]  /*ff50*/  @!P5 LDG.E.U16 R36, desc[UR6][R40.64] ;  /* 0x000000062824d981 */ /* 0x000ea2000c1e1500 */
[----:B------:R-:W-:-:S02]  /*ff60*/  PRMT R44, RZ, 0x7610, R44 ;  /* 0x00007610ff2c7816 */ /* 0x000fc4000000002c */
[----:B------:R-:W-:Y:S01]  /*ff70*/  PRMT R45, RZ, 0x7610, R45 ;  /* 0x00007610ff2d7816 */ /* 0x000fe2000000002d */
[----:B------:R1:W3:Y:S01]  /*ff80*/  @!P5 LDG.E.U16 R37, desc[UR6][R42.64] ;  /* 0x000000062a25d981 */ /* 0x0002e2000c1e1500 */
[----:B0-----:R-:W-:-:S04]  /*ff90*/  IMAD.WIDE R46, R0, 0x2, R24 ;  /* 0x00000002002e7825 */ /* 0x001fc800078e0218 */
[----:B------:R-:W4:Y:S04]  /*ffa0*/  @!P5 LDG.E.U16 R45, desc[UR6][R38.64] ;  /* 0x00000006262dd981 */ /* 0x000f28000c1e1500 */
[----:B------:R-:W2:Y:S01]  /*ffb0*/  @!P5 LDG.E.U16 R44, desc[UR6][R46.64] ;  /* 0x000000062e2cd981 */ /* 0x000ea2000c1e1500 */
[----:B------:R-:W-:-:S03]  /*ffc0*/  VIADD R0, R28, 0xffffff72 ;  /* 0xffffff721c007836 */ /* 0x000fc60000000000 */
[----:B------:R0:W-:Y:S02]  /*ffd0*/  STL.64 [R1+0xeb0], R38 ;  /* 0x000eb02601007387 */ /* 0x0001e40000100a00 */
[----:B------:R-:W-:Y:S02]  /*ffe0*/  ISETP.GE.U32.AND P5, PT, R0, 0x7ffffe73, PT ;  /* 0x7ffffe730000780c */ /* 0x000fe40003fa6070 */
[----:B------:R1:W-:Y:S01]  /*fff0*/  STL.64 [R1+0xea8], R46 ;  /* 0x000ea82e01007387 */ /* 0x0003e20000100a00 */
[----:B------:R-:W-:Y:S01]  /*10000*/  IMAD R0, R3, 0x89, RZ ;  /* 0x0000008903007824 */ /* 0x000fe200078e02ff */
[----:B------:R-:W-:Y:S02]  /*10010*/  PRMT R29, RZ, 0x7610, R29 ;  /* 0x00007610ff1d7816 */ /* 0x000fe4000000001d */
[----:B0-----:R-:W3:Y:S04]  /*10020*/  LDL.LU.64 R38, [R1+0x4540] ;  /* 0x0045400001267983 */ /* 0x001ee80000300a00 */
[----:B------:R0:W-:Y:S04]  /*10030*/  STL.64 [R1+0xea0], R42 ;  /* 0x000ea02a01007387 */ /* 0x0001e80000100a00 */
[----:B-1----:R-:W3:Y:S04]  /*10040*/  LDL.LU.64 R46, [R1+0x4538] ;  /* 0x00453800012e7983 */ /* 0x002ee80000300a00 */
[----:B------:R1:W-:Y:S01]  /*10050*/  STL.64 [R1+0xe98], R40 ;  /* 0x000e982801007387 */ /* 0x0003e20000100a00 */
[----:B------:R-:W-:-:S02]  /*10060*/  PRMT R6, RZ, 0x7610, R6 ;  /* 0x00007610ff067816 */ /* 0x000fc40000000006 */
[----:B------:R-:W-:Y:S01]  /*10070*/  PRMT R16, RZ, 0x7610, R16 ;  /* 0x00007610ff107816 */ /* 0x000fe20000000010 */
[----:B0-----:R-:W-:Y:S01]  /*10080*/  IMAD.WIDE R42, R0, 0x2, R24 ;  /* 0x00000002002a7825 */ /* 0x001fe200078e0218 */
[----:B------:R-:W-:-:S04]  /*10090*/  PRMT R19, RZ, 0x7610, R19 ;  /* 0x00007610ff137816 */ /* 0x000fc80000000013 */
[----:B------:R-:W3:Y:S01]  /*100a0*/  @!P0 LDG.E.U16 R6, desc[UR6][R42.64] ;  /* 0x000000062a068981 */ /* 0x000ee2000c1e1500 */
[----:B-1----:R-:W-:-:S05]  /*100b0*/  IMAD.WIDE R40, R0, 0x2, R22 ;  /* 0x0000000200287825 */ /* 0x002fca00078e0216 */
[----:B------:R-:W3:Y:S04]  /*100c0*/  @!P0 LDG.E.U16 R16, desc[UR6][R40.64] ;  /* 0x0000000628108981 */ /* 0x000ee8000c1e1500 */
[----:B--2---:R-:W-:Y:S04]  /*100d0*/  STL [R1+0x34], R44 ;  /* 0x0000342c01007387 */ /* 0x004fe80000100800 */
[----:B----4-:R0:W-:Y:S04]  /*100e0*/  STL [R1+0x38], R45 ;  /* 0x0000382d01007387 */ /* 0x0101e80000100800 */
[----:B------:R-:W-:Y:S01]  /*100f0*/  STL [R1+0x2c], R36 ;  /* 0x00002c2401007387 */ /* 0x000fe20000100800 */
[----:B0-----:R-:W-:-:S03]  /*10100*/  IMAD.WIDE R44, R0, 0x2, R26 ;  /* 0x00000002002c7825 */ /* 0x001fc600078e021a */
[----:B---3--:R0:W-:Y:S04]  /*10110*/  STL [R1+0x30], R37 ;  /* 0x0000302501007387 */ /* 0x0081e80000100800 */
[----:B------:R1:W2:Y:S01]  /*10120*/  @!P0 LDG.E.U16 R29, desc[UR6][R44.64] ;  /* 0x000000062c1d8981 */ /* 0x0002a2000c1e1500 */
[----:B0-----:R-:W-:-:S05]  /*10130*/  IMAD.WIDE R36, R0, 0x2, R20 ;  /* 0x0000000200247825 */ /* 0x001fca00078e0214 */
        /* <DEDUP_REMOVED lines=12> */
[----:B----4-:R-:W-:-:S03]  /*10200*/  IMAD.WIDE R42, R0, 0x2, R22 ;  /* 0x00000002002a7825 */ /* 0x010fc600078e0216 */
[----:B------:R-:W4:Y:S01]  /*10210*/  @!P1 LDG.E.U16 R46, desc[UR6][R44.64] ;  /* 0x000000062c2e9981 */ /* 0x000f22000c1e1500 */
[----:B0-----:R-:W-:-:S03]  /*10220*/  IMAD.WIDE R40, R0, 0x2, R20 ;  /* 0x0000000200287825 */ /* 0x001fc600078e0214 */
[----:B------:R-:W4:Y:S04]  /*10230*/  @!P1 LDG.E.U16 R39, desc[UR6][R42.64] ;  /* 0x000000062a279981 */ /* 0x000f28000c1e1500 */
[----:B------:R-:W4:Y:S04]  /*10240*/  @!P1 LDG.E.U16 R38, desc[UR6][R40.64] ;  /* 0x0000000628269981 */ /* 0x000f28000c1e1500 */
[----:B--2---:R-:W-:Y:S04]  /*10250*/  STL [R1+0x3f58], R29 ;  /* 0x003f581d01007387 */ /* 0x004fe80000100800 */
[----:B------:R0:W-:Y:S04]  /*10260*/  STL.64 [R1+0xe78], R36 ;  /* 0x000e782401007387 */ /* 0x0001e80000100a00 */
[----:B------:R-:W-:Y:S04]  /*10270*/  STL [R1+0x3f5c], R6 ;  /* 0x003f5c0601007387 */ /* 0x000fe80000100800 */
[----:B------:R-:W-:Y:S01]  /*10280*/  STL [R1+0x3f60], R16 ;  /* 0x003f601001007387 */ /* 0x000fe20000100800 */
[----:B0-----:R-:W-:-:S03]  /*10290*/  IMAD.WIDE R36, R0, 0x2, R26 ;  /* 0x0000000200247825 */ /* 0x001fc600078e021a */
[----:B---3--:R-:W-:Y:S04]  /*102a0*/  STL [R1+0x3f64], R19 ;  /* 0x003f641301007387 */ /* 0x008fe80000100800 */
        /* <DEDUP_REMOVED lines=2054> */
[----:B------:R1:W2:Y:S04]  /*18310*/  @!P4 LDG.E.U16 R41, desc[UR6][R44.64] ;  /* 0x000000062c29c981 */ /* 0x0002a8000c1e1500 */
[----:B0-----:R-:W4:Y:S01]  /*18320*/  LDL.LU.64 R38, [R1+0x4008] ;  /* 0x0040080001267983 */ /* 0x001f220000300a00 */
[----:B------:R-:W-:-:S03]  /*18330*/  VIADD R0, R28, 0xffffff1e ;  /* 0xffffff1e1c007836 */ /* 0x000fc60000000000 */
[----:B------:R0:W-:Y:S02]  /*18340*/  STL.64 [R1+0x418], R42 ;  /* 0x0004182a01007387 */ /* 0x0001e40000100a00 */
[----:B------:R-:W-:Y:S01]  /*18350*/  ISETP.GE.U32.AND P4, PT, R0, 0x7ffffe1f, PT ;  /* 0x7ffffe1f0000780c */ /* 0x000fe20003f86070 */
[----:B------:R-:W-:Y:S01]  /*18360*/  IMAD R0, R3, 0xdd, RZ ;  /* 0x000000dd03007824 */ /* 0x000fe200078e02ff */
[----:B------:R-:W-:-:S03]  /*18370*/  PRMT R56, RZ, 0x7610, R56 ;  /* 0x00007610ff387816 */ /* 0x000fc60000000038 */
[----:B-1----:R-:W-:Y:S01]  /*18380*/  IMAD.WIDE R44, R0, 0x2, R20 ;  /* 0x00000002002c7825 */ /* 0x002fe200078e0214 */
[----:B------:R-:W-:-:S03]  /*18390*/  PRMT R57, RZ, 0x7610, R57 ;  /* 0x00007610ff397816 */ /* 0x000fc60000000039 */
[----:B0-----:R-:W-:-:S05]  /*183a0*/  IMAD.WIDE R42, R0, 0x2, R24 ;  /* 0x00000002002a7825 */ /* 0x001fca00078e0218 */
[----:B------:R-:W4:Y:S04]  /*183b0*/  @!P5 LDG.E.U16 R56, desc[UR6][R42.64] ;  /* 0x000000062a38d981 */ /* 0x000f28000c1e1500 */
[----:B---3--:R-:W-:Y:S04]  /*183c0*/  STL [R1+0x24a0], R40 ;  /* 0x0024a02801007387 */ /* 0x008fe80000100800 */
[----:B--2---:R0:W-:Y:S01]  /*183d0*/  STL [R1+0x24a4], R41 ;  /* 0x0024a42901007387 */ /* 0x0041e20000100800 */
[----:B----4-:R-:W-:-:S03]  /*183e0*/  PRMT R38, RZ, 0x7610, R38 ;  /* 0x00007610ff267816 */ /* 0x010fc60000000026 */
[----:B------:R-:W-:Y:S01]  /*183f0*/  STL [R1+0x24a8], R46 ;  /* 0x0024a82e01007387 */ /* 0x000fe20000100800 */
[----:B------:R-:W-:-:S03]  /*18400*/  PRMT R39, RZ, 0x7610, R39 ;  /* 0x00007610ff277816 */ /* 0x000fc60000000027 */
[----:B------:R1:W-:Y:S01]  /*18410*/  STL [R1+0x24ac], R47 ;  /* 0x0024ac2f01007387 */ /* 0x0003e20000100800 */
[----:B0-----:R-:W-:-:S03]  /*18420*/  IMAD.WIDE R40, R0, 0x2, R26 ;  /* 0x0000000200287825 */ /* 0x001fc600078e021a */
[----:B------:R-:W2:Y:S04]  /*18430*/  @!P5 LDG.E.U16 R38, desc[UR6][R44.64] ;  /* 0x000000062c26d981 */ /* 0x000ea8000c1e1500 */
[----:B------:R-:W3:Y:S01]  /*18440*/  @!P5 LDG.E.U16 R57, desc[UR6][R40.64] ;  /* 0x000000062839d981 */ /* 0x000ee2000c1e1500 */
[----:B-1----:R-:W-:-:S05]  /*18450*/  IMAD.WIDE R46, R0, 0x2, R22 ;  /* 0x00000002002e7825 */ /* 0x002fca00078e0216 */
[----:B------:R0:W4:Y:S04]  /*18460*/  @!P5 LDG.E.U16 R39, desc[UR6][R46.64] ;  /* 0x000000062e27d981 */ /* 0x000128000c1e1500 */
[----:B------:R1:W-:Y:S04]  /*18470*/  STL.64 [R1+0x410], R40 ;  /* 0x0004102801007387 */ /* 0x0003e80000100a00 */
[----:B------:R0:W-:Y:S04]  /*18480*/  STL.64 [R1+0x408], R42 ;  /* 0x0004082a01007387 */ /* 0x0001e80000100a00 */
[----:B-1----:R-:W3:Y:S01]  /*18490*/  LDL.LU.64 R40, [R1+0x4000] ;  /* 0x0040000001287983 */ /* 0x002ee20000300a00 */
[----:B------:R-:W-:-:S03]  /*184a0*/  VIADD R0, R28, 0xffffff1d ;  /* 0xffffff1d1c007836 */ /* 0x000fc60000000000 */
[----:B------:R1:W-:Y:S02]  /*184b0*/  STL.64 [R1+0x400], R46 ;  /* 0x0004002e01007387 */ /* 0x0003e40000100a00 */
[----:B------:R-:W-:Y:S01]  /*184c0*/  ISETP.GE.U32.AND P5, PT, R0, 0x7ffffe1e, PT ;  /* 0x7ffffe1e0000780c */ /* 0x000fe20003fa6070 */
[----:B------:R-:W-:Y:S01]  /*184d0*/  IMAD R0, R3, 0xde, RZ ;  /* 0x000000de03007824 */ /* 0x000fe200078e02ff */
[----:B0-----:R-:W3:Y:S01]  /*184e0*/  LDL.LU.64 R42, [R1+0x3ff8] ;  /* 0x003ff800012a7983 */ /* 0x001ee20000300a00 */
[----:B------:R-:W-:-:S03]  /*184f0*/  PRMT R59, RZ, 0x7610, R59 ;  /* 0x00007610ff3b7816 */ /* 0x000fc6000000003b */
[----:B------:R0:W-:Y:S01]  /*18500*/  STL.64 [R1+0x3f8], R44 ;  /* 0x0003f82c01007387 */ /* 0x0001e20000100a00 */
[----:B------:R-:W-:Y:S01]  /*18510*/  PRMT R58, RZ, 0x7610, R58 ;  /* 0x00007610ff3a7816 */ /* 0x000fe2000000003a */
[----:B-1----:R-:W-:-:S05]  /*18520*/  IMAD.WIDE R46, R0, 0x2, R24 ;  /* 0x00000002002e7825 */ /* 0x002fca00078e0218 */
[----:B------:R-:W3:Y:S01]  /*18530*/  @!P0 LDG.E.U16 R58, desc[UR6][R46.64] ;  /* 0x000000062e3a8981 */ /* 0x000ee2000c1e1500 */
[----:B0-----:R-:W-:-:S03]  /*18540*/  IMAD.WIDE R44, R0, 0x2, R20 ;  /* 0x00000002002c7825 */ /* 0x001fc600078e0214 */
[----:B--2---:R-:W-:Y:S04]  /*18550*/  STL [R1+0x2640], R38 ;  /* 0x0026402601007387 */ /* 0x004fe80000100800 */
[----:B----4-:R0:W-:Y:S04]  /*18560*/  STL [R1+0x2644], R39 ;  /* 0x0026442701007387 */ /* 0x0101e80000100800 */
[----:B------:R-:W-:Y:S04]  /*18570*/  STL [R1+0x2648], R56 ;  /* 0x0026483801007387 */ /* 0x000fe80000100800 */
[----:B---3--:R1:W-:Y:S01]  /*18580*/  STL [R1+0x264c], R57 ;  /* 0x00264c3901007387 */ /* 0x0083e20000100800 */
[----:B0-----:R-:W-:-:S05]  /*18590*/  IMAD.WIDE R38, R0, 0x2, R26 ;  /* 0x0000000200267825 */ /* 0x001fca00078e021a */
[----:B------:R0:W-:Y:S01]  /*185a0*/  STL.64 [R1+0x3f0], R38 ;  /* 0x0003f02601007387 */ /* 0x0001e20000100a00 */
[----:B-1----:R-:W-:-:S03]  /*185b0*/  IMAD.WIDE R56, R0, 0x2, R22 ;  /* 0x0000000200387825 */ /* 0x002fc600078e0216 */
[----:B------:R1:W-:Y:S01]  /*185c0*/  STL.64 [R1+0x3e8], R46 ;  /* 0x0003e82e01007387 */ /* 0x0003e20000100a00 */
[----:B------:R-:W-:-:S03]  /*185d0*/  PRMT R40, RZ, 0x7610, R40 ;  /* 0x00007610ff287816 */ /* 0x000fc60000000028 */
[----:B------:R-:W2:Y:S01]  /*185e0*/  @!P0 LDG.E.U16 R59, desc[UR6][R38.64] ;  /* 0x00000006263b8981 */ /* 0x000ea2000c1e1500 */
[----:B------:R-:W-:-:S03]  /*185f0*/  PRMT R41, RZ, 0x7610, R41 ;  /* 0x00007610ff297816 */ /* 0x000fc60000000029 */
[----:B------:R-:W3:Y:S04]  /*18600*/  @!P0 LDG.E.U16 R40, desc[UR6][R44.64] ;  /* 0x000000062c288981 */ /* 0x000ee8000c1e1500 */
[----:B------:R4:W3:Y:S04]  /*18610*/  @!P0 LDG.E.U16 R41, desc[UR6][R56.64] ;  /* 0x0000000638298981 */ /* 0x0008e8000c1e1500 */
[----:B0-----:R-:W3:Y:S04]  /*18620*/  LDL.LU.64 R38, [R1+0x3ff0] ;  /* 0x003ff00001267983 */ /* 0x001ee80000300a00 */
[----:B------:R4:W-:Y:S04]  /*18630*/  STL.64 [R1+0x3e0], R56 ;  /* 0x0003e03801007387 */ /* 0x0009e80000100a00 */
[----:B-1----:R-:W3:Y:S01]  /*18640*/  LDL.LU.64 R46, [R1+0x3fe8] ;  /* 0x003fe800012e7983 */ /* 0x002ee20000300a00 */
[----:B------:R-:W-:-:S05]  /*18650*/  VIADD R0, R28, 0xffffff1c ;  /* 0xffffff1c1c007836 */ /* 0x000fca0000000000 */
[----:B------:R-:W-:Y:S01]  /*18660*/  ISETP.GE.U32.AND P0, PT, R0, 0x7ffffe1d, PT ;  /* 0x7ffffe1d0000780c */ /* 0x000fe20003f06070 */
[----:B------:R-:W-:Y:S01]  /*18670*/  IMAD R0, R3, 0xdf, RZ ;  /* 0x000000df03007824 */ /* 0x000fe200078e02ff */
[----:B------:R0:W-:Y:S03]  /*18680*/  STL.64 [R1+0x3d8], R44 ;  /* 0x0003d82c01007387 */ /* 0x0001e60000100a00 */
[C---:B----4-:R-:W-:Y:S01]  /*18690*/  IMAD.WIDE R56, R0.reuse, 0x2, R24 ;  /* 0x0000000200387825 */ /* 0x050fe200078e0218 */
[----:B------:R-:W-:Y:S03]  /*186a0*/  STL [R1+0x27e8], R58 ;  /* 0x0027e83a01007387 */ /* 0x000fe60000100800 */
[C---:B0-----:R-:W-:Y:S01]  /*186b0*/  IMAD.WIDE R44, R0.reuse, 0x2, R22 ;  /* 0x00000002002c7825 */ /* 0x041fe200078e0216 */
[----:B--2---:R0:W-:Y:S04]  /*186c0*/  STL [R1+0x27ec], R59 ;  /* 0x0027ec3b01007387 */ /* 0x0041e80000100800 */
[----:B---3--:R-:W-:Y:S01]  /*186d0*/  STL [R1+0x27e0], R40 ;  /* 0x0027e02801007387 */ /* 0x008fe20000100800 */
[----:B0-----:R-:W-:-:S03]  /*186e0*/  IMAD.WIDE R58, R0, 0x2, R26 ;  /* 0x00000002003a7825 */ /* 0x001fc600078e021a */
[----:B------:R0:W-:Y:S01]  /*186f0*/  STL [R1+0x27e4], R41 ;  /* 0x0027e42901007387 */ /* 0x0001e20000100800 */
[----:B------:R-:W-:Y:S02]  /*18700*/  PRMT R38, RZ, 0x7610, R38 ;  /* 0x00007610ff267816 */ /* 0x000fe40000000026 */
[----:B------:R-:W-:Y:S02]  /*18710*/  PRMT R39, RZ, 0x7610, R39 ;  /* 0x00007610ff277816 */ /* 0x000fe40000000027 */
[----:B------:R-:W-:Y:S02]  /*18720*/  PRMT R46, RZ, 0x7610, R46 ;  /* 0x00007610ff2e7816 */ /* 0x000fe4000000002e */
[----:B------:R-:W-:Y:S01]  /*18730*/  PRMT R47, RZ, 0x7610, R47 ;  /* 0x00007610ff2f7816 */ /* 0x000fe2000000002f */
[----:B0-----:R-:W-:Y:S01]  /*18740*/  IMAD.WIDE R40, R0, 0x2, R20 ;  /* 0x0000000200287825 */ /* 0x001fe200078e0214 */
[----:B------:R0:W2:Y:S04]  /*18750*/  @!P1 LDG.E.U16 R39, desc[UR6][R44.64] ;  /* 0x000000062c279981 */ /* 0x0000a8000c1e1500 */
[----:B------:R-:W3:Y:S04]  /*18760*/  @!P1 LDG.E.U16 R46, desc[UR6][R56.64] ;  /* 0x00000006382e9981 */ /* 0x000ee8000c1e1500 */
[----:B------:R-:W4:Y:S04]  /*18770*/  @!P1 LDG.E.U16 R47, desc[UR6][R58.64] ;  /* 0x000000063a2f9981 */ /* 0x000f28000c1e1500 */
[----:B------:R1:W2:Y:S01]  /*18780*/  @!P1 LDG.E.U16 R38, desc[UR6][R40.64] ;  /* 0x0000000628269981 */ /* 0x0002a2000c1e1500 */
[----:B------:R-:W-:-:S03]  /*18790*/  VIADD R0, R28, 0xffffff17 ;  /* 0xffffff171c007836 */ /* 0x000fc60000000000 */
[----:B------:R-:W-:Y:S02]  /*187a0*/  STL.64 [R1+0x3d0], R58 ;  /* 0x0003d03a01007387 */ /* 0x000fe40000100a00 */
[----:B------:R-:W-:Y:S01]  /*187b0*/  ISETP.GE.U32.AND P1, PT, R0, 0x7ffffe18, PT ;  /* 0x7ffffe180000780c */ /* 0x000fe20003f26070 */
[----:B------:R-:W-:Y:S01]  /*187c0*/  IMAD R0, R3, 0xe0, RZ ;  /* 0x000000e003007824 */ /* 0x000fe200078e02ff */
[----:B------:R-:W-:Y:S01]  /*187d0*/  STL.64 [R1+0x3c8], R56 ;  /* 0x0003c83801007387 */ /* 0x000fe20000100a00 */
[----:B------:R-:W-:-:S03]  /*187e0*/  PRMT R42, RZ, 0x7610, R42 ;  /* 0x00007610ff2a7816 */ /* 0x000fc6000000002a */
[----:B------:R0:W-:Y:S01]  /*187f0*/  STL.64 [R1+0x3c0], R44 ;  /* 0x0003c02c01007387 */ /* 0x0001e20000100a00 */
[----:B------:R-:W-:-:S03]  /*18800*/  PRMT R43, RZ, 0x7610, R43 ;  /* 0x00007610ff2b7816 */ /* 0x000fc6000000002b */
[----:B------:R1:W-:Y:S01]  /*18810*/  STL.64 [R1+0x3b8], R40 ;  /* 0x0003b82801007387 */ /* 0x0003e20000100a00 */
[----:B------:R-:W-:Y:S02]  /*18820*/  PRMT R19, RZ, 0x7610, R19 ;  /* 0x00007610ff137816 */ /* 0x000fe40000000013 */
[----:B------:R-:W-:Y:S01]  /*18830*/  PRMT R16, RZ, 0x7610, R16 ;  /* 0x00007610ff107816 */ /* 0x000fe20000000010 */
[----:B0-----:R-:W-:-:S04]  /*18840*/  IMAD.WIDE R44, R0, 0x2, R24 ;  /* 0x00000002002c7825 */ /* 0x001fc800078e0218 */
[----:B-1----:R-:W-:Y:S01]  /*18850*/  IMAD.WIDE R40, R0, 0x2, R22 ;  /* 0x0000000200287825 */ /* 0x002fe200078e0216 */
[----:B------:R-:W2:Y:S04]  /*18860*/  @!P2 LDG.E.U16 R42, desc[UR6][R44.64] ;  /* 0x000000062c2aa981 */ /* 0x000ea8000c1e1500 */
[----:B------:R0:W2:Y:S01]  /*18870*/  @!P2 LDG.E.U16 R19, desc[UR6][R40.64] ;  /* 0x000000062813a981 */ /* 0x0000a2000c1e1500 */
[----:B------:R-:W-:-:S03]  /*18880*/  PRMT R18, RZ, 0x7610, R18 ;  /* 0x00007610ff127816 */ /* 0x000fc60000000012 */
[----:B---3--:R-:W-:Y:S04]  /*18890*/  STL [R1+0x2bb4], R46 ;  /* 0x002bb42e01007387 */ /* 0x008fe80000100800 */
[----:B----4-:R1:W-:Y:S04]  /*188a0*/  STL [R1+0x2bb8], R47 ;  /* 0x002bb82f01007387 */ /* 0x0103e80000100800 */
[----:B--2---:R-:W-:Y:S01]  /*188b0*/  STL [R1+0x2bac], R38 ;  /* 0x002bac2601007387 */ /* 0x004fe20000100800 */
[----:B-1----:R-:W-:-:S03]  /*188c0*/  IMAD.WIDE R46, R0, 0x2, R26 ;  /* 0x00000002002e7825 */ /* 0x002fc600078e021a */
[----:B------:R1:W-:Y:S04]  /*188d0*/  STL [R1+0x2bb0], R39 ;  /* 0x002bb02701007387 */ /* 0x0003e80000100800 */
[----:B------:R-:W2:Y:S01]  /*188e0*/  @!P2 LDG.E.U16 R43, desc[UR6][R46.64] ;  /* 0x000000062e2ba981 */ /* 0x000ea2000c1e1500 */
[----:B-1----:R-:W-:-:S04]  /*188f0*/  IMAD.WIDE R38, R0, 0x2, R20 ;  /* 0x0000000200267825 */ /* 0x002fc800078e0214 */
[----:B------:R-:W-:Y:S01]  /*18900*/  VIADD R0, R28, 0xffffff0f ;  /* 0xffffff0f1c007836 */ /* 0x000fe20000000000 */
[----:B------:R1:W3:Y:S04]  /*18910*/  @!P2 LDG.E.U16 R16, desc[UR6][R38.64] ;  /* 0x000000062610a981 */ /* 0x0002e8000c1e1500 */
[----:B------:R-:W-:Y:S01]  /*18920*/  ISETP.GE.U32.AND P2, PT, R0, 0x7ffffe10, PT ;  /* 0x7ffffe100000780c */ /* 0x000fe20003f46070 */
[----:B------:R-:W-:Y:S01]  /*18930*/  IMAD R0, R3, 0xe8, RZ ;  /* 0x000000e803007824 */ /* 0x000fe200078e02ff */
[----:B------:R-:W-:Y:S04]  /*18940*/  STL.64 [R1+0x3b0], R46 ;  /* 0x0003b02e01007387 */ /* 0x000fe80000100a00 */
[----:B------:R-:W-:Y:S04]  /*18950*/  STL.64 [R1+0x3a8], R44 ;  /* 0x0003a82c01007387 */ /* 0x000fe80000100a00 */
[----:B------:R0:W-:Y:S02]  /*18960*/  STL.64 [R1+0x3a0], R40 ;  /* 0x0003a02801007387 */ /* 0x0001e40000100a00 */
[----:B0-----:R-:W-:-:S05]  /*18970*/  IMAD.WIDE R40, R0, 0x2, R22 ;  /* 0x0000000200287825 */ /* 0x001fca00078e0216 */
[----:B------:R-:W4:Y:S01]  /*18980*/  @!P1 LDG.E.U16 R18, desc[UR6][R40.64] ;  /* 0x0000000628129981 */ /* 0x000f22000c1e1500 */
[----:B------:R-:W-:-:S03]  /*18990*/  PRMT R6, RZ, 0x7610, R6 ;  /* 0x00007610ff067816 */ /* 0x000fc60000000006 */
[----:B------:R1:W-:Y:S01]  /*189a0*/  STL.64 [R1+0x398], R38 ;  /* 0x0003982601007387 */ /* 0x0003e20000100a00 */
[----:B------:R-:W-:Y:S01]  /*189b0*/  PRMT R29, RZ, 0x7610, R29 ;  /* 0x00007610ff1d7816 */ /* 0x000fe2000000001d */
[C---:B------:R-:W-:Y:S01]  /*189c0*/  IMAD.WIDE R44, R0.reuse, 0x2, R26 ;  /* 0x00000002002c7825 */ /* 0x040fe200078e021a */
[----:B------:R-:W-:Y:S01]  /*189d0*/  PRMT R10, RZ, 0x7610, R10 ;  /* 0x00007610ff0a7816 */ /* 0x000fe2000000000a */
[----:B------:R-:W-:Y:S04]  /*189e0*/  STL [R1+0xc4], R42 ;  /* 0x0000c42a01007387 */ /* 0x000fe80000100800 */
[----:B------:R-:W3:Y:S01]  /*189f0*/  @!P1 LDG.E.U16 R6, desc[UR6][R44.64] ;  /* 0x000000062c069981 */ /* 0x000ee2000c1e1500 */
[----:B-1----:R-:W-:-:S05]  /*18a00*/  IMAD.WIDE R38, R0, 0x2, R20 ;  /* 0x0000000200267825 */ /* 0x002fca00078e0214 */
[----:B------:R-:W3:Y:S01]  /*18a10*/  @!P1 LDG.E.U16 R10, desc[UR6][R38.64] ;  /* 0x00000006260a9981 */ /* 0x000ee2000c1e1500 */
[----:B------:R-:W-:Y:S02]  /*18a20*/  PRMT R9, RZ, 0x7610, R9 ;  /* 0x00007610ff097816 */ /* 0x000fe40000000009 */
[----:B------:R-:W-:Y:S02]  /*18a30*/  PRMT R7, RZ, 0x7610, R7 ;  /* 0x00007610ff077816 */ /* 0x000fe40000000007 */
[----:B------:R-:W-:Y:S01]  /*18a40*/  PRMT R17, RZ, 0x7610, R17 ;  /* 0x00007610ff117816 */ /* 0x000fe20000000011 */
[----:B--2---:R0:W-:Y:S02]  /*18a50*/  STL [R1+0xc8], R43 ;  /* 0x0000c82b01007387 */ /* 0x0041e40000100800 */
[----:B0-----:R-:W-:-:S04]  /*18a60*/  IMAD.WIDE R42, R0, 0x2, R24 ;  /* 0x00000002002a7825 */ /* 0x001fc800078e0218 */
[----:B------:R-:W-:Y:S01]  /*18a70*/  VIADD R0, R28, 0xffffff07 ;  /* 0xffffff071c007836 */ /* 0x000fe20000000000 */
[----:B------:R0:W2:Y:S04]  /*18a80*/  @!P1 LDG.E.U16 R29, desc[UR6][R42.64] ;  /* 0x000000062a1d9981 */ /* 0x0000a8000c1e1500 */
[----:B------:R-:W-:Y:S01]  /*18a90*/  ISETP.GE.U32.AND P1, PT, R0, 0x7ffffe08, PT ;  /* 0x7ffffe080000780c */ /* 0x000fe20003f26070 */
[----:B------:R-:W-:Y:S01]  /*18aa0*/  STL.64 [R1+0x2b0], R44 ;  /* 0x0002b02c01007387 */ /* 0x000fe20000100a00 */
[----:B------:R-:W-:-:S03]  /*18ab0*/  IMAD R0, R3, 0xf0, RZ ;  /* 0x000000f003007824 */ /* 0x000fc600078e02ff */
[----:B------:R0:W-:Y:S04]  /*18ac0*/  STL.64 [R1+0x298], R42 ;  /* 0x0002982a01007387 */ /* 0x0001e80000100a00 */
[----:B------:R-:W-:Y:S04]  /*18ad0*/  STL.64 [R1+0x280], R40 ;  /* 0x0002802801007387 */ /* 0x000fe80000100a00 */
[----:B------:R1:W-:Y:S01]  /*18ae0*/  STL.64 [R1+0x268], R38 ;  /* 0x0002682601007387 */ /* 0x0003e20000100a00 */
[----:B0-----:R-:W-:-:S05]  /*18af0*/  IMAD.WIDE R42, R0, 0x2, R24 ;  /* 0x00000002002a7825 */ /* 0x001fca00078e0218 */
[----:B------:R-:W3:Y:S01]  /*18b00*/  @!P2 LDG.E.U16 R7, desc[UR6][R42.64] ;  /* 0x000000062a07a981 */ /* 0x000ee2000c1e1500 */
[----:B-1----:R-:W-:-:S03]  /*18b10*/  IMAD.WIDE R38, R0, 0x2, R26 ;  /* 0x0000000200267825 */ /* 0x002fc600078e021a */
[----:B----4-:R-:W-:Y:S04]  /*18b20*/  STL.64 [R1+0x3f68], R18 ;  /* 0x003f681201007387 */ /* 0x010fe80000100a00 */
[----:B------:R0:W-:Y:S04]  /*18b30*/  STL.64 [R1+0x140], R38 ;  /* 0x0001402601007387 */ /* 0x0001e80000100a00 */
[----:B------:R0:W4:Y:S02]  /*18b40*/  @!P2 LDG.E.U16 R9, desc[UR6][R38.64] ;  /* 0x000000062609a981 */ /* 0x000124000c1e1500 */
[----:B0-----:R-:W-:-:S05]  /*18b50*/  IMAD.WIDE R38, R0, 0x2, R22 ;  /* 0x0000000200267825 */ /* 0x001fca00078e0216 */
[----:B------:R-:W2:Y:S01]  /*18b60*/  @!P2 LDG.E.U16 R17, desc[UR6][R38.64] ;  /* 0x000000062611a981 */ /* 0x000ea2000c1e1500 */
[----:B------:R-:W-:-:S04]  /*18b70*/  IMAD R93, R3, 0xf8, RZ ;  /* 0x000000f8035d7824 */ /* 0x000fc800078e02ff */
[C---:B------:R-:W-:Y:S01]  /*18b80*/  IMAD.WIDE R58, R93.reuse, 0x2, R26 ;  /* 0x000000025d3a7825 */ /* 0x040fe200078e021a */
[----:B------:R0:W-:Y:S03]  /*18b90*/  STL.64 [R1+0x138], R42 ;  /* 0x0001382a01007387 */ /* 0x0001e60000100a00 */
[C---:B------:R-:W-:Y:S01]  /*18ba0*/  IMAD.WIDE R56, R93.reuse, 0x2, R24 ;  /* 0x000000025d387825 */ /* 0x040fe200078e0218 */
[----:B------:R-:W-:Y:S01]  /*18bb0*/  STL.64 [R1+0x70], R58 ;  /* 0x0000703a01007387 */ /* 0x000fe20000100a00 */
[----:B------:R-:W-:Y:S02]  /*18bc0*/  PRMT R5, RZ, 0x7610, R5 ;  /* 0x00007610ff057816 */ /* 0x000fe40000000005 */
[----:B------:R-:W-:Y:S01]  /*18bd0*/  IMAD.WIDE R44, R0, 0x2, R20 ;  /* 0x00000002002c7825 */ /* 0x000fe200078e0214 */
[----:B------:R-:W-:Y:S03]  /*18be0*/  STL.64 [R1+0x68], R56 ;  /* 0x0000683801007387 */ /* 0x000fe60000100a00 */
[C---:B------:R-:W-:Y:S01]  /*18bf0*/  IMAD.WIDE R46, R93.reuse, 0x2, R22 ;  /* 0x000000025d2e7825 */ /* 0x040fe200078e0216 */
[----:B------:R1:W-:Y:S04]  /*18c00*/  STL.64 [R1+0x130], R38 ;  /* 0x0001302601007387 */ /* 0x0003e80000100a00 */
[----:B------:R1:W4:Y:S01]  /*18c10*/  @!P1 LDG.E.U16 R5, desc[UR6][R46.64] ;  /* 0x000000062e059981 */ /* 0x000322000c1e1500 */
[----:B------:R-:W-:Y:S01]  /*18c20*/  PRMT R14, RZ, 0x7610, R14 ;  /* 0x00007610ff0e7816 */ /* 0x000fe2000000000e */
[----:B0-----:R-:W-:Y:S01]  /*18c30*/  IMAD.WIDE R42, R93, 0x2, R20 ;  /* 0x000000025d2a7825 */ /* 0x001fe200078e0214 */
[----:B------:R-:W-:-:S02]  /*18c40*/  PRMT R13, RZ, 0x7610, R13 ;  /* 0x00007610ff0d7816 */ /* 0x000fc4000000000d */
[----:B------:R-:W-:Y:S01]  /*18c50*/  PRMT R4, RZ, 0x7610, R4 ;  /* 0x00007610ff047816 */ /* 0x000fe20000000004 */
[----:B------:R-:W-:Y:S01]  /*18c60*/  VIADD R40, R28, 0xfffffffe ;  /* 0xfffffffe1c287836 */ /* 0x000fe20000000000 */
[----:B------:R0:W4:Y:S01]  /*18c70*/  @!P1 LDG.E.U16 R14, desc[UR6][R58.64] ;  /* 0x000000063a0e9981 */ /* 0x000122000c1e1500 */
[----:B------:R-:W-:-:S03]  /*18c80*/  PRMT R8, RZ, 0x7610, R8 ;  /* 0x00007610ff087816 */ /* 0x000fc60000000008 */
[----:B------:R0:W4:Y:S04]  /*18c90*/  @!P1 LDG.E.U16 R13, desc[UR6][R56.64] ;  /* 0x00000006380d9981 */ /* 0x000128000c1e1500 */
[----:B------:R-:W4:Y:S01]  /*18ca0*/  @!P1 LDG.E.U16 R4, desc[UR6][R42.64] ;  /* 0x000000062a049981 */ /* 0x000f22000c1e1500 */
[----:B------:R-:W-:Y:S02]  /*18cb0*/  ISETP.GE.U32.AND P1, PT, R40, 0x7ffffeff, PT ;  /* 0x7ffffeff2800780c */ /* 0x000fe40003f26070 */
[----:B------:R-:W-:Y:S01]  /*18cc0*/  PRMT R15, RZ, 0x7610, R15 ;  /* 0x00007610ff0f7816 */ /* 0x000fe2000000000f */
[----:B------:R-:W4:Y:S04]  /*18cd0*/  @!P2 LDG.E.U16 R8, desc[UR6][R44.64] ;  /* 0x000000062c08a981 */ /* 0x000f28000c1e1500 */
[----:B---3--:R-:W-:Y:S04]  /*18ce0*/  STL.64 [R1+0x3f70], R6 ;  /* 0x003f700601007387 */ /* 0x008fe80000100a00 */
[----:B------:R-:W-:Y:S04]  /*18cf0*/  STL.64 [R1+0x128], R44 ;  /* 0x0001282c01007387 */ /* 0x000fe80000100a00 */
[----:B-1----:R-:W3:Y:S04]  /*18d00*/  LDL.LU.64 R38, [R1+0x3fe0] ;  /* 0x003fe00001267983 */ /* 0x002ee80000300a00 */
[----:B--2---:R-:W-:Y:S04]  /*18d10*/  STL.64 [R1+0x3f78], R16 ;  /* 0x003f781001007387 */ /* 0x004fe80000100a00 */
[----:B------:R1:W-:Y:S01]  /*18d20*/  STL.64 [R1+0x60], R46 ;  /* 0x0000602e01007387 */ /* 0x0003e20000100a00 */
[----:B------:R-:W-:-:S04]  /*18d30*/  @!UP0 UIADD3 UR8, UPT, UPT, -UR9, 0x100000, URZ ;  /* 0x0010000009088890 */ /* 0x000fc8000fffe1ff */
[----:B------:R-:W-:Y:S02]  /*18d40*/  @!UP0 USHF.L.U32 UR9, UR8, 0xb, URZ ;  /* 0x0000000b08098899 */ /* 0x000fe400080006ff */
[----:B------:R-:W-:Y:S01]  /*18d50*/  @!UP0 USHF.L.U32 UR8, UR8, 0x1, URZ ;  /* 0x0000000108088899 */ /* 0x000fe200080006ff */
[----:B-1----:R-:W1:Y:S01]  /*18d60*/  S2R R47, SR_TID.X ;  /* 0x00000000002f7919 */ /* 0x002e620000002100 */
[----:B------:R-:W-:Y:S01]  /*18d70*/  PRMT R11, RZ, 0x7610, R11 ;  /* 0x00007610ff0b7816 */ /* 0x000fe2000000000b */
[----:B0-----:R-:W-:Y:S01]  /*18d80*/  IMAD.WIDE R58, R3, 0x2, R24 ;  /* 0x00000002033a7825 */ /* 0x001fe200078e0218 */
[----:B------:R-:W-:Y:S01]  /*18d90*/  PRMT R12, RZ, 0x7610, R12 ;  /* 0x00007610ff0c7816 */ /* 0x000fe2000000000c */
[----:B------:R-:W2:Y:S02]  /*18da0*/  LDL.LU.64 R44, [R1+0x3fd8] ;  /* 0x003fd800012c7983 */ /* 0x000ea40000300a00 */
[C---:B-1----:R-:W-:Y:S01]  /*18db0*/  IMAD.SHL.U32 R93, R47.reuse, 0x2, RZ ;  /* 0x000000022f5d7824 */ /* 0x042fe200078e00ff */
[----:B------:R-:W-:Y:S01]  /*18dc0*/  LOP3.LUT R0, R47, 0x40, RZ, 0xc0, !PT ;  /* 0x000000402f007812 */ /* 0x000fe200078ec0ff */
[----:B------:R-:W-:Y:S01]  /*18dd0*/  IMAD.WIDE R46, R3, 0x2, R26 ;  /* 0x00000002032e7825 */ /* 0x000fe200078e021a */
[----:B------:R-:W-:Y:S01]  /*18de0*/  VOTEU.ALL UP0, P6 ;  /* 0x0000000000ff7886 */ /* 0x000fe20003000000 */
[----:B------:R-:W-:Y:S01]  /*18df0*/  PRMT R2, RZ, 0x7610, R2 ;  /* 0x00007610ff027816 */ /* 0x000fe20000000002 */
[----:B------:R0:W2:Y:S01]  /*18e00*/  @!P1 LDG.E.U16 R11, desc[UR6][R58.64] ;  /* 0x000000063a0b9981 */ /* 0x0000a2000c1e1500 */
[----:B------:R-:W-:Y:S01]  /*18e10*/  LOP3.LUT R93, R93, 0x7e, RZ, 0xc0, !PT ;  /* 0x0000007e5d5d7812 */ /* 0x000fe200078ec0ff */
[----:B------:R-:W-:Y:S01]  /*18e20*/  IMAD.WIDE R56, R3, 0x2, R22 ;  /* 0x0000000203387825 */ /* 0x000fe200078e0216 */
[----:B------:R1:W0:Y:S01]  /*18e30*/  @!UP0 SYNCS.EXCH.64 URZ, [UR76+0x84008], UR8 ;  /* 0x084008084cff85b2 */ /* 0x0002220008000100 */
[----:B------:R-:W2:Y:S02]  /*18e40*/  @!P1 LDG.E.U16 R15, desc[UR6][R46.64] ;  /* 0x000000062e0f9981 */ /* 0x000ea4000c1e1500 */
[----:B------:R-:W-:-:S02]  /*18e50*/  IMAD R0, R0, 0x200, R93 ;  /* 0x0000020000007824 */ /* 0x000fc400078e025d */
[----:B------:R1:W-:Y:S04]  /*18e60*/  STL.64 [R1+0x58], R42 ;  /* 0x0000582a01007387 */ /* 0x0003e80000100a00 */
[----:B----4-:R-:W-:Y:S01]  /*18e70*/  STL.64 [R1+0x3f80], R8 ;  /* 0x003f800801007387 */ /* 0x010fe20000100a00 */
[----:B------:R-:W-:-:S03]  /*18e80*/  VIADD R40, R28, 0xffffff1b ;  /* 0xffffff1b1c287836 */ /* 0x000fc60000000000 */
[----:B------:R-:W-:Y:S01]  /*18e90*/  STL.64 [R1+0x3f88], R4 ;  /* 0x003f880401007387 */ /* 0x000fe20000100a00 */
[----:B-1----:R-:W-:-:S03]  /*18ea0*/  IMAD.WIDE R42, R3, 0x2, R20 ;  /* 0x00000002032a7825 */ /* 0x002fc600078e0214 */
[----:B------:R-:W-:Y:S04]  /*18eb0*/  STL [R1+0x3e48], R93 ;  /* 0x003e485d01007387 */ /* 0x000fe80000100800 */
[----:B------:R1:W-:Y:S04]  /*18ec0*/  STL.64 [R1+0x1f98], R46 ;  /* 0x001f982e01007387 */ /* 0x0003e80000100a00 */
[----:B------:R-:W-:Y:S04]  /*18ed0*/  STL.64 [R1+0x1f90], R58 ;  /* 0x001f903a01007387 */ /* 0x000fe80000100a00 */
[----:B------:R-:W4:Y:S04]  /*18ee0*/  @!P1 LDG.E.U16 R12, desc[UR6][R42.64] ;  /* 0x000000062a0c9981 */ /* 0x000f28000c1e1500 */
[----:B------:R0:W-:Y:S01]  /*18ef0*/  STS.U16 [R0+UR76+0x20400], R37 ;  /* 0x0204002500007988 */ /* 0x0001e2000800044c */
[----:B------:R-:W-:-:S03]  /*18f00*/  PRMT R70, RZ, 0x7610, R70 ;  /* 0x00007610ff467816 */ /* 0x000fc60000000046 */
[----:B-1----:R-:W3:Y:S01]  /*18f10*/  LDL.LU.64 R46, [R1+0x3fd0] ;  /* 0x003fd000012e7983 */ /* 0x002ee20000300a00 */
[----:B------:R-:W-:-:S03]  /*18f20*/  PRMT R71, RZ, 0x7610, R71 ;  /* 0x00007610ff477816 */ /* 0x000fc60000000047 */
[----:B------:R1:W-:Y:S01]  /*18f30*/  STL.64 [R1+0x1f88], R56 ;  /* 0x001f883801007387 */ /* 0x0003e20000100a00 */
[----:B0-----:R-:W-:-:S03]  /*18f40*/  IMAD R37, R3, 0xe1, RZ ;  /* 0x000000e103257824 */ /* 0x001fc600078e02ff */
[----:B------:R1:W3:Y:S01]  /*18f50*/  @!P1 LDG.E.U16 R2, desc[UR6][R56.64] ;  /* 0x0000000638029981 */ /* 0x0002e2000c1e1500 */
[----:B------:R-:W-:Y:S01]  /*18f60*/  ISETP.GE.U32.AND P1, PT, R40, 0x7ffffe1c, PT ;  /* 0x7ffffe1c2800780c */ /* 0x000fe20003f26070 */
[C---:B------:R-:W-:Y:S01]  /*18f70*/  IMAD.WIDE R40, R37.reuse, 0x2, R26 ;  /* 0x0000000225287825 */ /* 0x040fe200078e021a */
[----:B------:R-:W-:Y:S02]  /*18f80*/  PRMT R16, RZ, 0x7610, R16 ;  /* 0x00007610ff107816 */ /* 0x000fe40000000010 */
[----:B------:R-:W-:Y:S01]  /*18f90*/  PRMT R17, RZ, 0x7610, R17 ;  /* 0x00007610ff117816 */ /* 0x000fe20000000011 */
[C---:B------:R-:W-:Y:S01]  /*18fa0*/  IMAD.WIDE R58, R37.reuse, 0x2, R22 ;  /* 0x00000002253a7825 */ /* 0x040fe200078e0216 */
[----:B------:R-:W3:Y:S03]  /*18fb0*/  @!P4 LDG.E.U16 R71, desc[UR6][R40.64] ;  /* 0x000000062847c981 */ /* 0x000ee6000c1e1500 */
[C---:B-1----:R-:W-:Y:S01]  /*18fc0*/  IMAD.WIDE R56, R37.reuse, 0x2, R20 ;  /* 0x0000000225387825 */ /* 0x042fe200078e0214 */
[----:B------:R0:W3:Y:S04]  /*18fd0*/  @!P4 LDG.E.U16 R17, desc[UR6][R58.64] ;  /* 0x000000063a11c981 */ /* 0x0000e8000c1e1500 */
[----:B------:R1:W3:Y:S04]  /*18fe0*/  @!P4 LDG.E.U16 R16, desc[UR6][R56.64] ;  /* 0x000000063810c981 */ /* 0x0002e8000c1e1500 */
[----:B--2---:R-:W-:Y:S04]  /*18ff0*/  STL.64 [R1+0x3f90], R14 ;  /* 0x003f900e01007387 */ /* 0x004fe80000100a00 */
[----:B------:R2:W-:Y:S02]  /*19000*/  STL.64 [R1+0x1f80], R42 ;  /* 0x001f802a01007387 */ /* 0x0005e40000100a00 */
[----:B--2---:R-:W-:-:S05]  /*19010*/  IMAD.WIDE R42, R37, 0x2, R24 ;  /* 0x00000002252a7825 */ /* 0x004fca00078e0218 */
[----:B------:R-:W2:Y:S04]  /*19020*/  @!P4 LDG.E.U16 R70, desc[UR6][R42.64] ;  /* 0x000000062a46c981 */ /* 0x000ea8000c1e1500 */
[----:B------:R-:W-:Y:S04]  /*19030*/  STL.64 [R1+0x3f98], R10 ;  /* 0x003f980a01007387 */ /* 0x000fe80000100a00 */
[----:B----4-:R-:W-:Y:S04]  /*19040*/  STL.64 [R1+0x3fa0], R12 ;  /* 0x003fa00c01007387 */ /* 0x010fe80000100a00 */
[----:B------:R4:W-:Y:S04]  /*19050*/  STL.64 [R1+0x390], R40 ;  /* 0x0003902801007387 */ /* 0x0009e80000100a00 */
[----:B------:R0:W-:Y:S04]  /*19060*/  STS.U16 [R0+UR76+0x21000], R30 ;  /* 0x0210001e00007988 */ /* 0x0001e8000800044c */
[----:B----4-:R-:W4:Y:S01]  /*19070*/  LDL.LU.64 R40, [R1+0x3fc8] ;  /* 0x003fc80001287983 */ /* 0x010f220000300a00 */
[----:B0-----:R-:W-:-:S03]  /*19080*/  IMAD R30, R3, 0xe2, RZ ;  /* 0x000000e2031e7824 */ /* 0x001fc600078e02ff */
[----:B------:R0:W-:Y:S04]  /*19090*/  STL.64 [R1+0x388], R42 ;  /* 0x0003882a01007387 */ /* 0x0001e80000100a00 */
[----:B------:R-:W-:Y:S04]  /*190a0*/  STL.64 [R1+0x380], R58 ;  /* 0x0003803a01007387 */ /* 0x000fe80000100a00 */
[----:B------:R1:W-:Y:S04]  /*190b0*/  STS.U16 [R0+UR76+0x1000], R32 ;  /* 0x0010002000007988 */ /* 0x0003e8000800044c */
[----:B0-----:R-:W4:Y:S04]  /*190c0*/  LDL.LU.64 R42, [R1+0x3fc0] ;  /* 0x003fc000012a7983 */ /* 0x001f280000300a00 */
[----:B------:R0:W-:Y:S01]  /*190d0*/  STL.64 [R1+0x378], R56 ;  /* 0x0003783801007387 */ /* 0x0001e20000100a00 */
[----:B-1----:R-:W-:Y:S01]  /*190e0*/  PRMT R32, RZ, 0x7610, R32 ;  /* 0x00007610ff207816 */ /* 0x002fe20000000020 */
[----:B------:R-:W-:Y:S01]  /*190f0*/  IMAD.WIDE R58, R30, 0x2, R24 ;  /* 0x000000021e3a7825 */ /* 0x000fe200078e0218 */
[----:B------:R-:W-:-:S02]  /*19100*/  PRMT R93, RZ, 0x7610, R93 ;  /* 0x00007610ff5d7816 */ /* 0x000fc4000000005d */
[----:B------:R-:W-:-:S04]  /*19110*/  PRMT R10, RZ, 0x7610, R10 ;  /* 0x00007610ff0a7816 */ /* 0x000fc8000000000a */
[----:B------:R-:W4:Y:S01]  /*19120*/  @!P5 LDG.E.U16 R93, desc[UR6][R58.64] ;  /* 0x000000063a5dd981 */ /* 0x000f22000c1e1500 */
[----:B0-----:R-:W-:-:S05]  /*19130*/  IMAD.WIDE R56, R30, 0x2, R26 ;  /* 0x000000021e387825 */ /* 0x001fca00078e021a */
[----:B------:R-:W4:Y:S01]  /*19140*/  @!P5 LDG.E.U16 R32, desc[UR6][R56.64] ;  /* 0x000000063820d981 */ /* 0x000f22000c1e1500 */
[----:B------:R-:W-:-:S03]  /*19150*/  PRMT R11, RZ, 0x7610, R11 ;  /* 0x00007610ff0b7816 */ /* 0x000fc6000000000b */
[----:B--2---:R-:W-:Y:S04]  /*19160*/  STL [R1+0x20b0], R70 ;  /* 0x0020b04601007387 */ /* 0x004fe80000100800 */
[----:B---3--:R0:W-:Y:S04]  /*19170*/  STL [R1+0x20e8], R71 ;  /* 0x0020e84701007387 */ /* 0x0081e80000100800 */
[----:B------:R1:W-:Y:S04]  /*19180*/  STL.64 [R1+0x370], R56 ;  /* 0x0003703801007387 */ /* 0x0003e80000100a00 */
[----:B------:R-:W-:Y:S01]  /*19190*/  STL [R1+0x20a8], R16 ;  /* 0x0020a81001007387 */ /* 0x000fe20000100800 */
[----:B0-----:R-:W-:-:S03]  /*191a0*/  IMAD.WIDE R70, R30, 0x2, R22 ;  /* 0x000000021e467825 */ /* 0x001fc600078e0216 */
[----:B------:R0:W-:Y:S04]  /*191b0*/  STL [R1+0x20ac], R17 ;  /* 0x0020ac1101007387 */ /* 0x0001e80000100800 */
[----:B-1----:R-:W2:Y:S04]  /*191c0*/  LDL.LU.64 R56, [R1+0x3fb8] ;  /* 0x003fb80001387983 */ /* 0x002ea80000300a00 */
[----:B------:R1:W-:Y:S04]  /*191d0*/  STL.64 [R1+0x368], R58 ;  /* 0x0003683a01007387 */ /* 0x0003e80000100a00 */
[----:B------:R3:W-:Y:S01]  /*191e0*/  STL.64 [R1+0x360], R70 ;  /* 0x0003604601007387 */ /* 0x0007e20000100a00 */
[----:B0-----:R-:W-:-:S03]  /*191f0*/  IMAD.WIDE R16, R30, 0x2, R20 ;  /* 0x000000021e107825 */ /* 0x001fc600078e0214 */
[----:B------:R3:W4:Y:S04]  /*19200*/  @!P5 LDG.E.U16 R11, desc[UR6][R70.64] ;  /* 0x00000006460bd981 */ /* 0x000728000c1e1500 */
[----:B-1----:R-:W4:Y:S04]  /*19210*/  LDL.LU.64 R58, [R1+0x3fb0] ;  /* 0x003fb000013a7983 */ /* 0x002f280000300a00 */
[----:B------:R0:W4:Y:S01]  /*19220*/  @!P5 LDG.E.U16 R10, desc[UR6][R16.64] ;  /* 0x00000006100ad981 */ /* 0x000122000c1e1500 */
[----:B------:R-:W-:Y:S01]  /*19230*/  VIADD R30, R28, 0xffffff19 ;  /* 0xffffff191c1e7836 */ /* 0x000fe20000000000 */
[----:B------:R-:W-:-:S02]  /*19240*/  PRMT R18, RZ, 0x7610, R18 ;  /* 0x00007610ff127816 */ /* 0x000fc40000000012 */
[----:B------:R0:W-:Y:S02]  /*19250*/  STL.64 [R1+0x358], R16 ;  /* 0x0003581001007387 */ /* 0x0001e40000100a00 */
[----:B------:R-:W-:Y:S01]  /*19260*/  ISETP.GE.U32.AND P4, PT, R30, 0x7ffffe1a, PT ;  /* 0x7ffffe1a1e00780c */ /* 0x000fe20003f86070 */
[----:B------:R-:W-:Y:S01]  /*19270*/  IMAD R30, R3, 0xe3, RZ ;  /* 0x000000e3031e7824 */ /* 0x000fe200078e02ff */
[----:B------:R-:W-:-:S03]  /*19280*/  PRMT R19, RZ, 0x7610, R19 ;  /* 0x00007610ff137816 */ /* 0x000fc60000000013 */
[C---:B---3--:R-:W-:Y:S01]  /*19290*/  IMAD.WIDE R70, R30.reuse, 0x2, R26 ;  /* 0x000000021e467825 */ /* 0x048fe200078e021a */
[----:B------:R-:W-:Y:S02]  /*192a0*/  PRMT R8, RZ, 0x7610, R8 ;  /* 0x00007610ff087816 */ /* 0x000fe40000000008 */
[----:B------:R-:W-:Y:S02]  /*192b0*/  PRMT R9, RZ, 0x7610, R9 ;  /* 0x00007610ff097816 */ /* 0x000fe40000000009 */
[----:B------:R-:W3:Y:S01]  /*192c0*/  @!P0 LDG.E.U16 R19, desc[UR6][R70.64] ;  /* 0x0000000646138981 */ /* 0x000ee2000c1e1500 */
[----:B0-----:R-:W-:-:S05]  /*192d0*/  IMAD.WIDE R16, R30, 0x2, R22 ;  /* 0x000000021e107825 */ /* 0x001fca00078e0216 */
[----:B------:R-:W3:Y:S04]  /*192e0*/  @!P0 LDG.E.U16 R9, desc[UR6][R16.64] ;  /* 0x0000000610098981 */ /* 0x000ee8000c1e1500 */
[----:B--2---:R-:W-:Y:S04]  /*192f0*/  STS.U16 [R0+UR76+0x11400], R57 ;  /* 0x0114003900007988 */ /* 0x004fe8000800044c */
[----:B------:R-:W-:Y:S04]  /*19300*/  STS.U16 [R0+UR76+0x21400], R56 ;  /* 0x0214003800007988 */ /* 0x000fe8000800044c */
[----:B----4-:R-:W-:Y:S04]  /*19310*/  STL.64 [R1+0x3e98], R58 ;  /* 0x003e983a01007387 */ /* 0x010fe80000100a00 */
[----:B------:R0:W-:Y:S04]  /*19320*/  STL.64 [R1+0x3ea0], R56 ;  /* 0x003ea03801007387 */ /* 0x0001e80000100a00 */
[----:B------:R-:W-:Y:S01]  /*19330*/  STL [R1+0x20f8], R32 ;  /* 0x0020f82001007387 */ /* 0x000fe20000100800 */
[----:B0-----:R-:W-:-:S03]  /*19340*/  IMAD.WIDE R56, R30, 0x2, R24 ;  /* 0x000000021e387825 */ /* 0x001fc600078e0218 */
[----:B------:R-:W-:Y:S04]  /*19350*/  STL.64 [R1+0x350], R70 ;  /* 0x0003504601007387 */ /* 0x000fe80000100a00 */
[----:B------:R-:W2:Y:S04]  /*19360*/  @!P0 LDG.E.U16 R18, desc[UR6][R56.64] ;  /* 0x0000000638128981 */ /* 0x000ea8000c1e1500 */
[----:B------:R-:W-:Y:S04]  /*19370*/  STL [R1+0x20ec], R10 ;  /* 0x0020ec0a01007387 */ /* 0x000fe80000100800 */
[----:B------:R0:W-:Y:S02]  /*19380*/  STL [R1+0x20f0], R11 ;  /* 0x0020f00b01007387 */ /* 0x0001e40000100800 */
[----:B0-----:R-:W-:-:S05]  /*19390*/  IMAD.WIDE R10, R30, 0x2, R20 ;  /* 0x000000021e0a7825 */ /* 0x001fca00078e0214 */
[----:B------:R0:W4:Y:S01]  /*193a0*/  @!P0 LDG.E.U16 R8, desc[UR6][R10.64] ;  /* 0x000000060a088981 */ /* 0x000122000c1e1500 */
[----:B------:R-:W-:-:S03]  /*193b0*/  VIADD R30, R28, 0xffffff18 ;  /* 0xffffff181c1e7836 */ /* 0x000fc60000000000 */
[----:B------:R-:W-:Y:S02]  /*193c0*/  STL [R1+0x20f4], R93 ;  /* 0x0020f45d01007387 */ /* 0x000fe40000100800 */
[----:B------:R-:W-:Y:S02]  /*193d0*/  ISETP.GE.U32.AND P0, PT, R30, 0x7ffffe19, PT ;  /* 0x7ffffe191e00780c */ /* 0x000fe40003f06070 */
[----:B------:R-:W4:Y:S01]  /*193e0*/  LDL.LU.64 R70, [R1+0x3fa8] ;  /* 0x003fa80001467983 */ /* 0x000f220000300a00 */
[----:B------:R-:W-:-:S03]  /*193f0*/  IMAD R30, R3, 0xe4, RZ ;  /* 0x000000e4031e7824 */ /* 0x000fc600078e02ff */
[----:B------:R-:W-:Y:S04]  /*19400*/  STL.64 [R1+0x348], R56 ;  /* 0x0003483801007387 */ /* 0x000fe80000100a00 */
[----:B------:R-:W-:Y:S04]  /*19410*/  STL.64 [R1+0x340], R16 ;  /* 0x0003401001007387 */ /* 0x000fe80000100a00 */
[----:B------:R0:W-:Y:S01]  /*19420*/  STL.64 [R1+0x338], R10 ;  /* 0x0003380a01007387 */ /* 0x0001e20000100a00 */
[----:B------:R-:W-:Y:S02]  /*19430*/  PRMT R6, RZ, 0x7610, R6 ;  /* 0x00007610ff067816 */ /* 0x000fe40000000006 */
[----:B------:R-:W-:-:S02]  /*19440*/  PRMT R7, RZ, 0x7610, R7 ;  /* 0x00007610ff077816 */ /* 0x000fc40000000007 */
[----:B------:R-:W-:Y:S02]  /*19450*/  PRMT R15, RZ, 0x7610, R15 ;  /* 0x00007610ff0f7816 */ /* 0x000fe4000000000f */
[----:B------:R-:W-:Y:S01]  /*19460*/  PRMT R14, RZ, 0x7610, R14 ;  /* 0x00007610ff0e7816 */ /* 0x000fe2000000000e */
[----:B0-----:R-:W-:-:S04]  /*19470*/  IMAD.WIDE R10, R30, 0x2, R22 ;  /* 0x000000021e0a7825 */ /* 0x001fc800078e0216 */
[C---:B------:R-:W-:Y:S01]  /*19480*/  IMAD.WIDE R16, R30.reuse, 0x2, R24 ;  /* 0x000000021e107825 */ /* 0x040fe200078e0218 */
[----:B------:R0:W4:Y:S04]  /*19490*/  @!P1 LDG.E.U16 R7, desc[UR6][R10.64] ;  /* 0x000000060a079981 */ /* 0x000128000c1e1500 */
[----:B------:R-:W4:Y:S04]  /*194a0*/  @!P1 LDG.E.U16 R14, desc[UR6][R16.64] ;  /* 0x00000006100e9981 */ /* 0x000f28000c1e1500 */
[----:B--2---:R-:W-:Y:S04]  /*194b0*/  STL [R1+0x2324], R18 ;  /* 0x0023241201007387 */ /* 0x004fe80000100800 */
[----:B---3--:R1:W-:Y:S02]  /*194c0*/  STL [R1+0x2328], R19 ;  /* 0x0023281301007387 */ /* 0x0083e40000100800 */
[----:B-1----:R-:W-:-:S05]  /*194d0*/  IMAD.WIDE R18, R30, 0x2, R26 ;  /* 0x000000021e127825 */ /* 0x002fca00078e021a */
[----:B------:R-:W-:Y:S04]  /*194e0*/  STL.64 [R1+0x330], R18 ;  /* 0x0003301201007387 */ /* 0x000fe80000100a00 */
[----:B----4-:R-:W-:Y:S04]  /*194f0*/  STL [R1+0x231c], R8 ;  /* 0x00231c0801007387 */ /* 0x010fe80000100800 */
[----:B------:R1:W-:Y:S04]  /*19500*/  STL [R1+0x2320], R9 ;  /* 0x0023200901007387 */ /* 0x0003e80000100800 */
[----:B------:R-:W2:Y:S01]  /*19510*/  @!P1 LDG.E.U16 R15, desc[UR6][R18.64] ;  /* 0x00000006120f9981 */ /* 0x000ea2000c1e1500 */
[----:B-1----:R-:W-:-:S05]  /*19520*/  IMAD.WIDE R8, R30, 0x2, R20 ;  /* 0x000000021e087825 */ /* 0x002fca00078e0214 */
[----:B------:R1:W3:Y:S01]  /*19530*/  @!P1 LDG.E.U16 R6, desc[UR6][R8.64] ;  /* 0x0000000608069981 */ /* 0x0002e2000c1e1500 */
[C---:B------:R-:W-:Y:S02]  /*19540*/  VIADD R37, R28.reuse, 0xffffff1a ;  /* 0xffffff1a1c257836 */ /* 0x040fe40000000000 */
[----:B------:R-:W-:-:S03]  /*19550*/  VIADD R30, R28, 0xffffff16 ;  /* 0xffffff161c1e7836 */ /* 0x000fc60000000000 */
[----:B------:R-:W-:Y:S02]  /*19560*/  ISETP.GE.U32.AND P2, PT, R37, 0x7ffffe1b, PT ;  /* 0x7ffffe1b2500780c */ /* 0x000fe40003f46070 */
[----:B------:R-:W-:Y:S01]  /*19570*/  ISETP.GE.U32.AND P1, PT, R30, 0x7ffffe17, PT ;  /* 0x7ffffe171e00780c */ /* 0x000fe20003f26070 */
[----:B------:R-:W-:Y:S01]  /*19580*/  IMAD R30, R3, 0xe5, RZ ;  /* 0x000000e5031e7824 */ /* 0x000fe200078e02ff */
[----:B------:R-:W-:Y:S01]  /*19590*/  STL.64 [R1+0x328], R16 ;  /* 0x0003281001007387 */ /* 0x000fe20000100a00 */
[----:B------:R-:W-:-:S03]  /*195a0*/  PRMT R4, RZ, 0x7610, R4 ;  /* 0x00007610ff047816 */ /* 0x000fc60000000004 */
[----:B------:R0:W-:Y:S01]  /*195b0*/  STL.64 [R1+0x320], R10 ;  /* 0x0003200a01007387 */ /* 0x0001e20000100a00 */
[----:B------:R-:W-:-:S03]  /*195c0*/  PRMT R5, RZ, 0x7610, R5 ;  /* 0x00007610ff057816 */ /* 0x000fc60000000005 */
[----:B------:R1:W-:Y:S01]  /*195d0*/  STL.64 [R1+0x318], R8 ;  /* 0x0003180801007387 */ /* 0x0003e20000100a00 */
[----:B0-----:R-:W-:-:S04]  /*195e0*/  IMAD.WIDE R10, R30, 0x2, R22 ;  /* 0x000000021e0a7825 */ /* 0x001fc800078e0216 */
[C---:B-1----:R-:W-:Y:S01]  /*195f0*/  IMAD.WIDE R8, R30.reuse, 0x2, R20 ;  /* 0x000000021e087825 */ /* 0x042fe200078e0214 */
[----:B------:R-:W4:Y:S04]  /*19600*/  @!P2 LDG.E.U16 R5, desc[UR6][R10.64] ;  /* 0x000000060a05a981 */ /* 0x000f28000c1e1500 */
[----:B------:R-:W2:Y:S01]  /*19610*/  @!P2 LDG.E.U16 R4, desc[UR6][R8.64] ;  /* 0x000000060804a981 */ /* 0x000ea2000c1e1500 */
[----:B------:R-:W-:Y:S01]  /*19620*/  PRMT R13, RZ, 0x7610, R13 ;  /* 0x00007610ff0d7816 */ /* 0x000fe2000000000d */
[----:B------:R-:W-:Y:S01]  /*19630*/  IMAD.WIDE R16, R30, 0x2, R26 ;  /* 0x000000021e107825 */ /* 0x000fe200078e021a */
[----:B------:R-:W-:-:S04]  /*19640*/  PRMT R12, RZ, 0x7610, R12 ;  /* 0x00007610ff0c7816 */ /* 0x000fc8000000000c */
[----:B------:R-:W4:Y:S04]  /*19650*/  @!P2 LDG.E.U16 R13, desc[UR6][R16.64] ;  /* 0x00000006100da981 */ /* 0x000f28000c1e1500 */
[----:B---3--:R0:W-:Y:S04]  /*19660*/  STL [R1+0x22f8], R6 ;  /* 0x0022f80601007387 */ /* 0x0081e80000100800 */
[----:B0-----:R-:W3:Y:S04]  /*19670*/  LDL.LU R6, [R1+0xc] ;  /* 0x00000c0001067983 */ /* 0x001ee80000300800 */
[----:B------:R0:W-:Y:S04]  /*19680*/  STL [R1+0x22fc], R7 ;  /* 0x0022fc0701007387 */ /* 0x0001e80000100800 */
[----:B0-----:R-:W3:Y:S04]  /*19690*/  LDL.LU R7, [R1+0x8] ;  /* 0x0000080001077983 */ /* 0x001ee80000300800 */
[----:B------:R-:W3:Y:S04]  /*196a0*/  LDL.LU R18, [R1+0x4] ;  /* 0x0000040001127983 */ /* 0x000ee80000300800 */
[----:B------:R-:W3:Y:S04]  /*196b0*/  LDL.LU R19, [R1] ;  /* 0x0000000001137983 */ /* 0x000ee80000300800 */
[----:B--2---:R-:W-:Y:S04]  /*196c0*/  STL [R1+0x2304], R15 ;  /* 0x0023040f01007387 */ /* 0x004fe80000100800 */
[----:B------:R0:W-:Y:S02]  /*196d0*/  STL [R1+0x2300], R14 ;  /* 0x0023000e01007387 */ /* 0x0001e40000100800 */
[----:B0-----:R-:W-:-:S05]  /*196e0*/  IMAD.WIDE R14, R30, 0x2, R24 ;  /* 0x000000021e0e7825 */ /* 0x001fca00078e0218 */
[----:B------:R-:W2:Y:S04]  /*196f0*/  @!P2 LDG.E.U16 R12, desc[UR6][R14.64] ;  /* 0x000000060e0ca981 */ /* 0x000ea8000c1e1500 */
[----:B------:R-:W-:Y:S04]  /*19700*/  STL.64 [R1+0x310], R16 ;  /* 0x0003101001007387 */ /* 0x000fe80000100a00 */
[----:B------:R0:W-:Y:S04]  /*19710*/  STL.64 [R1+0x308], R14 ;  /* 0x0003080e01007387 */ /* 0x0001e80000100a00 */
[----:B------:R-:W-:Y:S04]  /*19720*/  STL.64 [R1+0x300], R10 ;  /* 0x0003000a01007387 */ /* 0x000fe80000100a00 */
[----:B------:R-:W-:Y:S04]  /*19730*/  STL.64 [R1+0x2f8], R8 ;  /* 0x0002f80801007387 */ /* 0x000fe80000100a00 */
[----:B0-----:R-:W2:Y:S04]  /*19740*/  LDL.LU R15, [R1+0x3c] ;  /* 0x00003c00010f7983 */ /* 0x001ea80000300800 */
[----:B------:R-:W2:Y:S04]  /*19750*/  LDL.LU R93, [R1+0x38] ;  /* 0x00003800015d7983 */ /* 0x000ea80000300800 */
[----:B------:R0:W-:Y:S01]  /*19760*/  STL [R1+0x22c0], R4 ;  /* 0x0022c00401007387 */ /* 0x0001e20000100800 */
[----:B------:R-:W-:-:S03]  /*19770*/  VIADD R30, R28, 0xffffff15 ;  /* 0xffffff151c1e7836 */ /* 0x000fc60000000000 */
[----:B0-----:R-:W2:Y:S04]  /*19780*/  LDL.LU R4, [R1+0x34] ;  /* 0x0000340001047983 */ /* 0x001ea80000300800 */
[----:B----4-:R0:W-:Y:S01]  /*19790*/  STL [R1+0x22c4], R5 ;  /* 0x0022c40501007387 */ /* 0x0101e20000100800 */
[----:B------:R-:W-:Y:S01]  /*197a0*/  ISETP.GE.U32.AND P2, PT, R30, 0x7ffffe16, PT ;  /* 0x7ffffe161e00780c */ /* 0x000fe20003f46070 */
[----:B------:R-:W-:Y:S02]  /*197b0*/  IMAD R30, R3, 0xe6, RZ ;  /* 0x000000e6031e7824 */ /* 0x000fe400078e02ff */
[----:B0-----:R-:W4:Y:S04]  /*197c0*/  LDL.LU R5, [R1+0x30] ;  /* 0x0000300001057983 */ /* 0x001f280000300800 */
[----:B------:R-:W4:Y:S04]  /*197d0*/  LDL.LU R8, [R1+0x2c] ;  /* 0x00002c0001087983 */ /* 0x000f280000300800 */
[----:B------:R-:W4:Y:S04]  /*197e0*/  LDL.LU R9, [R1+0x28] ;  /* 0x0000280001097983 */ /* 0x000f280000300800 */
[----:B------:R-:W4:Y:S04]  /*197f0*/  LDL.LU R16, [R1+0x24] ;  /* 0x0000240001107983 */ /* 0x000f280000300800 */
[----:B------:R-:W4:Y:S04]  /*19800*/  LDL.LU R17, [R1+0x20] ;  /* 0x0000200001117983 */ /* 0x000f280000300800 */
[----:B------:R0:W-:Y:S01]  /*19810*/  STS.U16 [R0+UR76+0x33c00], R88 ;  /* 0x033c005800007988 */ /* 0x0001e2000800044c */
[----:B------:R-:W-:-:S03]  /*19820*/  IMAD.WIDE R10, R30, 0x2, R24 ;  /* 0x000000021e0a7825 */ /* 0x000fc600078e0218 */
[----:B------:R1:W-:Y:S01]  /*19830*/  STS.U16 [R0+UR76+0x4000], R87 ;  /* 0x0040005700007988 */ /* 0x0003e2000800044c */
[----:B0-----:R-:W-:-:S03]  /*19840*/  PRMT R88, RZ, 0x7610, R88 ;  /* 0x00007610ff587816 */ /* 0x001fc60000000058 */
[----:B------:R0:W-:Y:S01]  /*19850*/  STS.U16 [R0+UR76+0x14000], R86 ;  /* 0x0140005600007988 */ /* 0x0001e2000800044c */
[----:B-1----:R-:W-:-:S03]  /*19860*/  PRMT R87, RZ, 0x7610, R87 ;  /* 0x00007610ff577816 */ /* 0x002fc60000000057 */
[----:B------:R-:W-:Y:S01]  /*19870*/  STS.U16 [R0+UR76+0x3c00], R91 ;  /* 0x003c005b00007988 */ /* 0x000fe2000800044c */
[----:B------:R-:W-:-:S03]  /*19880*/  IMAD.WIDE R56, R30, 0x2, R20 ;  /* 0x000000021e387825 */ /* 0x000fc600078e0214 */
[----:B------:R1:W-:Y:S01]  /*19890*/  STS.U16 [R0+UR76+0x13c00], R90 ;  /* 0x013c005a00007988 */ /* 0x0003e2000800044c */
[----:B0-----:R-:W-:-:S03]  /*198a0*/  PRMT R86, RZ, 0x7610, R86 ;  /* 0x00007610ff567816 */ /* 0x001fc60000000056 */
[----:B------:R0:W-:Y:S04]  /*198b0*/  STS.U16 [R0+UR76+0x24000], R85 ;  /* 0x0240005500007988 */ /* 0x0001e8000800044c */
[----:B------:R-:W4:Y:S01]  /*198c0*/  @!P4 LDG.E.U16 R87, desc[UR6][R10.64] ;  /* 0x000000060a57c981 */ /* 0x000f22000c1e1500 */
[----:B-1----:R-:W-:Y:S01]  /*198d0*/  IMAD.WIDE R90, R30, 0x2, R22 ;  /* 0x000000021e5a7825 */ /* 0x002fe200078e0216 */
[----:B0-----:R-:W-:-:S04]  /*198e0*/  PRMT R85, RZ, 0x7610, R85 ;  /* 0x00007610ff557816 */ /* 0x001fc80000000055 */
[----:B------:R-:W4:Y:S04]  /*198f0*/  @!P4 LDG.E.U16 R86, desc[UR6][R90.64] ;  /* 0x000000065a56c981 */ /* 0x000f28000c1e1500 */
[----:B------:R0:W4:Y:S04]  /*19900*/  @!P4 LDG.E.U16 R85, desc[UR6][R56.64] ;  /* 0x000000063855c981 */ /* 0x000128000c1e1500 */
[----:B---3--:R1:W-:Y:S04]  /*19910*/  STS.U16 [R0+UR76+0x33400], R6 ;  /* 0x0334000600007988 */ /* 0x0083e8000800044c */
[----:B-1----:R-:W3:Y:S04]  /*19920*/  LDL.LU R6, [R1+0x1c] ;  /* 0x00001c0001067983 */ /* 0x002ee80000300800 */
[----:B------:R1:W-:Y:S04]  /*19930*/  STS.U16 [R0+UR76+0x3800], R7 ;  /* 0x0038000700007988 */ /* 0x0003e8000800044c */
[----:B------:R0:W-:Y:S04]  /*19940*/  STS.U16 [R0+UR76+0x13800], R18 ;  /* 0x0138001200007988 */ /* 0x0001e8000800044c */
[----:B------:R0:W-:Y:S04]  /*19950*/  STS.U16 [R0+UR76+0x23800], R19 ;  /* 0x0238001300007988 */ /* 0x0001e8000800044c */
[----:B-1----:R-:W3:Y:S04]  /*19960*/  LDL.LU R7, [R1+0x18] ;  /* 0x0000180001077983 */ /* 0x002ee80000300800 */
[----:B0-----:R-:W3:Y:S04]  /*19970*/  LDL.LU R18, [R1+0x14] ;  /* 0x0000140001127983 */ /* 0x001ee80000300800 */
[----:B------:R-:W3:Y:S04]  /*19980*/  LDL.LU R19, [R1+0x10] ;  /* 0x0000100001137983 */ /* 0x000ee80000300800 */
[----:B------:R-:W-:Y:S04]  /*19990*/  STL [R1+0x22cc], R13 ;  /* 0x0022cc0d01007387 */ /* 0x000fe80000100800 */
[----:B--2---:R0:W-:Y:S02]  /*199a0*/  STL [R1+0x22c8], R12 ;  /* 0x0022c80c01007387 */ /* 0x0041e40000100800 */
[----:B0-----:R-:W-:-:S05]  /*199b0*/  IMAD.WIDE R12, R30, 0x2, R26 ;  /* 0x000000021e0c7825 */ /* 0x001fca00078e021a */
[----:B------:R-:W2:Y:S01]  /*199c0*/  @!P4 LDG.E.U16 R88, desc[UR6][R12.64] ;  /* 0x000000060c58c981 */ /* 0x000ea2000c1e1500 */
[----:B------:R-:W-:-:S03]  /*199d0*/  VIADD R30, R28, 0xffffff14 ;  /* 0xffffff141c1e7836 */ /* 0x000fc60000000000 */
[----:B------:R0:W-:Y:S02]  /*199e0*/  STL.64 [R1+0x2f0], R12 ;  /* 0x0002f00c01007387 */ /* 0x0001e40000100a00 */
[----:B------:R-:W-:Y:S01]  /*199f0*/  ISETP.GE.U32.AND P4, PT, R30, 0x7ffffe15, PT ;  /* 0x7ffffe151e00780c */ /* 0x000fe20003f86070 */
[----:B------:R-:W-:Y:S01]  /*19a00*/  IMAD R30, R3, 0xe7, RZ ;  /* 0x000000e7031e7824 */ /* 0x000fe200078e02ff */
[----:B------:R1:W-:Y:S04]  /*19a10*/  STS.U16 [R0+UR76+0x11000], R31 ;  /* 0x0110001f00007988 */ /* 0x0003e8000800044c */
[----:B0-----:R-:W2:Y:S04]  /*19a20*/  LDL.LU.64 R12, [R1+0x3fa0] ;  /* 0x003fa000010c7983 */ /* 0x001ea80000300a00 */
[----:B------:R-:W-:Y:S01]  /*19a30*/  STL.64 [R1+0x2e8], R10 ;  /* 0x0002e80a01007387 */ /* 0x000fe20000100a00 */
[----:B-1----:R-:W-:-:S03]  /*19a40*/  PRMT R31, RZ, 0x7610, R31 ;  /* 0x00007610ff1f7816 */ /* 0x002fc6000000001f */
[----:B------:R-:W-:Y:S04]  /*19a50*/  STS.U16 [R0+UR76+0x4400], R93 ;  /* 0x0044005d00007988 */ /* 0x000fe8000800044c */
[----:B------:R-:W-:Y:S04]  /*19a60*/  STS.U16 [R0+UR76+0x14400], R4 ;  /* 0x0144000400007988 */ /* 0x000fe8000800044c */
[----:B------:R0:W-:Y:S04]  /*19a70*/  STS.U16 [R0+UR76+0x23c00], R89 ;  /* 0x023c005900007988 */ /* 0x0001e8000800044c */
[----:B----4-:R-:W-:Y:S04]  /*19a80*/  STS.U16 [R0+UR76+0x24400], R5 ;  /* 0x0244000500007988 */ /* 0x010fe8000800044c */
[----:B------:R-:W-:Y:S01]  /*19a90*/  STS.U16 [R0+UR76+0x34400], R8 ;  /* 0x0344000800007988 */ /* 0x000fe2000800044c */
[----:B0-----:R-:W-:-:S03]  /*19aa0*/  PRMT R89, RZ, 0x7610, R89 ;  /* 0x00007610ff597816 */ /* 0x001fc60000000059 */
[----:B------:R-:W-:Y:S04]  /*19ab0*/  STS.U16 [R0+UR76+0x4800], R9 ;  /* 0x0048000900007988 */ /* 0x000fe8000800044c */
[----:B------:R0:W-:Y:S04]  /*19ac0*/  STS.U16 [R0+UR76+0x34000], R15 ;  /* 0x0340000f00007988 */ /* 0x0001e8000800044c */
[----:B------:R-:W-:Y:S04]  /*19ad0*/  STS.U16 [R0+UR76+0x14800], R16 ;  /* 0x0148001000007988 */ /* 0x000fe8000800044c */
[----:B------:R-:W-:Y:S01]  /*19ae0*/  STS.U16 [R0+UR76+0x24800], R17 ;  /* 0x0248001100007988 */ /* 0x000fe2000800044c */
[----:B0-----:R-:W-:-:S05]  /*19af0*/  IMAD.WIDE R14, R30, 0x2, R26 ;  /* 0x000000021e0e7825 */ /* 0x001fca00078e021a */
[----:B------:R-:W4:Y:S04]  /*19b00*/  @!P0 LDG.E.U16 R89, desc[UR6][R14.64] ;  /* 0x000000060e598981 */ /* 0x000f28000c1e1500 */
[----:B---3--:R-:W-:Y:S04]  /*19b10*/  STS.U16 [R0+UR76+0x34800], R6 ;  /* 0x0348000600007988 */ /* 0x008fe8000800044c */
[----:B------:R-:W-:Y:S04]  /*19b20*/  STS.U16 [R0+UR76+0x4c00], R7 ;  /* 0x004c000700007988 */ /* 0x000fe8000800044c */
[----:B------:R-:W-:Y:S04]  /*19b30*/  STS.U16 [R0+UR76+0x14c00], R18 ;  /* 0x014c001200007988 */ /* 0x000fe8000800044c */
[----:B------:R-:W-:Y:S04]  /*19b40*/  STS.U16 [R0+UR76+0x24c00], R19 ;  /* 0x024c001300007988 */ /* 0x000fe8000800044c */
[----:B--2---:R-:W-:Y:S04]  /*19b50*/  STL [R1+0x3e50], R88 ;  /* 0x003e505801007387 */ /* 0x004fe80000100800 */
[----:B------:R-:W-:Y:S04]  /*19b60*/  STL.64 [R1+0x2e0], R90 ;  /* 0x0002e05a01007387 */ /* 0x000fe80000100a00 */
[----:B------:R0:W-:Y:S04]  /*19b70*/  STL.64 [R1+0x2d8], R56 ;  /* 0x0002d83801007387 */ /* 0x0001e80000100a00 */
[----:B------:R-:W2:Y:S04]  /*19b80*/  LDL.LU.64 R10, [R1+0x3f98] ;  /* 0x003f9800010a7983 */ /* 0x000ea80000300a00 */
[----:B------:R-:W-:Y:S01]  /*19b90*/  STL [R1+0x3e54], R87 ;  /* 0x003e545701007387 */ /* 0x000fe20000100800 */
[----:B0-----:R-:W-:-:S03]  /*19ba0*/  IMAD.WIDE R56, R30, 0x2, R20 ;  /* 0x000000021e387825 */ /* 0x001fc600078e0214 */
[----:B------:R-:W-:Y:S04]  /*19bb0*/  STL [R1+0x3e58], R86 ;  /* 0x003e585601007387 */ /* 0x000fe80000100800 */
[----:B------:R0:W-:Y:S04]  /*19bc0*/  STL [R1+0x3e5c], R85 ;  /* 0x003e5c5501007387 */ /* 0x0001e80000100800 */
[----:B------:R-:W3:Y:S04]  /*19bd0*/  LDL.LU R32, [R1+0x8c] ;  /* 0x00008c0001207983 */ /* 0x000ee80000300800 */
[----:B------:R-:W2:Y:S04]  /*19be0*/  LDL.LU R93, [R1+0x88] ;  /* 0x00008800015d7983 */ /* 0x000ea80000300800 */
[----:B------:R-:W4:Y:S04]  /*19bf0*/  @!P0 LDG.E.U16 R31, desc[UR6][R56.64] ;  /* 0x00000006381f8981 */ /* 0x000f28000c1e1500 */
[----:B------:R-:W4:Y:S04]  /*19c00*/  LDL.LU R4, [R1+0x84] ;  /* 0x0000840001047983 */ /* 0x000f280000300800 */
[----:B------:R-:W4:Y:S04]  /*19c10*/  LDL.LU R5, [R1+0x80] ;  /* 0x0000800001057983 */ /* 0x000f280000300800 */
[----:B------:R-:W4:Y:S01]  /*19c20*/  LDL.LU R8, [R1+0x7c] ;  /* 0x00007c0001087983 */ /* 0x000f220000300800 */
[----:B------:R-:W-:-:S03]  /*19c30*/  PRMT R88, RZ, 0x7610, R88 ;  /* 0x00007610ff587816 */ /* 0x000fc60000000058 */
[----:B------:R-:W4:Y:S01]  /*19c40*/  LDL.LU R9, [R1+0x78] ;  /* 0x0000780001097983 */ /* 0x000f220000300800 */
[----:B------:R-:W-:-:S03]  /*19c50*/  IMAD.WIDE R90, R30, 0x2, R24 ;  /* 0x000000021e5a7825 */ /* 0x000fc600078e0218 */
[----:B------:R-:W4:Y:S01]  /*19c60*/  LDL.LU R16, [R1+0x54] ;  /* 0x0000540001107983 */ /* 0x000f220000300800 */
[----:B0-----:R-:W-:-:S03]  /*19c70*/  PRMT R85, RZ, 0x7610, R85 ;  /* 0x00007610ff557816 */ /* 0x001fc60000000055 */
[----:B------:R-:W4:Y:S01]  /*19c80*/  LDL.LU R17, [R1+0x50] ;  /* 0x0000500001117983 */ /* 0x000f220000300800 */
[----:B------:R-:W-:-:S03]  /*19c90*/  IMAD.WIDE R86, R30, 0x2, R22 ;  /* 0x000000021e567825 */ /* 0x000fc600078e0216 */
[----:B------:R-:W4:Y:S04]  /*19ca0*/  LDL.LU R6, [R1+0x4c] ;  /* 0x00004c0001067983 */ /* 0x000f280000300800 */
[----:B------:R-:W4:Y:S04]  /*19cb0*/  LDL.LU R7, [R1+0x48] ;  /* 0x0000480001077983 */ /* 0x000f280000300800 */
[----:B------:R-:W4:Y:S04]  /*19cc0*/  LDL.LU R18, [R1+0x44] ;  /* 0x0000440001127983 */ /* 0x000f280000300800 */
[----:B------:R-:W4:Y:S04]  /*19cd0*/  LDL.LU R19, [R1+0x40] ;  /* 0x0000400001137983 */ /* 0x000f280000300800 */
[----:B------:R0:W4:Y:S04]  /*19ce0*/  @!P0 LDG.E.U16 R88, desc[UR6][R90.64] ;  /* 0x000000065a588981 */ /* 0x000128000c1e1500 */
[----:B------:R1:W4:Y:S04]  /*19cf0*/  @!P0 LDG.E.U16 R85, desc[UR6][R86.64] ;  /* 0x0000000656558981 */ /* 0x000328000c1e1500 */
[----:B------:R0:W-:Y:S04]  /*19d00*/  STL.64 [R1+0x2d0], R14 ;  /* 0x0002d00e01007387 */ /* 0x0001e80000100a00 */
[----:B0-----:R-:W4:Y:S04]  /*19d10*/  LDL.LU.64 R14, [R1+0x3f90] ;  /* 0x003f9000010e7983 */ /* 0x001f280000300a00 */
[----:B------:R-:W-:Y:S04]  /*19d20*/  STL.64 [R1+0x2c8], R90 ;  /* 0x0002c85a01007387 */ /* 0x000fe80000100a00 */
[----:B------:R-:W-:Y:S04]  /*19d30*/  STL.64 [R1+0x2c0], R86 ;  /* 0x0002c05601007387 */ /* 0x000fe80000100a00 */
[----:B------:R0:W-:Y:S04]  /*19d40*/  STL.64 [R1+0x2b8], R56 ;  /* 0x0002b83801007387 */ /* 0x0001e80000100a00 */
[----:B0-----:R-:W4:Y:S01]  /*19d50*/  LDL.LU R57, [R1+0xbc] ;  /* 0x0000bc0001397983 */ /* 0x001f220000300800 */
[----:B------:R-:W-:-:S05]  /*19d60*/  VIADD R30, R28, 0xffffff13 ;  /* 0xffffff131c1e7836 */ /* 0x000fca0000000000 */
[----:B------:R-:W-:Y:S01]  /*19d70*/  ISETP.GE.U32.AND P0, PT, R30, 0x7ffffe14, PT ;  /* 0x7ffffe141e00780c */ /* 0x000fe20003f06070 */
[----:B------:R-:W-:Y:S01]  /*19d80*/  IMAD R30, R3, 0xe9, RZ ;  /* 0x000000e9031e7824 */ /* 0x000fe200078e02ff */
[----:B------:R0:W-:Y:S03]  /*19d90*/  STS.U16 [R0+UR76+0x31c00], R72 ;  /* 0x031c004800007988 */ /* 0x0001e6000800044c */
[----:B------:R-:W-:Y:S01]  /*19da0*/  IMAD.WIDE R90, R30, 0x2, R24 ;  /* 0x000000021e5a7825 */ /* 0x000fe200078e0218 */
[----:B------:R1:W-:Y:S01]  /*19db0*/  STS.U16 [R0+UR76+0x22000], R69 ;  /* 0x0220004500007988 */ /* 0x0003e2000800044c */
[----:B0-----:R-:W-:-:S03]  /*19dc0*/  PRMT R72, RZ, 0x7610, R72 ;  /* 0x00007610ff487816 */ /* 0x001fc60000000048 */
[----:B------:R0:W-:Y:S01]  /*19dd0*/  STS.U16 [R0+UR76+0x12000], R70 ;  /* 0x0120004600007988 */ /* 0x0001e2000800044c */
[C---:B-1----:R-:W-:Y:S01]  /*19de0*/  IMAD.WIDE R86, R30.reuse, 0x2, R20 ;  /* 0x000000021e567825 */ /* 0x042fe200078e0214 */
[----:B------:R-:W-:Y:S02]  /*19df0*/  PRMT R69, RZ, 0x7610, R69 ;  /* 0x00007610ff457816 */ /* 0x000fe40000000045 */
[----:B------:R1:W-:Y:S04]  /*19e00*/  STS.U16 [R0+UR76+0x2000], R71 ;  /* 0x0020004700007988 */ /* 0x0003e8000800044c */
[----:B------:R-:W4:Y:S01]  /*19e10*/  @!P1 LDG.E.U16 R69, desc[UR6][R86.64] ;  /* 0x0000000656459981 */ /* 0x000f22000c1e1500 */
[----:B0-----:R-:W-:Y:S02]  /*19e20*/  PRMT R70, RZ, 0x7610, R70 ;  /* 0x00007610ff467816 */ /* 0x001fe40000000046 */
[----:B-1----:R-:W-:Y:S01]  /*19e30*/  PRMT R71, RZ, 0x7610, R71 ;  /* 0x00007610ff477816 */ /* 0x002fe20000000047 */
[----:B------:R-:W-:Y:S05]  /*19e40*/  STS.U16 [R0+UR76+0x33800], R92 ;  /* 0x0338005c00007988 */ /* 0x000fea000800044c */
[----:B------:R-:W4:Y:S04]  /*19e50*/  @!P1 LDG.E.U16 R71, desc[UR6][R90.64] ;  /* 0x000000065a479981 */ /* 0x000f28000c1e1500 */
[----:B---3--:R-:W-:Y:S04]  /*19e60*/  STS.U16 [R0+UR76+0x34c00], R32 ;  /* 0x034c002000007988 */ /* 0x008fe8000800044c */
[----:B--2---:R-:W-:Y:S04]  /*19e70*/  STS.U16 [R0+UR76+0x5000], R93 ;  /* 0x0050005d00007988 */ /* 0x004fe8000800044c */
[----:B----4-:R0:W-:Y:S04]  /*19e80*/  STL [R1+0x2b9c], R31 ;  /* 0x002b9c1f01007387 */ /* 0x0101e80000100800 */
[----:B0-----:R-:W2:Y:S04]  /*19e90*/  LDL.LU R31, [R1+0xb8] ;  /* 0x0000b800011f7983 */ /* 0x001ea80000300800 */
[----:B------:R-:W3:Y:S04]  /*19ea0*/  LDL.LU R32, [R1+0xb4] ;  /* 0x0000b40001207983 */ /* 0x000ee80000300800 */
[----:B------:R0:W-:Y:S04]  /*19eb0*/  STS.U16 [R0+UR76+0x35000], R8 ;  /* 0x0350000800007988 */ /* 0x0001e8000800044c */
[----:B------:R-:W4:Y:S04]  /*19ec0*/  LDL.LU R93, [R1+0xb0] ;  /* 0x0000b000015d7983 */ /* 0x000f280000300800 */
[----:B------:R1:W-:Y:S04]  /*19ed0*/  STS.U16 [R0+UR76+0x5400], R9 ;  /* 0x0054000900007988 */ /* 0x0003e8000800044c */
[----:B0-----:R-:W4:Y:S04]  /*19ee0*/  LDL.LU R8, [R1+0xac] ;  /* 0x0000ac0001087983 */ /* 0x001f280000300800 */
[----:B------:R0:W-:Y:S04]  /*19ef0*/  STS.U16 [R0+UR76+0x15400], R16 ;  /* 0x0154001000007988 */ /* 0x0001e8000800044c */
[----:B-1----:R-:W4:Y:S04]  /*19f00*/  LDL.LU R9, [R1+0xa8] ;  /* 0x0000a80001097983 */ /* 0x002f280000300800 */
[----:B------:R1:W-:Y:S04]  /*19f10*/  STS.U16 [R0+UR76+0x25400], R17 ;  /* 0x0254001100007988 */ /* 0x0003e8000800044c */
[----:B0-----:R-:W4:Y:S04]  /*19f20*/  LDL.LU R16, [R1+0xa4] ;  /* 0x0000a40001107983 */ /* 0x001f280000300800 */
[----:B------:R0:W-:Y:S04]  /*19f30*/  STS.U16 [R0+UR76+0x35400], R6 ;  /* 0x0354000600007988 */ /* 0x0001e8000800044c */
[----:B-1----:R-:W4:Y:S04]  /*19f40*/  LDL.LU R17, [R1+0xa0] ;  /* 0x0000a00001117983 */ /* 0x002f280000300800 */
[----:B------:R1:W-:Y:S04]  /*19f50*/  STS.U16 [R0+UR76+0x5800], R7 ;  /* 0x0058000700007988 */ /* 0x0003e8000800044c */
[----:B0-----:R-:W4:Y:S04]  /*19f60*/  LDL.LU R6, [R1+0x9c] ;  /* 0x00009c0001067983 */ /* 0x001f280000300800 */
[----:B------:R-:W-:Y:S04]  /*19f70*/  STS.U16 [R0+UR76+0x15000], R4 ;  /* 0x0150000400007988 */ /* 0x000fe8000800044c */
[----:B-1----:R-:W4:Y:S04]  /*19f80*/  LDL.LU R7, [R1+0x98] ;  /* 0x0000980001077983 */ /* 0x002f280000300800 */
[----:B------:R0:W-:Y:S04]  /*19f90*/  STS.U16 [R0+UR76+0x25000], R5 ;  /* 0x0250000500007988 */ /* 0x0001e8000800044c */
[----:B------:R1:W-:Y:S04]  /*19fa0*/  STS.U16 [R0+UR76+0x15800], R18 ;  /* 0x0158001200007988 */ /* 0x0003e8000800044c */
[----:B------:R-:W-:Y:S01]  /*19fb0*/  STL [R1+0x2ba8], R89 ;  /* 0x002ba85901007387 */ /* 0x000fe20000100800 */
[----:B0-----:R-:W-:-:S03]  /*19fc0*/  IMAD.WIDE R4, R30, 0x2, R26 ;  /* 0x000000021e047825 */ /* 0x001fc600078e021a */
[----:B------:R0:W-:Y:S04]  /*19fd0*/  STS.U16 [R0+UR76+0x25800], R19 ;  /* 0x0258001300007988 */ /* 0x0001e8000800044c */
[----:B-1----:R-:W4:Y:S04]  /*19fe0*/  LDL.LU R18, [R1+0x94] ;  /* 0x0000940001127983 */ /* 0x002f280000300800 */
[----:B------:R-:W4:Y:S04]  /*19ff0*/  @!P1 LDG.E.U16 R72, desc[UR6][R4.64] ;  /* 0x0000000604489981 */ /* 0x000f28000c1e1500 */
[----:B0-----:R-:W4:Y:S04]  /*1a000*/  LDL.LU R19, [R1+0x90] ;  /* 0x0000900001137983 */ /* 0x001f280000300800 */
[----:B------:R0:W-:Y:S04]  /*1a010*/  STL [R1+0x2ba4], R88 ;  /* 0x002ba45801007387 */ /* 0x0001e80000100800 */
[----:B------:R-:W-:Y:S04]  /*1a020*/  STL [R1+0x2ba0], R85 ;  /* 0x002ba05501007387 */ /* 0x000fe80000100800 */
[----:B------:R1:W-:Y:S01]  /*1a030*/  STL.64 [R1+0x260], R4 ;  /* 0x0002600401007387 */ /* 0x0003e20000100a00 */
[----:B0-----:R-:W-:-:S05]  /*1a040*/  IMAD.WIDE R88, R30, 0x2, R22 ;  /* 0x000000021e587825 */ /* 0x001fca00078e0216 */
[----:B------:R0:W4:Y:S04]  /*1a050*/  @!P1 LDG.E.U16 R70, desc[UR6][R88.64] ;  /* 0x0000000658469981 */ /* 0x000128000c1e1500 */
[----:B-1----:R-:W4:Y:S04]  /*1a060*/  LDL.LU.64 R4, [R1+0x3f88] ;  /* 0x003f880001047983 */ /* 0x002f280000300a00 */
[----:B------:R-:W-:Y:S04]  /*1a070*/  STL.64 [R1+0x248], R90 ;  /* 0x0002485a01007387 */ /* 0x000fe80000100a00 */
[----:B------:R-:W-:Y:S04]  /*1a080*/  STL.64 [R1+0x230], R88 ;  /* 0x0002305801007387 */ /* 0x000fe80000100a00 */
[----:B------:R1:W-:Y:S04]  /*1a090*/  STL.64 [R1+0x218], R86 ;  /* 0x0002185601007387 */ /* 0x0003e80000100a00 */
[----:B------:R0:W-:Y:S04]  /*1a0a0*/  STS.U16 [R0+UR76+0x35800], R57 ;  /* 0x0358003900007988 */ /* 0x0001e8000800044c */
[----:B-1----:R-:W4:Y:S04]  /*1a0b0*/  LDL.LU R87, [R1+0xec] ;  /* 0x0000ec0001577983 */ /* 0x002f280000300800 */
[----:B------:R-:W4:Y:S04]  /*1a0c0*/  LDL.LU R88, [R1+0xe8] ;  /* 0x0000e80001587983 */ /* 0x000f280000300800 */
[----:B------:R-:W4:Y:S04]  /*1a0d0*/  LDL.LU R89, [R1+0xe4] ;  /* 0x0000e40001597983 */ /* 0x000f280000300800 */
[----:B------:R-:W4:Y:S04]  /*1a0e0*/  LDL.LU R90, [R1+0xe0] ;  /* 0x0000e000015a7983 */ /* 0x000f280000300800 */
[----:B------:R-:W4:Y:S04]  /*1a0f0*/  LDL.LU R91, [R1+0xdc] ;  /* 0x0000dc00015b7983 */ /* 0x000f280000300800 */
[----:B------:R-:W4:Y:S04]  /*1a100*/  LDL.LU R92, [R1+0xd8] ;  /* 0x0000d800015c7983 */ /* 0x000f280000300800 */
[----:B------:R-:W4:Y:S04]  /*1a110*/  LDL.LU R56, [R1+0xd4] ;  /* 0x0000d40001387983 */ /* 0x000f280000300800 */
[----:B0-----:R-:W4:Y:S01]  /*1a120*/  LDL.LU R57, [R1+0xd0] ;  /* 0x0000d00001397983 */ /* 0x001f220000300800 */
[----:B------:R-:W-:-:S05]  /*1a130*/  VIADD R30, R28, 0xffffff12 ;  /* 0xffffff121c1e7836 */ /* 0x000fca0000000000 */
[----:B------:R-:W-:Y:S01]  /*1a140*/  ISETP.GE.U32.AND P1, PT, R30, 0x7ffffe13, PT ;  /* 0x7ffffe131e00780c */ /* 0x000fe20003f26070 */
[----:B------:R-:W-:Y:S01]  /*1a150*/  IMAD R30, R3, 0xea, RZ ;  /* 0x000000ea031e7824 */ /* 0x000fe200078e02ff */
[----:B------:R0:W-:Y:S04]  /*1a160*/  STS.U16 [R0+UR76+0x33000], R76 ;  /* 0x0330004c00007988 */ /* 0x0001e8000800044c */
[----:B------:R1:W-:Y:S04]  /*1a170*/  STS.U16 [R0+UR76+0x3400], R75 ;  /* 0x0034004b00007988 */ /* 0x0003e8000800044c */
[----:B------:R1:W-:Y:S01]  /*1a180*/  STS.U16 [R0+UR76+0x13400], R74 ;  /* 0x0134004a00007988 */ /* 0x0003e2000800044c */
[----:B0-----:R-:W-:-:S03]  /*1a190*/  PRMT R76, RZ, 0x7610, R76 ;  /* 0x00007610ff4c7816 */ /* 0x001fc6000000004c */
[----:B------:R0:W-:Y:S01]  /*1a1a0*/  STS.U16 [R0+UR76+0x23400], R73 ;  /* 0x0234004900007988 */ /* 0x0001e2000800044c */
[----:B-1----:R-:W-:Y:S02]  /*1a1b0*/  PRMT R75, RZ, 0x7610, R75 ;  /* 0x00007610ff4b7816 */ /* 0x002fe4000000004b */
[----:B------:R-:W-:Y:S02]  /*1a1c0*/  PRMT R74, RZ, 0x7610, R74 ;  /* 0x00007610ff4a7816 */ /* 0x000fe4000000004a */
[----:B0-----:R-:W-:Y:S01]  /*1a1d0*/  PRMT R73, RZ, 0x7610, R73 ;  /* 0x00007610ff497816 */ /* 0x001fe20000000049 */
[----:B------:R0:W-:Y:S04]  /*1a1e0*/  STS.U16 [R0+UR76+0x32800], R84 ;  /* 0x0328005400007988 */ /* 0x0001e8000800044c */
[----:B------:R1:W-:Y:S01]  /*1a1f0*/  STS.U16 [R0+UR76+0x2c00], R83 ;  /* 0x002c005300007988 */ /* 0x0003e2000800044c */
[----:B0-----:R-:W-:-:S03]  /*1a200*/  PRMT R84, RZ, 0x7610, R84 ;  /* 0x00007610ff547816 */ /* 0x001fc60000000054 */
[----:B------:R0:W-:Y:S01]  /*1a210*/  STS.U16 [R0+UR76+0x12c00], R82 ;  /* 0x012c005200007988 */ /* 0x0001e2000800044c */
[----:B-1----:R-:W-:-:S03]  /*1a220*/  PRMT R83, RZ, 0x7610, R83 ;  /* 0x00007610ff537816 */ /* 0x002fc60000000053 */
[----:B------:R1:W-:Y:S01]  /*1a230*/  STS.U16 [R0+UR76+0x22c00], R81 ;  /* 0x022c005100007988 */ /* 0x0003e2000800044c */
[----:B0-----:R-:W-:Y:S02]  /*1a240*/  PRMT R82, RZ, 0x7610, R82 ;  /* 0x00007610ff527816 */ /* 0x001fe40000000052 */
[----:B-1----:R-:W-:Y:S01]  /*1a250*/  PRMT R81, RZ, 0x7610, R81 ;  /* 0x00007610ff517816 */ /* 0x002fe20000000051 */
[----:B--2---:R0:W-:Y:S04]  /*1a260*/  STS.U16 [R0+UR76+0x5c00], R31 ;  /* 0x005c001f00007988 */ /* 0x0041e8000800044c */
[----:B---3--:R1:W-:Y:S04]  /*1a270*/  STS.U16 [R0+UR76+0x15c00], R32 ;  /* 0x015c002000007988 */ /* 0x0083e8000800044c */
[----:B0-----:R-:W2:Y:S04]  /*1a280*/  LDL.LU R31, [R1+0xcc] ;  /* 0x0000cc00011f7983 */ /* 0x001ea80000300800 */
[----:B----4-:R0:W-:Y:S04]  /*1a290*/  STS.U16 [R0+UR76+0x25c00], R93 ;  /* 0x025c005d00007988 */ /* 0x0101e8000800044c */
[----:B-1----:R-:W3:Y:S04]  /*1a2a0*/  LDL.LU R32, [R1+0xc8] ;  /* 0x0000c80001207983 */ /* 0x002ee80000300800 */
[----:B------:R-:W-:Y:S04]  /*1a2b0*/  STS.U16 [R0+UR76+0x35c00], R8 ;  /* 0x035c000800007988 */ /* 0x000fe8000800044c */
[----:B0-----:R-:W4:Y:S04]  /*1a2c0*/  LDL.LU R93, [R1+0xc4] ;  /* 0x0000c400015d7983 */ /* 0x001f280000300800 */
[----:B------:R0:W-:Y:S04]  /*1a2d0*/  STS.U16 [R0+UR76+0x6000], R9 ;  /* 0x0060000900007988 */ /* 0x0001e8000800044c */
[----:B------:R-:W-:Y:S01]  /*1a2e0*/  STS.U16 [R0+UR76+0x16000], R16 ;  /* 0x0160001000007988 */ /* 0x000fe2000800044c */
[----:B0-----:R-:W-:-:S03]  /*1a2f0*/  IMAD.WIDE R8, R30, 0x2, R26 ;  /* 0x000000021e087825 */ /* 0x001fc600078e021a */
[----:B------:R0:W-:Y:S04]  /*1a300*/  STS.U16 [R0+UR76+0x26000], R17 ;  /* 0x0260001100007988 */ /* 0x0001e8000800044c */
[----:B------:R-:W-:Y:S01]  /*1a310*/  STS.U16 [R0+UR76+0x36000], R6 ;  /* 0x0360000600007988 */ /* 0x000fe2000800044c */
[----:B0-----:R-:W-:-:S03]  /*1a320*/  IMAD.WIDE R16, R30, 0x2, R24 ;  /* 0x000000021e107825 */ /* 0x001fc600078e0218 */
[----:B------:R0:W-:Y:S04]  /*1a330*/  STS.U16 [R0+UR76+0x6400], R7 ;  /* 0x0064000700007988 */ /* 0x0001e8000800044c */
[----:B------:R1:W-:Y:S04]  /*1a340*/  STL.64 [R1+0x210], R8 ;  /* 0x0002100801007387 */ /* 0x0003e80000100a00 */
[----:B------:R-:W2:Y:S01]  /*1a350*/  @!P2 LDG.E.U16 R76, desc[UR6][R8.64] ;  /* 0x00000006084ca981 */ /* 0x000ea2000c1e1500 */
[----:B0-----:R-:W-:-:S03]  /*1a360*/  IMAD.WIDE R6, R30, 0x2, R22 ;  /* 0x000000021e067825 */ /* 0x001fc600078e0216 */
[----:B------:R-:W2:Y:S04]  /*1a370*/  @!P2 LDG.E.U16 R75, desc[UR6][R16.64] ;  /* 0x00000006104ba981 */ /* 0x000ea8000c1e1500 */
[----:B------:R-:W2:Y:S04]  /*1a380*/  @!P2 LDG.E.U16 R74, desc[UR6][R6.64] ;  /* 0x00000006064aa981 */ /* 0x000ea8000c1e1500 */
[----:B------:R-:W-:Y:S04]  /*1a390*/  STS.U16 [R0+UR76+0x16400], R18 ;  /* 0x0164001200007988 */ /* 0x000fe8000800044c */
[----:B-1----:R-:W2:Y:S04]  /*1a3a0*/  LDL.LU.64 R8, [R1+0x3f80] ;  /* 0x003f800001087983 */ /* 0x002ea80000300a00 */
[----:B------:R0:W-:Y:S02]  /*1a3b0*/  STS.U16 [R0+UR76+0x26400], R19 ;  /* 0x0264001300007988 */ /* 0x0001e4000800044c */
[----:B0-----:R-:W-:-:S04]  /*1a3c0*/  IMAD.WIDE R18, R30, 0x2, R20 ;  /* 0x000000021e127825 */ /* 0x001fc800078e0214 */
[----:B------:R-:W-:Y:S01]  /*1a3d0*/  VIADD R30, R28, 0xffffff11 ;  /* 0xffffff111c1e7836 */ /* 0x000fe20000000000 */
[----:B------:R-:W2:Y:S04]  /*1a3e0*/  @!P2 LDG.E.U16 R73, desc[UR6][R18.64] ;  /* 0x000000061249a981 */ /* 0x000ea8000c1e1500 */
[----:B------:R-:W-:Y:S01]  /*1a3f0*/  ISETP.GE.U32.AND P2, PT, R30, 0x7ffffe12, PT ;  /* 0x7ffffe121e00780c */ /* 0x000fe20003f46070 */
[----:B------:R0:W-:Y:S01]  /*1a400*/  STL.64 [R1+0x1f8], R16 ;  /* 0x0001f81001007387 */ /* 0x0001e20000100a00 */
[----:B------:R-:W-:-:S03]  /*1a410*/  IMAD R30, R3, 0xeb, RZ ;  /* 0x000000eb031e7824 */ /* 0x000fc600078e02ff */
[----:B------:R1:W-:Y:S04]  /*1a420*/  STL.64 [R1+0x1e0], R6 ;  /* 0x0001e00601007387 */ /* 0x0003e80000100a00 */
[----:B0-----:R-:W2:Y:S04]  /*1a430*/  LDL.LU.64 R16, [R1+0x3f78] ;  /* 0x003f780001107983 */ /* 0x001ea80000300a00 */
[----:B------:R0:W-:Y:S04]  /*1a440*/  STL.64 [R1+0x1c8], R18 ;  /* 0x0001c81201007387 */ /* 0x0001e80000100a00 */
[----:B-1----:R-:W2:Y:S04]  /*1a450*/  LDL.LU.64 R6, [R1+0x3f70] ;  /* 0x003f700001067983 */ /* 0x002ea80000300a00 */
[----:B0-----:R-:W2:Y:S04]  /*1a460*/  LDL.LU.64 R18, [R1+0x3f68] ;  /* 0x003f680001127983 */ /* 0x001ea80000300a00 */
[----:B------:R-:W-:Y:S04]  /*1a470*/  STS.U16 [R0+UR76+0x6800], R88 ;  /* 0x0068005800007988 */ /* 0x000fe8000800044c */
[----:B------:R0:W-:Y:S04]  /*1a480*/  STS.U16 [R0+UR76+0x16800], R89 ;  /* 0x0168005900007988 */ /* 0x0001e8000800044c */
[----:B------:R-:W-:Y:S04]  /*1a490*/  STS.U16 [R0+UR76+0x26800], R90 ;  /* 0x0268005a00007988 */ /* 0x000fe8000800044c */
[----:B------:R1:W-:Y:S01]  /*1a4a0*/  STS.U16 [R0+UR76+0x36800], R91 ;  /* 0x0368005b00007988 */ /* 0x0003e2000800044c */
[----:B0-----:R-:W-:-:S03]  /*1a4b0*/  IMAD.WIDE R88, R30, 0x2, R24 ;  /* 0x000000021e587825 */ /* 0x001fc600078e0218 */
[----:B------:R0:W-:Y:S04]  /*1a4c0*/  STS.U16 [R0+UR76+0x36400], R87 ;  /* 0x0364005700007988 */ /* 0x0001e8000800044c */
[----:B------:R-:W-:Y:S01]  /*1a4d0*/  STS.U16 [R0+UR76+0x16c00], R56 ;  /* 0x016c003800007988 */ /* 0x000fe2000800044c */
[----:B-1----:R-:W-:-:S03]  /*1a4e0*/  IMAD.WIDE R90, R30, 0x2, R26 ;  /* 0x000000021e5a7825 */ /* 0x002fc600078e021a */
[----:B------:R1:W-:Y:S01]  /*1a4f0*/  STS.U16 [R0+UR76+0x26c00], R57 ;  /* 0x026c003900007988 */ /* 0x0003e2000800044c */
[----:B0-----:R-:W-:-:S03]  /*1a500*/  IMAD.WIDE R86, R30, 0x2, R22 ;  /* 0x000000021e567825 */ /* 0x001fc600078e0216 */
[----:B------:R-:W2:Y:S04]  /*1a510*/  @!P4 LDG.E.U16 R84, desc[UR6][R90.64] ;  /* 0x000000065a54c981 */ /* 0x000ea8000c1e1500 */
[----:B------:R-:W2:Y:S01]  /*1a520*/  @!P4 LDG.E.U16 R83, desc[UR6][R88.64] ;  /* 0x000000065853c981 */ /* 0x000ea2000c1e1500 */
[----:B-1----:R-:W-:-:S03]  /*1a530*/  IMAD.WIDE R56, R30, 0x2, R20 ;  /* 0x000000021e387825 */ /* 0x002fc600078e0214 */
[----:B------:R-:W2:Y:S04]  /*1a540*/  @!P4 LDG.E.U16 R82, desc[UR6][R86.64] ;  /* 0x000000065652c981 */ /* 0x000ea8000c1e1500 */
[----:B------:R-:W2:Y:S01]  /*1a550*/  @!P4 LDG.E.U16 R81, desc[UR6][R56.64] ;  /* 0x000000063851c981 */ /* 0x000ea2000c1e1500 */
[----:B------:R-:W-:-:S03]  /*1a560*/  VIADD R30, R28, 0xffffff10 ;  /* 0xffffff101c1e7836 */ /* 0x000fc60000000000 */
[----:B------:R-:W-:Y:S04]  /*1a570*/  STS.U16 [R0+UR76+0x17400], R29 ;  /* 0x0174001d00007988 */ /* 0x000fe8000800044c */
[----:B------:R-:W-:Y:S01]  /*1a580*/  STS.U16 [R0+UR76+0x37400], R10 ;  /* 0x0374000a00007988 */ /* 0x000fe2000800044c */
[----:B------:R-:W-:Y:S01]  /*1a590*/  ISETP.GE.U32.AND P4, PT, R30, 0x7ffffe11, PT ;  /* 0x7ffffe111e00780c */ /* 0x000fe20003f86070 */
[----:B------:R-:W-:Y:S02]  /*1a5a0*/  IMAD R30, R3, 0xec, RZ ;  /* 0x000000ec031e7824 */ /* 0x000fe400078e02ff */
[----:B------:R0:W-:Y:S04]  /*1a5b0*/  STS.U16 [R0+UR76+0x32c00], R80 ;  /* 0x032c005000007988 */ /* 0x0001e8000800044c */
[----:B------:R-:W-:Y:S04]  /*1a5c0*/  STS.U16 [R0+UR76+0x27c00], R5 ;  /* 0x027c000500007988 */ /* 0x000fe8000800044c */
[----:B------:R1:W-:Y:S01]  /*1a5d0*/  STS.U16 [R0+UR76+0x37c00], R4 ;  /* 0x037c000400007988 */ /* 0x0003e2000800044c */
[----:B0-----:R-:W-:-:S03]  /*1a5e0*/  PRMT R80, RZ, 0x7610, R80 ;  /* 0x00007610ff507816 */ /* 0x001fc60000000050 */
[----:B------:R0:W-:Y:S01]  /*1a5f0*/  STS.U16 [R0+UR76+0x3000], R79 ;  /* 0x0030004f00007988 */ /* 0x0001e2000800044c */
[----:B-1----:R-:W-:-:S03]  /*1a600*/  IMAD.WIDE R4, R30, 0x2, R26 ;  /* 0x000000021e047825 */ /* 0x002fc600078e021a */
[----:B------:R-:W-:Y:S01]  /*1a610*/  STS.U16 [R0+UR76+0x17c00], R13 ;  /* 0x017c000d00007988 */ /* 0x000fe2000800044c */
[----:B0-----:R-:W-:-:S03]  /*1a620*/  PRMT R79, RZ, 0x7610, R79 ;  /* 0x00007610ff4f7816 */ /* 0x001fc6000000004f */
[----:B------:R0:W-:Y:S04]  /*1a630*/  STS.U16 [R0+UR76+0x13000], R78 ;  /* 0x0130004e00007988 */ /* 0x0001e8000800044c */
[----:B------:R-:W-:Y:S04]  /*1a640*/  STS.U16 [R0+UR76+0x7c00], R14 ;  /* 0x007c000e00007988 */ /* 0x000fe8000800044c */
[----:B------:R-:W2:Y:S01]  /*1a650*/  @!P0 LDG.E.U16 R80, desc[UR6][R4.64] ;  /* 0x0000000604508981 */ /* 0x000ea2000c1e1500 */
[----:B0-----:R-:W-:-:S03]  /*1a660*/  PRMT R78, RZ, 0x7610, R78 ;  /* 0x00007610ff4e7816 */ /* 0x001fc6000000004e */
[----:B------:R0:W-:Y:S02]  /*1a670*/  STS.U16 [R0+UR76+0x23000], R77 ;  /* 0x0230004d00007988 */ /* 0x0001e4000800044c */
[----:B0-----:R-:W-:Y:S02]  /*1a680*/  PRMT R77, RZ, 0x7610, R77 ;  /* 0x00007610ff4d7816 */ /* 0x001fe4000000004d */
[----:B---3--:R-:W-:Y:S04]  /*1a690*/  STS.U16 [R0+UR76+0x7000], R32 ;  /* 0x0070002000007988 */ /* 0x008fe8000800044c */
[----:B----4-:R-:W-:Y:S04]  /*1a6a0*/  STS.U16 [R0+UR76+0x17000], R93 ;  /* 0x0170005d00007988 */ /* 0x010fe8000800044c */
[----:B--2---:R-:W-:Y:S04]  /*1a6b0*/  STS.U16 [R0+UR76+0x7800], R9 ;  /* 0x0078000900007988 */ /* 0x004fe8000800044c */
[----:B------:R-:W-:Y:S04]  /*1a6c0*/  STS.U16 [R0+UR76+0x37800], R8 ;  /* 0x0378000800007988 */ /* 0x000fe8000800044c */
[----:B------:R-:W-:Y:S04]  /*1a6d0*/  STS.U16 [R0+UR76+0x37000], R16 ;  /* 0x0370001000007988 */ /* 0x000fe8000800044c */
[----:B------:R0:W-:Y:S04]  /*1a6e0*/  STS.U16 [R0+UR76+0x27000], R19 ;  /* 0x0270001300007988 */ /* 0x0001e8000800044c */
[----:B0-----:R-:W2:Y:S04]  /*1a6f0*/  LDL.LU R19, [R1+0x3f64] ;  /* 0x003f640001137983 */ /* 0x001ea80000300800 */
[----:B------:R-:W-:Y:S04]  /*1a700*/  STL.64 [R1+0x1b0], R90 ;  /* 0x0001b05a01007387 */ /* 0x000fe80000100a00 */
[----:B------:R-:W-:Y:S04]  /*1a710*/  STL.64 [R1+0x1a8], R88 ;  /* 0x0001a85801007387 */ /* 0x000fe80000100a00 */
[----:B------:R0:W-:Y:S04]  /*1a720*/  STS.U16 [R0+UR76+0x7400], R6 ;  /* 0x0074000600007988 */ /* 0x0001e8000800044c */
[----:B------:R-:W-:Y:S04]  /*1a730*/  STL [R1+0x3e6c], R84 ;  /* 0x003e6c5401007387 */ /* 0x000fe80000100800 */
[----:B------:R-:W-:Y:S04]  /*1a740*/  STL.64 [R1+0x1b8], R86 ;  /* 0x0001b85601007387 */ /* 0x000fe80000100a00 */
[----:B------:R-:W-:Y:S04]  /*1a750*/  STL.64 [R1+0x1c0], R56 ;  /* 0x0001c03801007387 */ /* 0x000fe80000100a00 */
[----:B------:R-:W-:Y:S04]  /*1a760*/  STL [R1+0x3e70], R83 ;  /* 0x003e705301007387 */ /* 0x000fe80000100800 */
[----:B------:R-:W-:Y:S04]  /*1a770*/  STL [R1+0x3e74], R82 ;  /* 0x003e745201007387 */ /* 0x000fe80000100800 */
[----:B------:R-:W-:Y:S04]  /*1a780*/  STL [R1+0x3e78], R81 ;  /* 0x003e785101007387 */ /* 0x000fe80000100800 */
[----:B------:R-:W3:Y:S04]  /*1a790*/  LDL.LU R16, [R1+0x3f60] ;  /* 0x003f600001107983 */ /* 0x000ee80000300800 */
[----:B0-----:R-:W4:Y:S04]  /*1a7a0*/  LDL.LU R6, [R1+0x3f5c] ;  /* 0x003f5c0001067983 */ /* 0x001f280000300800 */
[----:B------:R-:W2:Y:S04]  /*1a7b0*/  LDL.LU R29, [R1+0x3f58] ;  /* 0x003f5800011d7983 */ /* 0x000ea80000300800 */
[----:B------:R0:W-:Y:S04]  /*1a7c0*/  STS.U16 [R0+UR76+0x27400], R18 ;  /* 0x0274001200007988 */ /* 0x0001e8000800044c */
[----:B------:R1:W-:Y:S04]  /*1a7d0*/  STS.U16 [R0+UR76+0x17800], R7 ;  /* 0x0178000700007988 */ /* 0x0003e8000800044c */
[----:B0-----:R-:W2:Y:S04]  /*1a7e0*/  LDL.LU R18, [R1+0x3f54] ;  /* 0x003f540001127983 */ /* 0x001ea80000300800 */
[----:B------:R-:W2:Y:S04]  /*1a7f0*/  LDL.LU R10, [R1+0x3f50] ;  /* 0x003f5000010a7983 */ /* 0x000ea80000300800 */
[----:B------:R-:W2:Y:S04]  /*1a800*/  LDL.LU R9, [R1+0x3f4c] ;  /* 0x003f4c0001097983 */ /* 0x000ea80000300800 */
[----:B-1----:R-:W2:Y:S04]  /*1a810*/  LDL.LU R7, [R1+0x3f48] ;  /* 0x003f480001077983 */ /* 0x002ea80000300800 */
[----:B------:R0:W-:Y:S01]  /*1a820*/  STS.U16 [R0+UR76+0x27800], R17 ;  /* 0x0278001100007988 */ /* 0x0001e2000800044c */
[----:B------:R-:W-:-:S04]  /*1a830*/  IMAD.WIDE R82, R30, 0x2, R24 ;  /* 0x000000021e527825 */ /* 0x000fc800078e0218 */
[C---:B------:R-:W-:Y:S01]  /*1a840*/  IMAD.WIDE R84, R30.reuse, 0x2, R22 ;  /* 0x000000021e547825 */ /* 0x040fe200078e0216 */
[----:B------:R1:W2:Y:S04]  /*1a850*/  @!P0 LDG.E.U16 R79, desc[UR6][R82.64] ;  /* 0x00000006524f8981 */ /* 0x0002a8000c1e1500 */
[----:B0-----:R-:W3:Y:S04]  /*1a860*/  LDL.LU R17, [R1+0x3f44] ;  /* 0x003f440001117983 */ /* 0x001ee80000300800 */
[----:B------:R-:W3:Y:S04]  /*1a870*/  LDL.LU R8, [R1+0x3f40] ;  /* 0x003f400001087983 */ /* 0x000ee80000300800 */
[----:B------:R-:W3:Y:S04]  /*1a880*/  LDL.LU R86, [R1+0x294] ;  /* 0x0002940001567983 */ /* 0x000ee80000300800 */
[----:B------:R-:W4:Y:S04]  /*1a890*/  LDL.LU R87, [R1+0x290] ;  /* 0x0002900001577983 */ /* 0x000f280000300800 */
        /* <DEDUP_REMOVED lines=8> */
[----:B------:R-:W4:Y:S04]  /*1a920*/  LDL R14, [R1+0x1fb0] ;  /* 0x001fb000010e7983 */ /* 0x000f280000100800 */
[----:B------:R0:W-:Y:S04]  /*1a930*/  STL.64 [R1+0x1a0], R4 ;  /* 0x0001a00401007387 */ /* 0x0001e80000100a00 */
[----:B------:R1:W-:Y:S04]  /*1a940*/  STL.64 [R1+0x198], R82 ;  /* 0x0001985201007387 */ /* 0x0003e80000100a00 */
[----:B------:R-:W4:Y:S04]  /*1a950*/  @!P0 LDG.E.U16 R78, desc[UR6][R84.64] ;  /* 0x00000006544e8981 */ /* 0x000f28000c1e1500 */
[----:B0-----:R-:W4:Y:S01]  /*1a960*/  LDL.LU.64 R4, [R1+0x3f38] ;  /* 0x003f380001047983 */ /* 0x001f220000300a00 */
[----:B-1----:R-:W-:-:S03]  /*1a970*/  IMAD.WIDE R82, R30, 0x2, R20 ;  /* 0x000000021e527825 */ /* 0x002fc600078e0214 */
[----:B------:R-:W4:Y:S04]  /*1a980*/  LDL.LU R91, [R1+0x1fd8] ;  /* 0x001fd800015b7983 */ /* 0x000f280000300800 */
[----:B------:R-:W4:Y:S04]  /*1a990*/  @!P0 LDG.E.U16 R77, desc[UR6][R82.64] ;  /* 0x00000006524d8981 */ /* 0x000f28000c1e1500 */
[----:B------:R0:W-:Y:S04]  /*1a9a0*/  STS.U16 [R0+UR76+0x6c00], R92 ;  /* 0x006c005c00007988 */ /* 0x0001e8000800044c */
[----:B------:R-:W-:Y:S04]  /*1a9b0*/  STL.64 [R1+0x190], R84 ;  /* 0x0001905401007387 */ /* 0x000fe80000100a00 */
[----:B0-----:R-:W4:Y:S04]  /*1a9c0*/  LDL.LU R92, [R1+0x1fd4] ;  /* 0x001fd400015c7983 */ /* 0x001f280000300800 */
[----:B------:R0:W-:Y:S04]  /*1a9d0*/  STL [R1+0x3e60], R80 ;  /* 0x003e605001007387 */ /* 0x0001e80000100800 */
[----:B------:R-:W-:Y:S01]  /*1a9e0*/  STS.U16 [R0+UR76], R47 ;  /* 0x0000002f00007988 */ /* 0x000fe2000800044c */
[----:B0-----:R-:W-:-:S03]  /*1a9f0*/  LOP3.LUT R80, R0, 0x10, RZ, 0x3c, !PT ;  /* 0x0000001000507812 */ /* 0x001fc600078e3cff */
[----:B------:R-:W-:Y:S04]  /*1aa00*/  STS.U16 [R0+UR76+0x10000], R46 ;  /* 0x0100002e00007988 */ /* 0x000fe8000800044c */
        /* <DEDUP_REMOVED lines=32> */
[----:B--2---:R-:W-:Y:S04]  /*1ac10*/  STL [R1+0x3e64], R79 ;  /* 0x003e644f01007387 */ /* 0x004fe80000100800 */
[----:B---3--:R-:W-:Y:S04]  /*1ac20*/  STS.U16 [R80+UR76+0x11080], R86 ;  /* 0x0110805650007988 */ /* 0x008fe8000800044c */
[----:B----4-:R-:W-:Y:S04]  /*1ac30*/  STS.U16 [R80+UR76+0x21080], R87 ;  /* 0x0210805750007988 */ /* 0x010fe8000800044c */
[----:B------:R-:W-:Y:S04]  /*1ac40*/  STS.U16 [R80+UR76+0x31080], R88 ;  /* 0x0310805850007988 */ /* 0x000fe8000800044c */
[----:B------:R0:W-:Y:S04]  /*1ac50*/  STS.U16 [R80+UR76+0xc80], R56 ;  /* 0x000c803850007988 */ /* 0x0001e8000800044c */
[----:B------:R1:W-:Y:S04]  /*1ac60*/  STS.U16 [R80+UR76+0x10c80], R57 ;  /* 0x010c803950007988 */ /* 0x0003e8000800044c */
[----:B------:R-:W-:Y:S04]  /*1ac70*/  STS.U16 [R80+UR76+0x20c80], R89 ;  /* 0x020c805950007988 */ /* 0x000fe8000800044c */
[----:B------:R-:W-:Y:S04]  /*1ac80*/  STS.U16 [R80+UR76+0x30c80], R90 ;  /* 0x030c805a50007988 */ /* 0x000fe8000800044c */
[----:B------:R-:W-:Y:S04]  /*1ac90*/  STS.U16 [R80+UR76+0x880], R32 ;  /* 0x0008802050007988 */ /* 0x000fe8000800044c */
[----:B------:R-:W-:Y:S04]  /*1aca0*/  STS.U16 [R80+UR76+0x10880], R93 ;  /* 0x0108805d50007988 */ /* 0x000fe8000800044c */
[----:B------:R2:W-:Y:S04]  /*1acb0*/  STS.U16 [R80+UR76+0x20880], R13 ;  /* 0x0208800d50007988 */ /* 0x0005e8000800044c */
[----:B------:R3:W-:Y:S04]  /*1acc0*/  STS.U16 [R80+UR76+0x30880], R14 ;  /* 0x0308800e50007988 */ /* 0x0007e8000800044c */
[----:B------:R4:W-:Y:S04]  /*1acd0*/  STL [R1+0x3e68], R78 ;  /* 0x003e684e01007387 */ /* 0x0009e80000100800 */
[----:B------:R0:W-:Y:S04]  /*1ace0*/  STL.64 [R1+0x188], R82 ;  /* 0x0001885201007387 */ /* 0x0001e80000100a00 */
[----:B------:R-:W-:Y:S04]  /*1acf0*/  STL [R1+0x3e7c], R77 ;  /* 0x003e7c4d01007387 */ /* 0x000fe80000100800 */
[----:B0-----:R-:W4:Y:S04]  /*1ad00*/  LDL.LU R56, [R1+0x1fd0] ;  /* 0x001fd00001387983 */ /* 0x001f280000300800 */
[----:B-1----:R-:W4:Y:S04]  /*1ad10*/  LDL.LU R57, [R1+0x1fcc] ;  /* 0x001fcc0001397983 */ /* 0x002f280000300800 */
[----:B--2---:R-:W2:Y:S04]  /*1ad20*/  LDL.LU R13, [R1+0x2a0] ;  /* 0x0002a000010d7983 */ /* 0x004ea80000300800 */
[----:B---3--:R-:W3:Y:S01]  /*1ad30*/  LDL.LU R14, [R1+0x20c] ;  /* 0x00020c00010e7983 */ /* 0x008ee20000300800 */
[----:B------:R-:W-:-:S02]  /*1ad40*/  VIADD R30, R28, 0xffffff0e ;  /* 0xffffff0e1c1e7836 */ /* 0x000fc40000000000 */
[----:B------:R-:W-:Y:S01]  /*1ad50*/  VIADD R31, R28, 0xffffff06 ;  /* 0xffffff061c1f7836 */ /* 0x000fe20000000000 */
[----:B------:R-:W2:Y:S02]  /*1ad60*/  LDL.LU R32, [R1+0x208] ;  /* 0x0002080001207983 */ /* 0x000ea40000300800 */
[----:B------:R-:W-:Y:S02]  /*1ad70*/  ISETP.GE.U32.AND P5, PT, R30, 0x7ffffe0f, PT ;  /* 0x7ffffe0f1e00780c */ /* 0x000fe40003fa6070 */
[----:B------:R-:W2:Y:S01]  /*1ad80*/  LDL.LU R93, [R1+0x204] ;  /* 0x00020400015d7983 */ /* 0x000ea20000300800 */
[----:B------:R-:W-:-:S03]  /*1ad90*/  ISETP.GE.U32.AND P0, PT, R31, 0x7ffffe07, PT ;  /* 0x7ffffe071f00780c */ /* 0x000fc60003f06070 */
[----:B------:R-:W2:Y:S04]  /*1ada0*/  LDL.LU R28, [R1+0x238] ;  /* 0x00023800011c7983 */ /* 0x000ea80000300800 */
[----:B------:R-:W2:Y:S04]  /*1adb0*/  LDL.LU R3, [R1+0x22c] ;  /* 0x00022c0001037983 */ /* 0x000ea80000300800 */
[----:B------:R-:W2:Y:S04]  /*1adc0*/  LDL.LU R30, [R1+0x228] ;  /* 0x00022800011e7983 */ /* 0x000ea80000300800 */
[----:B------:R-:W2:Y:S04]  /*1add0*/  LDL.LU R31, [R1+0x224] ;  /* 0x00022400011f7983 */ /* 0x000ea80000300800 */
[----:B----4-:R-:W4:Y:S04]  /*1ade0*/  LDL.LU R78, [R1+0x250] ;  /* 0x00025000014e7983 */ /* 0x010f280000300800 */
[----:B------:R-:W2:Y:S04]  /*1adf0*/  LDL.LU R81, [R1+0x244] ;  /* 0x0002440001517983 */ /* 0x000ea80000300800 */
[----:B------:R-:W3:Y:S04]  /*1ae00*/  LDL.LU R82, [R1+0x240] ;  /* 0x0002400001527983 */ /* 0x000ee80000300800 */
[----:B------:R-:W4:Y:S04]  /*1ae10*/  LDL.LU R83, [R1+0x23c] ;  /* 0x00023c0001537983 */ /* 0x000f280000300800 */
[----:B------:R-:W4:Y:S04]  /*1ae20*/  LDL.LU R84, [R1+0x270] ;  /* 0x0002700001547983 */ /* 0x000f280000300800 */
[----:B------:R-:W4:Y:S04]  /*1ae30*/  LDL.LU R85, [R1+0x25c] ;  /* 0x00025c0001557983 */ /* 0x000f280000300800 */
[----:B------:R-:W4:Y:S04]  /*1ae40*/  LDL.LU R86, [R1+0x258] ;  /* 0x0002580001567983 */ /* 0x000f280000300800 */
[----:B------:R-:W4:Y:S04]  /*1ae50*/  LDL.LU R87, [R1+0x254] ;  /* 0x0002540001577983 */ /* 0x000f280000300800 */
[----:B------:R0:W-:Y:S04]  /*1ae60*/  STS.U16 [R80+UR76+0x480], R91 ;  /* 0x0004805b50007988 */ /* 0x0001e8000800044c */
[----:B------:R-:W4:Y:S04]  /*1ae70*/  LDL.LU R88, [R1+0x288] ;  /* 0x0002880001587983 */ /* 0x000f280000300800 */
[----:B------:R1:W-:Y:S04]  /*1ae80*/  STS.U16 [R80+UR76+0x10480], R92 ;  /* 0x0104805c50007988 */ /* 0x0003e8000800044c */
[----:B------:R-:W4:Y:S04]  /*1ae90*/  LDL.LU R89, [R1+0x27c] ;  /* 0x00027c0001597983 */ /* 0x000f280000300800 */
[----:B------:R-:W4:Y:S04]  /*1aea0*/  LDL.LU R90, [R1+0x278] ;  /* 0x00027800015a7983 */ /* 0x000f280000300800 */
[----:B0-----:R-:W4:Y:S04]  /*1aeb0*/  LDL.LU R91, [R1+0x274] ;  /* 0x00027400015b7983 */ /* 0x001f280000300800 */
[----:B-1----:R-:W4:Y:S04]  /*1aec0*/  LDL.LU R92, [R1+0x220] ;  /* 0x00022000015c7983 */ /* 0x002f280000300800 */
[----:B------:R-:W-:Y:S04]  /*1aed0*/  STS.U16 [R80+UR76+0x20480], R56 ;  /* 0x0204803850007988 */ /* 0x000fe8000800044c */
[----:B------:R-:W-:Y:S04]  /*1aee0*/  STS.U16 [R80+UR76+0x30480], R57 ;  /* 0x0304803950007988 */ /* 0x000fe8000800044c */
[----:B------:R0:W-:Y:S04]  /*1aef0*/  STS.U16 [R80+UR76+0x80], R15 ;  /* 0x0000800f50007988 */ /* 0x0001e8000800044c */
[----:B------:R1:W-:Y:S04]  /*1af00*/  STS.U16 [R80+UR76+0x10080], R11 ;  /* 0x0100800b50007988 */ /* 0x0003e8000800044c */
[----:B------:R1:W-:Y:S04]  /*1af10*/  STS.U16 [R80+UR76+0x20080], R2 ;  /* 0x0200800250007988 */ /* 0x0003e8000800044c */
[----:B0-----:R-:W4:Y:S04]  /*1af20*/  LDL.LU R15, [R1+0x3f34] ;  /* 0x003f3400010f7983 */ /* 0x001f280000300800 */
[----:B-1----:R-:W4:Y:S04]  /*1af30*/  LDL.LU R11, [R1+0x3f30] ;  /* 0x003f3000010b7983 */ /* 0x002f280000300800 */
[----:B------:R-:W4:Y:S04]  /*1af40*/  LDL.LU R2, [R1+0x3f2c] ;  /* 0x003f2c0001027983 */ /* 0x000f280000300800 */
[----:B------:R-:W4:Y:S04]  /*1af50*/  LDL.LU R56, [R1+0x174] ;  /* 0x0001740001387983 */ /* 0x000f280000300800 */
[----:B------:R-:W4:Y:S04]  /*1af60*/  LDL.LU R57, [R1+0x178] ;  /* 0x0001780001397983 */ /* 0x000f280000300800 */
[----:B------:R0:W-:Y:S04]  /*1af70*/  STS.U16 [R80+UR76+0x30080], R12 ;  /* 0x0300800c50007988 */ /* 0x0001e8000800044c */
[----:B--2---:R1:W-:Y:S04]  /*1af80*/  STS.U16 [R80+UR76+0x1080], R13 ;  /* 0x0010800d50007988 */ /* 0x0043e8000800044c */
[----:B---3--:R2:W-:Y:S04]  /*1af90*/  STS.U16 [R80+UR76+0x12480], R14 ;  /* 0x0124800e50007988 */ /* 0x0085e8000800044c */
[----:B0-----:R-:W3:Y:S04]  /*1afa0*/  LDL.LU R12, [R1+0x3f28] ;  /* 0x003f2800010c7983 */ /* 0x001ee80000300800 */
[----:B-1----:R-:W3:Y:S04]  /*1afb0*/  LDL.LU R13, [R1+0x3f24] ;  /* 0x003f2400010d7983 */ /* 0x002ee80000300800 */
[----:B--2---:R-:W2:Y:S04]  /*1afc0*/  LDL.LU R14, [R1+0x3f20] ;  /* 0x003f2000010e7983 */ /* 0x004ea80000300800 */
[----:B------:R-:W-:Y:S04]  /*1afd0*/  STS.U16 [R80+UR76+0x22480], R32 ;  /* 0x0224802050007988 */ /* 0x000fe8000800044c */
[----:B------:R-:W-:Y:S04]  /*1afe0*/  STS.U16 [R80+UR76+0x32480], R93 ;  /* 0x0324805d50007988 */ /* 0x000fe8000800044c */
[----:B------:R0:W-:Y:S04]  /*1aff0*/  STS.U16 [R80+UR76+0x2080], R28 ;  /* 0x0020801c50007988 */ /* 0x0001e8000800044c */
[----:B------:R1:W-:Y:S04]  /*1b000*/  STS.U16 [R80+UR76+0x12080], R3 ;  /* 0x0120800350007988 */ /* 0x0003e8000800044c */
[----:B------:R-:W-:Y:S01]  /*1b010*/  STS.U16 [R80+UR76+0x22080], R30 ;  /* 0x0220801e50007988 */ /* 0x000fe2000800044c */
[----:B------:R-:W-:Y:S01]  /*1b020*/  PRMT R64, RZ, 0x7610, R64 ;  /* 0x00007610ff407816 */ /* 0x000fe20000000040 */
[----:B0-----:R-:W0:Y:S02]  /*1b030*/  LDC R28, c[0x0][0x3a0] ;  /* 0x0000e800ff1c7b82 */ /* 0x001e240000000800 */
[----:B------:R-:W-:Y:S04]  /*1b040*/  STS.U16 [R80+UR76+0x32080], R31 ;  /* 0x0320801f50007988 */ /* 0x000fe8000800044c */
[----:B----4-:R-:W-:Y:S02]  /*1b050*/  STS.U16 [R80+UR76+0x1c80], R78 ;  /* 0x001c804e50007988 */ /* 0x010fe4000800044c */
[----:B-1----:R-:W1:Y:S02]  /*1b060*/  LDC R3, c[0x0][0x3a8] ;  /* 0x0000ea00ff037b82 */ /* 0x002e640000000800 */
        /* <DEDUP_REMOVED lines=11> */
[----:B------:R-:W4:Y:S04]  /*1b120*/  LDL.LU R32, [R1+0x1d8] ;  /* 0x0001d80001207983 */ /* 0x000f280000300800 */
[----:B------:R-:W-:Y:S04]  /*1b130*/  STS.U16 [R80+UR76+0x2480], R92 ;  /* 0x0024805c50007988 */ /* 0x000fe8000800044c */
[----:B------:R-:W4:Y:S04]  /*1b140*/  LDL.LU R93, [R1+0x1dc] ;  /* 0x0001dc00015d7983 */ /* 0x000f280000300800 */
[----:B------:R0:W-:Y:S04]  /*1b150*/  STS.U16 [R80+UR76+0x23880], R11 ;  /* 0x0238800b50007988 */ /* 0x0001e8000800044c */
[----:B------:R1:W-:Y:S04]  /*1b160*/  STS.U16 [R80+UR76+0x13880], R2 ;  /* 0x0138800250007988 */ /* 0x0003e8000800044c */
[----:B0-----:R-:W4:Y:S04]  /*1b170*/  LDL.LU R11, [R1+0x3f1c] ;  /* 0x003f1c00010b7983 */ /* 0x001f280000300800 */
[----:B-1----:R-:W4:Y:S04]  /*1b180*/  LDL.LU R2, [R1+0x3f18] ;  /* 0x003f180001027983 */ /* 0x002f280000300800 */
[----:B---3--:R0:W-:Y:S04]  /*1b190*/  STS.U16 [R80+UR76+0x3880], R12 ;  /* 0x0038800c50007988 */ /* 0x0081e8000800044c */
[----:B------:R1:W-:Y:S04]  /*1b1a0*/  STS.U16 [R80+UR76+0x33480], R13 ;  /* 0x0334800d50007988 */ /* 0x0003e8000800044c */
[----:B--2---:R2:W-:Y:S04]  /*1b1b0*/  STS.U16 [R80+UR76+0x23480], R14 ;  /* 0x0234800e50007988 */ /* 0x0045e8000800044c */
[----:B0-----:R-:W3:Y:S04]  /*1b1c0*/  LDL.LU R12, [R1+0x3f14] ;  /* 0x003f1400010c7983 */ /* 0x001ee80000300800 */
[----:B-1----:R-:W3:Y:S04]  /*1b1d0*/  LDL.LU R13, [R1+0x3f10] ;  /* 0x003f1000010d7983 */ /* 0x002ee80000300800 */
[----:B--2---:R-:W2:Y:S04]  /*1b1e0*/  LDL.LU R14, [R1+0x3f0c] ;  /* 0x003f0c00010e7983 */ /* 0x004ea80000300800 */
[----:B------:R-:W-:Y:S04]  /*1b1f0*/  STS.U16 [R80+UR76+0x13480], R56 ;  /* 0x0134803850007988 */ /* 0x000fe8000800044c */
[----:B------:R-:W-:Y:S01]  /*1b200*/  STS.U16 [R80+UR76+0x3480], R57 ;  /* 0x0034803950007988 */ /* 0x000fe2000800044c */
[----:B------:R-:W-:-:S04]  /*1b210*/  IMAD R30, R3, 0xed, RZ ;  /* 0x000000ed031e7824 */ /* 0x000fc800078e02ff */
[----:B------:R-:W-:-:S05]  /*1b220*/  IMAD.WIDE R88, R30, 0x2, R26 ;  /* 0x000000021e587825 */ /* 0x000fca00078e021a */
[----:B------:R-:W2:Y:S04]  /*1b230*/  @!P1 LDG.E.U16 R64, desc[UR6][R88.64] ;  /* 0x0000000658409981 */ /* 0x000ea8000c1e1500 */
[----:B----4-:R0:W-:Y:S04]  /*1b240*/  STS.U16 [R80+UR76+0x33080], R11 ;  /* 0x0330800b50007988 */ /* 0x0101e8000800044c */
        /* <DEDUP_REMOVED lines=11> */
[----:B------:R-:W-:Y:S01]  /*1b300*/  PRMT R63, RZ, 0x7610, R63 ;  /* 0x00007610ff3f7816 */ /* 0x000fe2000000003f */
[----:B------:R-:W-:Y:S01]  /*1b310*/  IMAD.WIDE R86, R30, 0x2, R24 ;  /* 0x000000021e567825 */ /* 0x000fe200078e0218 */
[----:B------:R-:W-:-:S02]  /*1b320*/  PRMT R62, RZ, 0x7610, R62 ;  /* 0x00007610ff3e7816 */ /* 0x000fc4000000003e */
[----:B------:R-:W-:Y:S01]  /*1b330*/  PRMT R61, RZ, 0x7610, R61 ;  /* 0x00007610ff3d7816 */ /* 0x000fe2000000003d */
[----:B------:R-:W-:Y:S01]  /*1b340*/  IMAD R31, R3, 0xee, RZ ;  /* 0x000000ee031f7824 */ /* 0x000fe200078e02ff */
[----:B------:R-:W-:Y:S01]  /*1b350*/  PRMT R68, RZ, 0x7610, R68 ;  /* 0x00007610ff447816 */ /* 0x000fe20000000044 */
[C---:B------:R-:W-:Y:S01]  /*1b360*/  IMAD.WIDE R82, R30.reuse, 0x2, R22 ;  /* 0x000000021e527825 */ /* 0x040fe200078e0216 */
[----:B------:R-:W2:Y:S03]  /*1b370*/  @!P1 LDG.E.U16 R63, desc[UR6][R86.64] ;  /* 0x00000006563f9981 */ /* 0x000ea6000c1e1500 */
[----:B------:R-:W-:Y:S01]  /*1b380*/  IMAD.WIDE R56, R30, 0x2, R20 ;  /* 0x000000021e387825 */ /* 0x000fe200078e0214 */
[----:B------:R-:W2:Y:S03]  /*1b390*/  @!P1 LDG.E.U16 R62, desc[UR6][R82.64] ;  /* 0x00000006523e9981 */ /* 0x000ea6000c1e1500 */
[C---:B------:R-:W-:Y:S01]  /*1b3a0*/  IMAD.WIDE R84, R31.reuse, 0x2, R26 ;  /* 0x000000021f547825 */ /* 0x040fe200078e021a */
[----:B------:R-:W-:Y:S01]  /*1b3b0*/  PRMT R67, RZ, 0x7610, R67 ;  /* 0x00007610ff437816 */ /* 0x000fe20000000043 */
[----:B------:R0:W2:Y:S04]  /*1b3c0*/  @!P1 LDG.E.U16 R61, desc[UR6][R56.64] ;  /* 0x00000006383d9981 */ /* 0x0000a8000c1e1500 */
[----:B------:R1:W2:Y:S04]  /*1b3d0*/  @!P2 LDG.E.U16 R68, desc[UR6][R84.64] ;  /* 0x000000065444a981 */ /* 0x0002a8000c1e1500 */
[----:B----4-:R4:W-:Y:S04]  /*1b3e0*/  STS.U16 [R80+UR76+0x2c80], R11 ;  /* 0x002c800b50007988 */ /* 0x0109e8000800044c */
[----:B------:R0:W-:Y:S04]  /*1b3f0*/  STS.U16 [R80+UR76+0x2880], R2 ;  /* 0x0028800250007988 */ /* 0x0001e8000800044c */
[----:B----4-:R-:W4:Y:S04]  /*1b400*/  LDL.LU R11, [R1+0x3ef4] ;  /* 0x003ef400010b7983 */ /* 0x010f280000300800 */
[----:B0-----:R-:W4:Y:S04]  /*1b410*/  LDL.LU R2, [R1+0x3ef0] ;  /* 0x003ef00001027983 */ /* 0x001f280000300800 */
[----:B---3--:R0:W-:Y:S04]  /*1b420*/  STS.U16 [R80+UR76+0x12880], R12 ;  /* 0x0128800c50007988 */ /* 0x0081e8000800044c */
[----:B------:R3:W-:Y:S04]  /*1b430*/  STS.U16 [R80+UR76+0x22880], R13 ;  /* 0x0228800d50007988 */ /* 0x0007e8000800044c */
[----:B--2---:R2:W-:Y:S04]  /*1b440*/  STS.U16 [R80+UR76+0x32880], R14 ;  /* 0x0328800e50007988 */ /* 0x0045e8000800044c */
[----:B0-----:R-:W4:Y:S04]  /*1b450*/  LDL.LU R12, [R1+0x3eec] ;  /* 0x003eec00010c7983 */ /* 0x001f280000300800 */
[----:B---3--:R-:W3:Y:S04]  /*1b460*/  LDL.LU R13, [R1+0x3ee8] ;  /* 0x003ee800010d7983 */ /* 0x008ee80000300800 */
[----:B--2---:R-:W2:Y:S04]  /*1b470*/  LDL.LU R14, [R1+0x3ee4] ;  /* 0x003ee400010e7983 */ /* 0x004ea80000300800 */
[----:B------:R0:W-:Y:S04]  /*1b480*/  STS.U16 [R80+UR76+0x33880], R15 ;  /* 0x0338800f50007988 */ /* 0x0001e8000800044c */
[----:B------:R1:W-:Y:S04]  /*1b490*/  STS.U16 [R80+UR76+0x13c80], R4 ;  /* 0x013c800450007988 */ /* 0x0003e8000800044c */
[----:B------:R1:W-:Y:S04]  /*1b4a0*/  STS.U16 [R80+UR76+0x23c80], R17 ;  /* 0x023c801150007988 */ /* 0x0003e8000800044c */
[----:B0-----:R-:W2:Y:S04]  /*1b4b0*/  LDL.LU R15, [R1+0x3ee0] ;  /* 0x003ee000010f7983 */ /* 0x001ea80000300800 */
[----:B-1----:R-:W2:Y:S04]  /*1b4c0*/  LDL.LU R4, [R1+0x3edc] ;  /* 0x003edc0001047983 */ /* 0x002ea80000300800 */
[----:B------:R-:W2:Y:S04]  /*1b4d0*/  LDL.LU R17, [R1+0x3ed8] ;  /* 0x003ed80001117983 */ /* 0x000ea80000300800 */
[----:B------:R0:W-:Y:S04]  /*1b4e0*/  STS.U16 [R80+UR76+0x33c80], R5 ;  /* 0x033c800550007988 */ /* 0x0001e8000800044c */
[----:B------:R1:W-:Y:S04]  /*1b4f0*/  STS.U16 [R80+UR76+0x3c80], R8 ;  /* 0x003c800850007988 */ /* 0x0003e8000800044c */
[----:B------:R1:W-:Y:S04]  /*1b500*/  STS.U16 [R80+UR76+0x14080], R9 ;  /* 0x0140800950007988 */ /* 0x0003e8000800044c */
[----:B0-----:R-:W2:Y:S04]  /*1b510*/  LDL.LU R5, [R1+0x3ed4] ;  /* 0x003ed40001057983 */ /* 0x001ea80000300800 */
[----:B-1----:R-:W2:Y:S04]  /*1b520*/  LDL.LU R8, [R1+0x3ed0] ;  /* 0x003ed00001087983 */ /* 0x002ea80000300800 */
[----:B------:R-:W4:Y:S04]  /*1b530*/  LDL.LU R9, [R1+0x3ecc] ;  /* 0x003ecc0001097983 */ /* 0x000f280000300800 */
[----:B------:R0:W-:Y:S04]  /*1b540*/  STS.U16 [R80+UR76+0x24080], R10 ;  /* 0x0240800a50007988 */ /* 0x0001e8000800044c */
[----:B0-----:R-:W2:Y:S04]  /*1b550*/  LDL.LU R10, [R1+0x3ec8] ;  /* 0x003ec800010a7983 */ /* 0x001ea80000300800 */
[----:B------:R-:W-:Y:S04]  /*1b560*/  STL.64 [R1+0x180], R88 ;  /* 0x0001805801007387 */ /* 0x000fe80000100a00 */
[----:B------:R-:W-:Y:S04]  /*1b570*/  STL.64 [R1+0x178], R86 ;  /* 0x0001785601007387 */ /* 0x000fe80000100a00 */
[----:B------:R-:W-:Y:S04]  /*1b580*/  STL.64 [R1+0x1d0], R82 ;  /* 0x0001d05201007387 */ /* 0x000fe80000100a00 */
[----:B------:R-:W-:Y:S04]  /*1b590*/  STL [R1+0x3e80], R64 ;  /* 0x003e804001007387 */ /* 0x000fe80000100800 */
[----:B------:R0:W-:Y:S02]  /*1b5a0*/  STL.64 [R1+0x1d8], R56 ;  /* 0x0001d83801007387 */ /* 0x0001e40000100a00 */
[----:B0-----:R-:W-:-:S05]  /*1b5b0*/  IMAD.WIDE R56, R31, 0x2, R24 ;  /* 0x000000021f387825 */ /* 0x001fca00078e0218 */
[----:B------:R0:W2:Y:S01]  /*1b5c0*/  @!P2 LDG.E.U16 R67, desc[UR6][R56.64] ;  /* 0x000000063843a981 */ /* 0x0000a2000c1e1500 */
[----:B------:R-:W-:-:S03]  /*1b5d0*/  IMAD R32, R3, 0xef, RZ ;  /* 0x000000ef03207824 */ /* 0x000fc600078e02ff */
[----:B------:R1:W-:Y:S01]  /*1b5e0*/  STL.64 [R1+0x170], R84 ;  /* 0x0001705401007387 */ /* 0x0003e20000100a00 */
[----:B------:R-:W-:-:S03]  /*1b5f0*/  IMAD.WIDE R82, R32, 0x2, R26 ;  /* 0x0000000220527825 */ /* 0x000fc600078e021a */
[----:B------:R-:W-:Y:S01]  /*1b600*/  STL [R1+0x3e84], R63 ;  /* 0x003e843f01007387 */ /* 0x000fe20000100800 */
[----:B------:R-:W-:-:S03]  /*1b610*/  IMAD.WIDE R86, R31, 0x2, R22 ;  /* 0x000000021f567825 */ /* 0x000fc600078e0216 */
[----:B------:R0:W-:Y:S04]  /*1b620*/  STL [R1+0x3e88], R62 ;  /* 0x003e883e01007387 */ /* 0x0001e80000100800 */
[----:B------:R-:W-:Y:S01]  /*1b630*/  STL [R1+0x3e8c], R61 ;  /* 0x003e8c3d01007387 */ /* 0x000fe20000100800 */
[----:B-1----:R-:W-:-:S03]  /*1b640*/  IMAD.WIDE R84, R31, 0x2, R20 ;  /* 0x000000021f547825 */ /* 0x002fc600078e0214 */
[----:B------:R1:W-:Y:S01]  /*1b650*/  STL.64 [R1+0x168], R56 ;  /* 0x0001683801007387 */ /* 0x0003e20000100a00 */
[----:B0-----:R-:W-:-:S03]  /*1b660*/  IMAD.WIDE R62, R32, 0x2, R24 ;  /* 0x00000002203e7825 */ /* 0x001fc600078e0218 */
[----:B------:R-:W-:Y:S01]  /*1b670*/  STL [R1+0x3e90], R68 ;  /* 0x003e904401007387 */ /* 0x000fe20000100800 */
[----:B------:R-:W-:-:S03]  /*1b680*/  IMAD.WIDE R30, R32, 0x2, R20 ;  /* 0x00000002201e7825 */ /* 0x000fc600078e0214 */
[----:B------:R-:W-:Y:S01]  /*1b690*/  STL.64 [R1+0x150], R82 ;  /* 0x0001505201007387 */ /* 0x000fe20000100a00 */
[----:B-1----:R-:W-:-:S03]  /*1b6a0*/  IMAD.WIDE R56, R32, 0x2, R22 ;  /* 0x0000000220387825 */ /* 0x002fc600078e0216 */
[----:B------:R-:W-:Y:S04]  /*1b6b0*/  STL.64 [R1+0x148], R62 ;  /* 0x0001483e01007387 */ /* 0x000fe80000100a00 */
[----:B------:R-:W-:Y:S04]  /*1b6c0*/  STL.64 [R1+0x160], R86 ;  /* 0x0001605601007387 */ /* 0x000fe80000100a00 */
[----:B------:R0:W-:Y:S04]  /*1b6d0*/  STS.U16 [R80+UR76+0x34080], R18 ;  /* 0x0340801250007988 */ /* 0x0001e8000800044c */
[----:B------:R1:W-:Y:S04]  /*1b6e0*/  STS.U16 [R80+UR76+0x4080], R7 ;  /* 0x0040800750007988 */ /* 0x0003e8000800044c */
[----:B------:R0:W-:Y:S04]  /*1b6f0*/  STS.U16 [R80+UR76+0x14480], R6 ;  /* 0x0144800650007988 */ /* 0x0001e8000800044c */
[----:B------:R0:W-:Y:S04]  /*1b700*/  STS.U16 [R80+UR76+0x24480], R16 ;  /* 0x0244801050007988 */ /* 0x0001e8000800044c */
[----:B------:R0:W-:Y:S01]  /*1b710*/  STS.U16 [R80+UR76+0x34480], R19 ;  /* 0x0344801350007988 */ /* 0x0001e2000800044c */
[----:B------:R-:W-:-:S02]  /*1b720*/  PRMT R59, RZ, 0x7610, R59 ;  /* 0x00007610ff3b7816 */ /* 0x000fc4000000003b */
[----:B------:R-:W-:Y:S02]  /*1b730*/  PRMT R58, RZ, 0x7610, R58 ;  /* 0x00007610ff3a7816 */ /* 0x000fe4000000003a */
[----:B------:R-:W-:Y:S02]  /*1b740*/  PRMT R46, RZ, 0x7610, R46 ;  /* 0x00007610ff2e7816 */ /* 0x000fe4000000002e */
[----:B------:R-:W-:Y:S01]  /*1b750*/  PRMT R45, RZ, 0x7610, R45 ;  /* 0x00007610ff2d7816 */ /* 0x000fe2000000002d */
[----:B------:R-:W3:Y:S04]  /*1b760*/  @!P4 LDG.E.U16 R59, desc[UR6][R82.64] ;  /* 0x00000006523bc981 */ /* 0x000ee8000c1e1500 */
[----:B------:R-:W3:Y:S04]  /*1b770*/  @!P4 LDG.E.U16 R58, desc[UR6][R62.64] ;  /* 0x000000063e3ac981 */ /* 0x000ee8000c1e1500 */
[----:B------:R-:W3:Y:S04]  /*1b780*/  @!P4 LDG.E.U16 R46, desc[UR6][R56.64] ;  /* 0x00000006382ec981 */ /* 0x000ee8000c1e1500 */
[----:B------:R0:W3:Y:S04]  /*1b790*/  @!P4 LDG.E.U16 R45, desc[UR6][R30.64] ;  /* 0x000000061e2dc981 */ /* 0x0000e8000c1e1500 */
[----:B--2---:R-:W-:Y:S04]  /*1b7a0*/  STL [R1+0x3e94], R67 ;  /* 0x003e944301007387 */ /* 0x004fe80000100800 */
[----:B------:R-:W-:Y:S04]  /*1b7b0*/  STL.64 [R1+0x158], R84 ;  /* 0x0001585401007387 */ /* 0x000fe80000100a00 */
[----:B------:R-:W-:Y:S04]  /*1b7c0*/  STL.64 [R1+0x1e8], R56 ;  /* 0x0001e83801007387 */ /* 0x000fe80000100a00 */
[----:B------:R-:W-:Y:S04]  /*1b7d0*/  STL.64 [R1+0x1f0], R30 ;  /* 0x0001f01e01007387 */ /* 0x000fe80000100a00 */
[----:B0-----:R-:W2:Y:S04]  /*1b7e0*/  LDL.LU R18, [R1+0x3ec4] ;  /* 0x003ec40001127983 */ /* 0x001ea80000300800 */
[----:B-1----:R-:W2:Y:S04]  /*1b7f0*/  LDL.LU R7, [R1+0x3ec0] ;  /* 0x003ec00001077983 */ /* 0x002ea80000300800 */
[----:B------:R-:W2:Y:S04]  /*1b800*/  LDL.LU R6, [R1+0x3ebc] ;  /* 0x003ebc0001067983 */ /* 0x000ea80000300800 */
[----:B------:R-:W2:Y:S04]  /*1b810*/  LDL.LU R16, [R1+0x3eb8] ;  /* 0x003eb80001107983 */ /* 0x000ea80000300800 */
[----:B------:R-:W2:Y:S01]  /*1b820*/  LDL.LU R19, [R1+0x3eb4] ;  /* 0x003eb40001137983 */ /* 0x000ea20000300800 */
[----:B------:R-:W-:-:S02]  /*1b830*/  PRMT R66, RZ, 0x7610, R66 ;  /* 0x00007610ff427816 */ /* 0x000fc40000000042 */
[----:B------:R-:W-:-:S04]  /*1b840*/  PRMT R65, RZ, 0x7610, R65 ;  /* 0x00007610ff417816 */ /* 0x000fc80000000041 */
[----:B------:R0:W2:Y:S04]  /*1b850*/  @!P2 LDG.E.U16 R66, desc[UR6][R86.64] ;  /* 0x000000065642a981 */ /* 0x0000a8000c1e1500 */
[----:B------:R1:W2:Y:S01]  /*1b860*/  @!P2 LDG.E.U16 R65, desc[UR6][R84.64] ;  /* 0x000000065441a981 */ /* 0x0002a2000c1e1500 */
[----:B----4-:R-:W-:-:S03]  /*1b870*/  ISETP.GT.U32.AND P2, PT, R2, R9, PT ;  /* 0x000000090200720c */ /* 0x010fc60003f44070 */
[----:B------:R4:W-:Y:S04]  /*1b880*/  STS.U16 [R80+UR76+0x4480], R29 ;  /* 0x0044801d50007988 */ /* 0x0009e8000800044c */
[----:B----4-:R-:W4:Y:S06]  /*1b890*/  LDL.LU R29, [R1+0x3eb0] ;  /* 0x003eb000011d7983 */ /* 0x010f2c0000300800 */
[----:B------:R-:W-:-:S02]  /*1b8a0*/  @!P2 IMAD.IADD R9, R9, 0x1, -R2 ;  /* 0x000000010909a824 */ /* 0x000fc400078e0a02 */
[C---:B------:R-:W-:Y:S01]  /*1b8b0*/  IMAD R31, R3.reuse, 0xf1, RZ ;  /* 0x000000f1031f7824 */ /* 0x040fe200078e02ff */
[----:B------:R-:W-:Y:S01]  /*1b8c0*/  ISETP.GT.U32.AND P4, PT, R2, R8, PT ;  /* 0x000000080200720c */ /* 0x000fe20003f84070 */
[----:B------:R-:W-:Y:S02]  /*1b8d0*/  IMAD R30, R3, 0xf9, RZ ;  /* 0x000000f9031e7824 */ /* 0x000fe400078e02ff */
[C-C-:B------:R-:W-:Y:S01]  /*1b8e0*/  IMAD.WIDE R82, R31.reuse, 0x2, R26.reuse ;  /* 0x000000021f527825 */ /* 0x140fe200078e021a */
[----:B---3--:R-:W-:Y:S03]  /*1b8f0*/  STL [R1+0x20e4], R59 ;  /* 0x0020e43b01007387 */ /* 0x008fe60000100800 */
[C---:B------:R-:W-:Y:S01]  /*1b900*/  IMAD.WIDE R88, R30.reuse, 0x2, R26 ;  /* 0x000000021e587825 */ /* 0x040fe200078e021a */
[----:B------:R3:W-:Y:S03]  /*1b910*/  STL [R1+0x20e0], R58 ;  /* 0x0020e03a01007387 */ /* 0x0007e60000100800 */
[C---:B------:R-:W-:Y:S01]  /*1b920*/  IMAD.WIDE R90, R30.reuse, 0x2, R22 ;  /* 0x000000021e5a7825 */ /* 0x040fe200078e0216 */
[----:B------:R-:W-:Y:S03]  /*1b930*/  STL [R1+0x20dc], R46 ;  /* 0x0020dc2e01007387 */ /* 0x000fe60000100800 */
[--C-:B------:R-:W-:Y:S01]  /*1b940*/  IMAD.WIDE R62, R31, 0x2, R24.reuse ;  /* 0x000000021f3e7825 */ /* 0x100fe200078e0218 */
[----:B------:R-:W-:Y:S03]  /*1b950*/  STL [R1+0x20d8], R45 ;  /* 0x0020d82d01007387 */ /* 0x000fe60000100800 */
[----:B0-----:R-:W-:Y:S01]  /*1b960*/  IMAD.WIDE R86, R30, 0x2, R24 ;  /* 0x000000021e567825 */ /* 0x001fe200078e0218 */
[----:B------:R-:W-:Y:S01]  /*1b970*/  STL.64 [R1+0x120], R82 ;  /* 0x0001205201007387 */ /* 0x000fe20000100a00 */
[----:B------:R-:W-:-:S02]  /*1b980*/  PRMT R40, RZ, 0x7610, R40 ;  /* 0x00007610ff287816 */ /* 0x000fc40000000028 */
[----:B-1----:R-:W-:Y:S01]  /*1b990*/  IMAD.WIDE R84, R30, 0x2, R20 ;  /* 0x000000021e547825 */ /* 0x002fe200078e0214 */
[----:B------:R0:W-:Y:S01]  /*1b9a0*/  STL.64 [R1+0x50], R88 ;  /* 0x0000505801007387 */ /* 0x0001e20000100a00 */
[----:B------:R-:W-:Y:S02]  /*1b9b0*/  PRMT R38, RZ, 0x7610, R38 ;  /* 0x00007610ff267816 */ /* 0x000fe40000000026 */
[C---:B------:R-:W-:Y:S01]  /*1b9c0*/  IMAD.WIDE R56, R31.reuse, 0x2, R20 ;  /* 0x000000021f387825 */ /* 0x040fe200078e0214 */
[----:B------:R1:W-:Y:S03]  /*1b9d0*/  STL.64 [R1+0x270], R90 ;  /* 0x0002705a01007387 */ /* 0x0003e60000100a00 */
[----:B---3--:R-:W-:Y:S01]  /*1b9e0*/  IMAD.WIDE R58, R31, 0x2, R22 ;  /* 0x000000021f3a7825 */ /* 0x008fe200078e0216 */
[----:B------:R-:W-:Y:S04]  /*1b9f0*/  STL.64 [R1+0x108], R62 ;  /* 0x0001083e01007387 */ /* 0x000fe80000100a00 */
[----:B------:R-:W-:Y:S01]  /*1ba00*/  STL.64 [R1+0x48], R86 ;  /* 0x0000485601007387 */ /* 0x000fe20000100a00 */
[----:B------:R-:W-:-:S03]  /*1ba10*/  @!P4 IMAD.IADD R8, R8, 0x1, -R2 ;  /* 0x000000010808c824 */ /* 0x000fc600078e0a02 */
[----:B------:R-:W-:Y:S04]  /*1ba20*/  STL.64 [R1+0x278], R84 ;  /* 0x0002785401007387 */ /* 0x000fe80000100a00 */
[----:B------:R3:W-:Y:S04]  /*1ba30*/  STL.64 [R1+0x208], R56 ;  /* 0x0002083801007387 */ /* 0x0007e80000100a00 */
[----:B------:R0:W-:Y:S04]  /*1ba40*/  STL.64 [R1+0x200], R58 ;  /* 0x0002003a01007387 */ /* 0x0001e80000100a00 */
[----:B------:R-:W4:Y:S04]  /*1ba50*/  @!P0 LDG.E.U16 R40, desc[UR6][R88.64] ;  /* 0x0000000658288981 */ /* 0x000f28000c1e1500 */
[----:B------:R-:W4:Y:S04]  /*1ba60*/  LDL R93, [R1+0x3388] ;  /* 0x00338800015d7983 */ /* 0x000f280000100800 */
[----:B------:R-:W4:Y:S04]  /*1ba70*/  @!P0 LDG.E.U16 R38, desc[UR6][R90.64] ;  /* 0x000000065a268981 */ /* 0x000f28000c1e1500 */
[----:B0-----:R-:W4:Y:S04]  /*1ba80*/  LDL.LU R89, [R1+0x1ff4] ;  /* 0x001ff40001597983 */ /* 0x001f280000300800 */
[----:B-1----:R-:W4:Y:S04]  /*1ba90*/  LDL.LU R90, [R1+0x1ff8] ;  /* 0x001ff800015a7983 */ /* 0x002f280000300800 */
[----:B------:R-:W4:Y:S04]  /*1baa0*/  LDL.LU R91, [R1+0x2000] ;  /* 0x00200000015b7983 */ /* 0x000f280000300800 */
[----:B------:R-:W4:Y:S01]  /*1bab0*/  LDL.LU R92, [R1+0x1ffc] ;  /* 0x001ffc00015c7983 */ /* 0x000f220000300800 */
[----:B------:R-:W-:-:S02]  /*1bac0*/  PRMT R41, RZ, 0x7610, R41 ;  /* 0x00007610ff297816 */ /* 0x000fc40000000029 */
[----:B------:R-:W-:-:S04]  /*1bad0*/  PRMT R42, RZ, 0x7610, R42 ;  /* 0x00007610ff2a7816 */ /* 0x000fc8000000002a */
[----:B------:R0:W4:Y:S04]  /*1bae0*/  @!P5 LDG.E.U16 R41, desc[UR6][R56.64] ;  /* 0x000000063829d981 */ /* 0x000128000c1e1500 */
[----:B------:R1:W4:Y:S04]  /*1baf0*/  @!P5 LDG.E.U16 R42, desc[UR6][R58.64] ;  /* 0x000000063a2ad981 */ /* 0x000328000c1e1500 */
[----:B---3--:R-:W3:Y:S04]  /*1bb00*/  LDL.LU R56, [R1+0x2004] ;  /* 0x0020040001387983 */ /* 0x008ee80000300800 */
[----:B------:R-:W3:Y:S04]  /*1bb10*/  LDL.LU R57, [R1+0x2008] ;  /* 0x0020080001397983 */ /* 0x000ee80000300800 */
[----:B------:R-:W3:Y:S04]  /*1bb20*/  LDL.LU R58, [R1+0x2010] ;  /* 0x00201000013a7983 */ /* 0x000ee80000300800 */
[----:B------:R-:W3:Y:S04]  /*1bb30*/  LDL.LU R59, [R1+0x200c] ;  /* 0x00200c00013b7983 */ /* 0x000ee80000300800 */
[----:B------:R-:W3:Y:S04]  /*1bb40*/  LDL.LU R45, [R1+0x2014] ;  /* 0x00201400012d7983 */ /* 0x000ee80000300800 */
[----:B------:R-:W3:Y:S01]  /*1bb50*/  LDL.LU R46, [R1+0x2018] ;  /* 0x00201800012e7983 */ /* 0x000ee20000300800 */
[----:B--2---:R-:W-:-:S13]  /*1bb60*/  ISETP.GT.U32.AND P2, PT, R2, R6, PT ;  /* 0x000000060200720c */ /* 0x004fda0003f44070 */
[----:B------:R-:W-:Y:S01]  /*1bb70*/  @!P2 IMAD.IADD R6, R6, 0x1, -R2 ;  /* 0x000000010606a824 */ /* 0x000fe200078e0a02 */
[----:B------:R-:W-:-:S13]  /*1bb80*/  ISETP.GT.U32.AND P2, PT, R2, R19, PT ;  /* 0x000000130200720c */ /* 0x000fda0003f44070 */
        /* <DEDUP_REMOVED lines=9> */
[----:B------:R-:W-:Y:S02]  /*1bc20*/  ISETP.GE.AND P2, PT, R5, RZ, PT ;  /* 0x000000ff0500720c */ /* 0x000fe40003f46270 */
[----:B------:R-:W2:Y:S01]  /*1bc30*/  LDL.LU R5, [R1+0x3eac] ;  /* 0x003eac0001057983 */ /* 0x000ea20000300800 */
[C---:B------:R-:W-:Y:S02]  /*1bc40*/  ISETP.GT.U32.AND P1, PT, R2.reuse, R10, PT ;  /* 0x0000000a0200720c */ /* 0x040fe40003f24070 */
[----:B------:R-:W-:-:S11]  /*1bc50*/  ISETP.GT.U32.AND P4, PT, R2, R16, PT ;  /* 0x000000100200720c */ /* 0x000fd60003f84070 */
[--C-:B------:R-:W-:Y:S01]  /*1bc60*/  @!P1 IMAD.IADD R10, R10, 0x1, -R2.reuse ;  /* 0x000000010a0a9824 */ /* 0x100fe200078e0a02 */
[----:B------:R-:W-:Y:S01]  /*1bc70*/  ISETP.GT.U32.AND P1, PT, R2, R7, PT ;  /* 0x000000070200720c */ /* 0x000fe20003f24070 */
[----:B------:R-:W-:-:S12]  /*1bc80*/  @!P4 IMAD.IADD R16, R16, 0x1, -R2 ;  /* 0x000000011010c824 */ /* 0x000fd800078e0a02 */
[----:B------:R-:W-:Y:S01]  /*1bc90*/  @!P1 IMAD.IADD R7, R7, 0x1, -R2 ;  /* 0x0000000107079824 */ /* 0x000fe200078e0a02 */
[----:B----4-:R-:W-:-:S13]  /*1bca0*/  ISETP.GT.U32.AND P1, PT, R2, R29, PT ;  /* 0x0000001d0200720c */ /* 0x010fda0003f24070 */
[----:B------:R-:W-:Y:S01]  /*1bcb0*/  @!P1 IMAD.IADD R29, R29, 0x1, -R2 ;  /* 0x000000011d1d9824 */ /* 0x000fe200078e0a02 */
[----:B------:R-:W-:-:S13]  /*1bcc0*/  ISETP.GT.U32.AND P1, PT, R2, R16, PT ;  /* 0x000000100200720c */ /* 0x000fda0003f24070 */
[----:B------:R-:W-:Y:S01]  /*1bcd0*/  @!P1 IMAD.IADD R16, R16, 0x1, -R2 ;  /* 0x0000000110109824 */ /* 0x000fe200078e0a02 */
[----:B------:R-:W-:-:S13]  /*1bce0*/  ISETP.GT.U32.AND P1, PT, R2, R13, PT ;  /* 0x0000000d0200720c */ /* 0x000fda0003f24070 */
[----:B------:R-:W-:Y:S01]  /*1bcf0*/  @!P1 IMAD.IADD R13, R13, 0x1, -R2 ;  /* 0x000000010d0d9824 */ /* 0x000fe200078e0a02 */
[----:B------:R-:W-:Y:S01]  /*1bd00*/  ISETP.GT.U32.AND P1, PT, R2, R9, PT ;  /* 0x000000090200720c */ /* 0x000fe20003f24070 */
[----:B------:R-:W-:Y:S01]  /*1bd10*/  @!P2 IMAD.MOV R4, RZ, RZ, -R4 ;  /* 0x000000ffff04a224 */ /* 0x000fe200078e0a04 */
[----:B------:R-:W-:-:S11]  /*1bd20*/  ISETP.GE.AND P2, PT, R92, RZ, PT ;  /* 0x000000ff5c00720c */ /* 0x000fd60003f46270 */
[----:B------:R-:W-:Y:S01]  /*1bd30*/  @!P1 IMAD.IADD R9, R9, 0x1, -R2 ;  /* 0x0000000109099824 */ /* 0x000fe200078e0a02 */
[----:B------:R-:W-:Y:S01]  /*1bd40*/  ISETP.GT.U32.AND P1, PT, R2, R29, PT ;  /* 0x0000001d0200720c */ /* 0x000fe20003f24070 */
[----:B------:R-:W-:Y:S01]  /*1bd50*/  @!P2 IMAD.MOV R12, RZ, RZ, -R12 ;  /* 0x000000ffff0ca224 */ /* 0x000fe200078e0a0c */
[----:B---3--:R-:W-:-:S11]  /*1bd60*/  ISETP.GE.AND P2, PT, R59, RZ, PT ;  /* 0x000000ff3b00720c */ /* 0x008fd60003f46270 */
[----:B------:R-:W-:Y:S01]  /*1bd70*/  @!P1 IMAD.IADD R29, R29, 0x1, -R2 ;  /* 0x000000011d1d9824 */ /* 0x000fe200078e0a02 */
[----:B------:R-:W-:Y:S02]  /*1bd80*/  ISETP.GE.AND P1, PT, R93, RZ, PT ;  /* 0x000000ff5d00720c */ /* 0x000fe40003f26270 */
[----:B------:R-:W3:Y:S01]  /*1bd90*/  LDL.LU R93, [R1+0x2020] ;  /* 0x00202000015d7983 */ /* 0x000ee20000300800 */
[----:B------:R-:W-:Y:S01]  /*1bda0*/  @!P2 IMAD.MOV R8, RZ, RZ, -R8 ;  /* 0x000000ffff08a224 */ /* 0x000fe200078e0a08 */
[----:B------:R-:W-:Y:S02]  /*1bdb0*/  PRMT R39, RZ, 0x7610, R39 ;  /* 0x00007610ff277816 */ /* 0x000fe40000000027 */
[----:B------:R-:W-:-:S04]  /*1bdc0*/  PRMT R37, RZ, 0x7610, R37 ;  /* 0x00007610ff257816 */ /* 0x000fc80000000025 */
[----:B------:R4:W4:Y:S04]  /*1bdd0*/  @!P0 LDG.E.U16 R39, desc[UR6][R86.64] ;  /* 0x0000000656278981 */ /* 0x000928000c1e1500 */
[----:B------:R0:W4:Y:S01]  /*1bde0*/  @!P0 LDG.E.U16 R37, desc[UR6][R84.64] ;  /* 0x0000000654258981 */ /* 0x000122000c1e1500 */
[C---:B------:R-:W-:Y:S02]  /*1bdf0*/  ISETP.GT.U32.AND P0, PT, R2.reuse, R17, PT ;  /* 0x000000110200720c */ /* 0x040fe40003f04070 */
[----:B--2---:R-:W-:Y:S02]  /*1be00*/  ISETP.GE.AND P2, PT, R5, RZ, PT ;  /* 0x000000ff0500720c */ /* 0x004fe40003f46270 */
[----:B------:R-:W2:Y:S04]  /*1be10*/  LDL.LU R5, [R1+0x3ea8] ;  /* 0x003ea80001057983 */ /* 0x000ea80000300800 */
[----:B------:R-:W2:Y:S01]  /*1be20*/  LDL.LU R92, [R1+0x2044] ;  /* 0x00204400015c7983 */ /* 0x000ea20000300800 */
[----:B------:R-:W-:-:S04]  /*1be30*/  ISETP.GT.U32.AND P4, PT, R2, R18, PT ;  /* 0x000000120200720c */ /* 0x000fc80003f84070 */
[----:B------:R-:W-:Y:S01]  /*1be40*/  @!P0 IMAD.IADD R17, R17, 0x1, -R2 ;  /* 0x0000000111118824 */ /* 0x000fe200078e0a02 */
[----:B------:R-:W-:-:S08]  /*1be50*/  ISETP.GT.U32.AND P0, PT, R2, R14, PT ;  /* 0x0000000e0200720c */ /* 0x000fd00003f04070 */
[----:B------:R-:W-:Y:S01]  /*1be60*/  @!P4 IMAD.IADD R18, R18, 0x1, -R2 ;  /* 0x000000011212c824 */ /* 0x000fe200078e0a02 */
[----:B------:R-:W-:-:S04]  /*1be70*/  ISETP.GT.U32.AND P4, PT, R2, R15, PT ;  /* 0x0000000f0200720c */ /* 0x000fc80003f84070 */
[----:B------:R-:W-:Y:S02]  /*1be80*/  @!P0 IADD3 R14, PT, PT, R14, -R2, RZ ;  /* 0x800000020e0e8210 */ /* 0x000fe40007ffe0ff */
[----:B------:R-:W-:-:S07]  /*1be90*/  ISETP.GT.U32.AND P0, PT, R2, R10, PT ;  /* 0x0000000a0200720c */ /* 0x000fce0003f04070 */
[----:B------:R-:W-:Y:S01]  /*1bea0*/  @!P4 IMAD.IADD R15, R15, 0x1, -R2 ;  /* 0x000000010f0fc824 */ /* 0x000fe200078e0a02 */
[----:B------:R-:W-:-:S05]  /*1beb0*/  ISETP.GT.U32.AND P4, PT, R2, R11, PT ;  /* 0x0000000b0200720c */ /* 0x000fca0003f84070 */
[----:B------:R-:W-:Y:S01]  /*1bec0*/  @!P0 IMAD.IADD R10, R10, 0x1, -R2 ;  /* 0x000000010a0a8824 */ /* 0x000fe200078e0a02 */
        /* <DEDUP_REMOVED lines=8> */
[----:B------:R-:W-:Y:S01]  /*1bf50*/  ISETP.GE.AND P0, PT, R90, RZ, PT ;  /* 0x000000ff5a00720c */ /* 0x000fe20003f06270 */
[----:B------:R-:W-:Y:S01]  /*1bf60*/  @!P1 IMAD.MOV R16, RZ, RZ, -R16 ;  /* 0x000000ffff109224 */ /* 0x000fe200078e0a10 */
[----:B------:R-:W-:-:S05]  /*1bf70*/  ISETP.GE.AND P1, PT, R91, RZ, PT ;  /* 0x000000ff5b00720c */ /* 0x000fca0003f26270 */
[----:B------:R-:W-:Y:S01]  /*1bf80*/  @!P4 IMAD.IADD R18, R18, 0x1, -R2 ;  /* 0x000000011212c824 */ /* 0x000fe200078e0a02 */
[----:B------:R-:W-:-:S05]  /*1bf90*/  ISETP.GE.AND P4, PT, R89, RZ, PT ;  /* 0x000000ff5900720c */ /* 0x000fca0003f86270 */
[----:B------:R-:W-:Y:S01]  /*1bfa0*/  @!P0 IMAD.MOV R14, RZ, RZ, -R14 ;  /* 0x000000ffff0e8224 */ /* 0x000fe200078e0a0e */
[----:B------:R-:W-:Y:S01]  /*1bfb0*/  ISETP.GE.AND P0, PT, R57, RZ, PT ;  /* 0x000000ff3900720c */ /* 0x000fe20003f06270 */
[----:B------:R-:W-:Y:S01]  /*1bfc0*/  @!P1 IMAD.MOV R13, RZ, RZ, -R13 ;  /* 0x000000ffff0d9224 */ /* 0x000fe200078e0a0d */
[----:B------:R-:W-:-:S05]  /*1bfd0*/  ISETP.GE.AND P1, PT, R58, RZ, PT ;  /* 0x000000ff3a00720c */ /* 0x000fca0003f26270 */
[----:B------:R-:W-:Y:S01]  /*1bfe0*/  @!P4 IMAD.MOV R15, RZ, RZ, -R15 ;  /* 0x000000ffff0fc224 */ /* 0x000fe200078e0a0f */
[----:B------:R-:W-:-:S05]  /*1bff0*/  ISETP.GE.AND P4, PT, R56, RZ, PT ;  /* 0x000000ff3800720c */ /* 0x000fca0003f86270 */
[----:B------:R-:W-:Y:S01]  /*1c000*/  @!P0 IMAD.MOV R10, RZ, RZ, -R10 ;  /* 0x000000ffff0a8224 */ /* 0x000fe200078e0a0a */
[----:B------:R-:W-:Y:S01]  /*1c010*/  ISETP.GE.AND P0, PT, R46, RZ, PT ;  /* 0x000000ff2e00720c */ /* 0x000fe20003f06270 */
[----:B------:R-:W-:Y:S02]  /*1c020*/  @!P1 IMAD.MOV R9, RZ, RZ, -R9 ;  /* 0x000000ffff099224 */ /* 0x000fe400078e0a09 */
[----:B------:R-:W-:Y:S01]  /*1c030*/  VIADD R2, R28, 0xffffff0d ;  /* 0xffffff0d1c027836 */ /* 0x000fe20000000000 */
[----:B---3--:R-:W-:Y:S02]  /*1c040*/  ISETP.GE.AND P1, PT, R93, RZ, PT ;  /* 0x000000ff5d00720c */ /* 0x008fe40003f26270 */
[----:B------:R-:W3:Y:S01]  /*1c050*/  LDL.LU R93, [R1+0x2040] ;  /* 0x00204000015d7983 */ /* 0x000ee20000300800 */
[----:B------:R-:W-:Y:S01]  /*1c060*/  @!P4 IMAD.MOV R11, RZ, RZ, -R11 ;  /* 0x000000ffff0bc224 */ /* 0x000fe200078e0a0b */
[----:B------:R-:W-:Y:S01]  /*1c070*/  ISETP.GE.AND P4, PT, R45, RZ, PT ;  /* 0x000000ff2d00720c */ /* 0x000fe20003f86270 */
[----:B------:R-:W-:-:S04]  /*1c080*/  IMAD R45, R3, 0xf2, RZ ;  /* 0x000000f2032d7824 */ /* 0x000fc800078e02ff */
[----:B------:R-:W-:Y:S01]  /*1c090*/  @!P0 IMAD.MOV R6, RZ, RZ, -R6 ;  /* 0x000000ffff068224 */ /* 0x000fe200078e0a06 */
[----:B------:R-:W-:Y:S01]  /*1c0a0*/  ISETP.GE.U32.AND P0, PT, R2, 0x7ffffe0e, PT ;  /* 0x7ffffe0e0200780c */ /* 0x000fe20003f06070 */
[----:B------:R-:W-:Y:S01]  /*1c0b0*/  IMAD R46, R3, 0xfa, RZ ;  /* 0x000000fa032e7824 */ /* 0x000fe200078e02ff */
[----:B------:R-:W-:Y:S01]  /*1c0c0*/  PRMT R44, RZ, 0x7610, R44 ;  /* 0x00007610ff2c7816 */ /* 0x000fe2000000002c */
[----:B0-----:R-:W-:Y:S01]  /*1c0d0*/  IMAD.WIDE R56, R45, 0x2, R26 ;  /* 0x000000022d387825 */ /* 0x001fe200078e021a */
[----:B------:R-:W-:-:S03]  /*1c0e0*/  PRMT R43, RZ, 0x7610, R43 ;  /* 0x00007610ff2b7816 */ /* 0x000fc6000000002b */
[----:B-1----:R-:W-:Y:S01]  /*1c0f0*/  IMAD.WIDE R58, R45, 0x2, R24 ;  /* 0x000000022d3a7825 */ /* 0x002fe200078e0218 */
[----:B------:R-:W-:-:S03]  /*1c100*/  PRMT R32, RZ, 0x7610, R32 ;  /* 0x00007610ff207816 */ /* 0x000fc60000000020 */
[----:B----4-:R-:W-:Y:S01]  /*1c110*/  IMAD.WIDE R86, R46, 0x2, R26 ;  /* 0x000000022e567825 */ /* 0x010fe200078e021a */
[----:B------:R-:W-:Y:S01]  /*1c120*/  PRMT R31, RZ, 0x7610, R31 ;  /* 0x00007610ff1f7816 */ /* 0x000fe2000000001f */
[----:B------:R0:W-:Y:S02]  /*1c130*/  STL.64 [R1+0x100], R56 ;  /* 0x0001003801007387 */ /* 0x0001e40000100a00 */
[----:B------:R-:W-:Y:S02]  /*1c140*/  VIADD R30, R28, 0xffffff05 ;  /* 0xffffff051c1e7836 */ /* 0x000fe40000000000 */
[C---:B------:R-:W-:Y:S01]  /*1c150*/  IMAD.WIDE R90, R45.reuse, 0x2, R22 ;  /* 0x000000022d5a7825 */ /* 0x040fe200078e0216 */
[----:B------:R1:W-:Y:S03]  /*1c160*/  STL.64 [R1+0xf8], R58 ;  /* 0x0000f83a01007387 */ /* 0x0003e60000100a00 */
[----:B------:R-:W-:Y:S01]  /*1c170*/  IMAD.WIDE R84, R46, 0x2, R24 ;  /* 0x000000022e547825 */ /* 0x000fe200078e0218 */
[----:B------:R4:W3:Y:S03]  /*1c180*/  @!P5 LDG.E.U16 R44, desc[UR6][R82.64] ;  /* 0x00000006522cd981 */ /* 0x0008e6000c1e1500 */
[----:B------:R-:W-:Y:S01]  /*1c190*/  IMAD.WIDE R88, R45, 0x2, R20 ;  /* 0x000000022d587825 */ /* 0x000fe200078e0214 */
[----:B------:R-:W-:Y:S01]  /*1c1a0*/  STL.64 [R1+0x40], R86 ;  /* 0x0000405601007387 */ /* 0x000fe20000100a00 */
[----:B------:R-:W-:-:S02]  /*1c1b0*/  PRMT R2, RZ, 0x7610, R2 ;  /* 0x00007610ff027816 */ /* 0x000fc40000000002 */
[----:B------:R-:W-:Y:S01]  /*1c1c0*/  @!P1 IMAD.MOV R29, RZ, RZ, -R29 ;  /* 0x000000ffff1d9224 */ /* 0x000fe200078e0a1d */
[----:B------:R0:W3:Y:S01]  /*1c1d0*/  @!P5 LDG.E.U16 R43, desc[UR6][R62.64] ;  /* 0x000000063e2bd981 */ /* 0x0000e2000c1e1500 */
[----:B------:R-:W-:Y:S01]  /*1c1e0*/  @!P4 IMAD.MOV R7, RZ, RZ, -R7 ;  /* 0x000000ffff07c224 */ /* 0x000fe200078e0a07 */
[----:B------:R-:W-:Y:S01]  /*1c1f0*/  ISETP.GE.U32.AND P4, PT, R30, 0x7ffffe06, PT ;  /* 0x7ffffe061e00780c */ /* 0x000fe20003f86070 */
[----:B----4-:R-:W-:Y:S01]  /*1c200*/  IMAD.WIDE R82, R46, 0x2, R22 ;  /* 0x000000022e527825 */ /* 0x010fe200078e0216 */
[----:B------:R-:W-:Y:S01]  /*1c210*/  STL.64 [R1+0xf0], R90 ;  /* 0x0000f05a01007387 */ /* 0x000fe20000100a00 */
[----:B------:R-:W-:-:S03]  /*1c220*/  PRMT R30, RZ, 0x7610, R30 ;  /* 0x00007610ff1e7816 */ /* 0x000fc6000000001e */
[----:B------:R-:W-:Y:S01]  /*1c230*/  STL.64 [R1+0x38], R84 ;  /* 0x0000385401007387 */ /* 0x000fe20000100a00 */
[----:B0-----:R-:W-:-:S03]  /*1c240*/  IMAD.WIDE R62, R46, 0x2, R20 ;  /* 0x000000022e3e7825 */ /* 0x001fc600078e0214 */
[----:B------:R0:W-:Y:S04]  /*1c250*/  STL.64 [R1+0xe8], R88 ;  /* 0x0000e85801007387 */ /* 0x0001e80000100a00 */
[----:B------:R-:W4:Y:S04]  /*1c260*/  @!P0 LDG.E.U16 R32, desc[UR6][R56.64] ;  /* 0x0000000638208981 */ /* 0x000f28000c1e1500 */
[----:B------:R-:W4:Y:S04]  /*1c270*/  @!P0 LDG.E.U16 R31, desc[UR6][R58.64] ;  /* 0x000000063a1f8981 */ /* 0x000f28000c1e1500 */
[----:B------:R-:W4:Y:S04]  /*1c280*/  @!P0 LDG.E.U16 R2, desc[UR6][R88.64] ;  /* 0x0000000658028981 */ /* 0x000f28000c1e1500 */
[----:B------:R-:W4:Y:S04]  /*1c290*/  LDL.LU.64 R56, [R1+0x3ea0] ;  /* 0x003ea00001387983 */ /* 0x000f280000300a00 */
[----:B-1----:R-:W4:Y:S04]  /*1c2a0*/  LDL.LU.64 R58, [R1+0x3e98] ;  /* 0x003e9800013a7983 */ /* 0x002f280000300a00 */
[----:B------:R1:W-:Y:S04]  /*1c2b0*/  STL.64 [R1+0x30], R82 ;  /* 0x0000305201007387 */ /* 0x0003e80000100a00 */
[----:B------:R-:W-:Y:S01]  /*1c2c0*/  STL.64 [R1+0x28], R62 ;  /* 0x0000283e01007387 */ /* 0x000fe20000100a00 */
[----:B------:R-:W-:-:S03]  /*1c2d0*/  PRMT R34, RZ, 0x7610, R34 ;  /* 0x00007610ff227816 */ /* 0x000fc60000000022 */
[----:B------:R-:W4:Y:S04]  /*1c2e0*/  @!P0 LDG.E.U16 R30, desc[UR6][R90.64] ;  /* 0x000000065a1e8981 */ /* 0x000f28000c1e1500 */
[----:B0-----:R-:W4:Y:S04]  /*1c2f0*/  LDL.LU R89, [R1+0x2038] ;  /* 0x0020380001597983 */ /* 0x001f280000300800 */
[----:B------:R-:W4:Y:S04]  /*1c300*/  @!P4 LDG.E.U16 R34, desc[UR6][R82.64] ;  /* 0x000000065222c981 */ /* 0x000f28000c1e1500 */
[----:B------:R-:W4:Y:S01]  /*1c310*/  LDL.LU R90, [R1+0x2034] ;  /* 0x00203400015a7983 */ /* 0x000f220000300800 */
[----:B--2---:R-:W-:-:S02]  /*1c320*/  ISETP.NE.AND P1, PT, R5, RZ, PT ;  /* 0x000000ff0500720c */ /* 0x004fc40003f25270 */
[----:B------:R-:W-:-:S04]  /*1c330*/  LOP3.LUT R5, RZ, R5, RZ, 0x33, !PT ;  /* 0x00000005ff057212 */ /* 0x000fc800078e33ff */
[C---:B------:R-:W-:Y:S02]  /*1c340*/  SEL R16, R5.reuse, R16, !P1 ;  /* 0x0000001005107207 */ /* 0x040fe40004800000 */
[C---:B------:R-:W-:Y:S02]  /*1c350*/  SEL R15, R5.reuse, R15, !P1 ;  /* 0x0000000f050f7207 */ /* 0x040fe40004800000 */
[C---:B------:R-:W-:Y:S01]  /*1c360*/  SEL R14, R5.reuse, R14, !P1 ;  /* 0x0000000e050e7207 */ /* 0x040fe20004800000 */
[----:B------:R-:W-:Y:S01]  /*1c370*/  STL [R1+0x1fe0], R16 ;  /* 0x001fe01001007387 */ /* 0x000fe20000100800 */
[C---:B------:R-:W-:Y:S02]  /*1c380*/  SEL R13, R5.reuse, R13, !P1 ;  /* 0x0000000d050d7207 */ /* 0x040fe40004800000 */
[C---:B------:R-:W-:Y:S01]  /*1c390*/  SEL R12, R5.reuse, R12, !P1 ;  /* 0x0000000c050c7207 */ /* 0x040fe20004800000 */
[----:B------:R-:W2:Y:S01]  /*1c3a0*/  LDL.LU R91, [R1+0x2030] ;  /* 0x00203000015b7983 */ /* 0x000ea20000300800 */
[----:B------:R-:W-:-:S03]  /*1c3b0*/  SEL R11, R5, R11, !P1 ;  /* 0x0000000b050b7207 */ /* 0x000fc60004800000 */
[----:B------:R-:W-:Y:S01]  /*1c3c0*/  STL [R1+0x1fdc], R15 ;  /* 0x001fdc0f01007387 */ /* 0x000fe20000100800 */
[----:B------:R-:W-:-:S03]  /*1c3d0*/  SEL R10, R5, R10, !P1 ;  /* 0x0000000a050a7207 */ /* 0x000fc60004800000 */
[----:B------:R-:W-:Y:S04]  /*1c3e0*/  STL [R1+0x1fe4], R14 ;  /* 0x001fe40e01007387 */ /* 0x000fe80000100800 */
[----:B------:R-:W-:Y:S04]  /*1c3f0*/  STL [R1+0x1fe8], R13 ;  /* 0x001fe80d01007387 */ /* 0x000fe80000100800 */
[----:B------:R-:W-:Y:S04]  /*1c400*/  STL [R1+0x1fec], R12 ;  /* 0x001fec0c01007387 */ /* 0x000fe80000100800 */
[----:B------:R-:W2:Y:S01]  /*1c410*/  LDL.LU R81, [R1+0x203c] ;  /* 0x00203c0001517983 */ /* 0x000ea20000300800 */
[----:B------:R-:W-:-:S03]  /*1c420*/  ISETP.GE.AND P0, PT, R92, RZ, PT ;  /* 0x000000ff5c00720c */ /* 0x000fc60003f06270 */
[----:B------:R-:W-:Y:S04]  /*1c430*/  STL [R1+0x1ff0], R11 ;  /* 0x001ff00b01007387 */ /* 0x000fe80000100800 */
[----:B-1----:R-:W2:Y:S04]  /*1c440*/  LDL.LU R82, [R1+0x202c] ;  /* 0x00202c0001527983 */ /* 0x002ea80000300800 */
[----:B------:R-:W-:Y:S04]  /*1c450*/  STL [R1+0x1ff4], R10 ;  /* 0x001ff40a01007387 */ /* 0x000fe80000100800 */
[----:B------:R-:W2:Y:S04]  /*1c460*/  LDL.LU R83, [R1+0x2028] ;  /* 0x0020280001537983 */ /* 0x000ea80000300800 */
[----:B------:R-:W2:Y:S01]  /*1c470*/  LDL.LU R92, [R1+0x2024] ;  /* 0x00202400015c7983 */ /* 0x000ea20000300800 */
[----:B------:R-:W-:-:S02]  /*1c480*/  PRMT R36, RZ, 0x7610, R36 ;  /* 0x00007610ff247816 */ /* 0x000fc40000000024 */
[----:B------:R-:W-:Y:S02]  /*1c490*/  PRMT R35, RZ, 0x7610, R35 ;  /* 0x00007610ff237816 */ /* 0x000fe40000000023 */
[----:B------:R-:W-:Y:S02]  /*1c4a0*/  PRMT R33, RZ, 0x7610, R33 ;  /* 0x00007610ff217816 */ /* 0x000fe40000000021 */
[----:B------:R-:W2:Y:S04]  /*1c4b0*/  @!P4 LDG.E.U16 R36, desc[UR6][R86.64] ;  /* 0x000000065624c981 */ /* 0x000ea8000c1e1500 */
[----:B------:R-:W2:Y:S04]  /*1c4c0*/  @!P4 LDG.E.U16 R35, desc[UR6][R84.64] ;  /* 0x000000065423c981 */ /* 0x000ea8000c1e1500 */
[----:B------:R-:W2:Y:S01]  /*1c4d0*/  @!P4 LDG.E.U16 R33, desc[UR6][R62.64] ;  /* 0x000000063e21c981 */ /* 0x000ea2000c1e1500 */
[----:B------:R-:W-:Y:S01]  /*1c4e0*/  SEL R8, R5, R8, !P1 ;  /* 0x0000000805087207 */ /* 0x000fe20004800000 */
[----:B------:R-:W-:-:S02]  /*1c4f0*/  @!P2 IMAD.MOV R19, RZ, RZ, -R19 ;  /* 0x000000ffff13a224 */ /* 0x000fc400078e0a13 */
[----:B------:R-:W-:Y:S01]  /*1c500*/  @!P0 IMAD.MOV R18, RZ, RZ, -R18 ;  /* 0x000000ffff128224 */ /* 0x000fe200078e0a12 */
[----:B------:R-:W-:Y:S02]  /*1c510*/  SEL R4, R5, R4, !P1 ;  /* 0x0000000405047207 */ /* 0x000fe40004800000 */
[----:B---3--:R-:W-:Y:S02]  /*1c520*/  ISETP.GE.AND P4, PT, R93, RZ, PT ;  /* 0x000000ff5d00720c */ /* 0x008fe40003f86270 */
[----:B------:R-:W-:-:S05]  /*1c530*/  SEL R93, R5, R9, !P1 ;  /* 0x00000009055d7207 */ /* 0x000fca0004800000 */
[----:B------:R0:W-:Y:S04]  /*1c540*/  STL [R1+0x3e4c], R93 ;  /* 0x003e4c5d01007387 */ /* 0x0001e80000100800 */
[----:B------:R1:W-:Y:S02]  /*1c550*/  STL [R1+0x1fc0], R8 ;  /* 0x001fc00801007387 */ /* 0x0003e40000100800 */
[----:B------:R-:W-:Y:S01]  /*1c560*/  @!P4 IMAD.MOV R17, RZ, RZ, -R17 ;  /* 0x000000ffff11c224 */ /* 0x000fe200078e0a11 */
[C---:B0-----:R-:W-:Y:S02]  /*1c570*/  SEL R93, R5.reuse, R7, !P1 ;  /* 0x00000007055d7207 */ /* 0x041fe40004800000 */
[C---:B------:R-:W-:Y:S02]  /*1c580*/  SEL R7, R5.reuse, R6, !P1 ;  /* 0x0000000605077207 */ /* 0x040fe40004800000 */
[----:B------:R-:W-:-:S02]  /*1c590*/  SEL R6, R5, R29, !P1 ;  /* 0x0000001d05067207 */ /* 0x000fc40004800000 */
[C---:B-1----:R-:W-:Y:S01]  /*1c5a0*/  SEL R8, R5.reuse, R19, !P1 ;  /* 0x0000001305087207 */ /* 0x042fe20004800000 */
[----:B------:R0:W-:Y:S04]  /*1c5b0*/  STL [R1+0x1fc4], R7 ;  /* 0x001fc40701007387 */ /* 0x0001e80000100800 */
[----:B------:R1:W-:Y:S01]  /*1c5c0*/  STL [R1+0x1fc8], R6 ;  /* 0x001fc80601007387 */ /* 0x0003e20000100800 */
[----:B0-----:R-:W-:-:S03]  /*1c5d0*/  SEL R7, R5, R18, !P1 ;  /* 0x0000001205077207 */ /* 0x001fc60004800000 */
[----:B------:R-:W-:Y:S01]  /*1c5e0*/  STL [R1+0x1fcc], R8 ;  /* 0x001fcc0801007387 */ /* 0x000fe20000100800 */
[----:B-1----:R-:W-:-:S03]  /*1c5f0*/  SEL R6, R5, R17, !P1 ;  /* 0x0000001105067207 */ /* 0x002fc60004800000 */
[----:B------:R-:W-:Y:S04]  /*1c600*/  STL [R1+0x1fd0], R7 ;  /* 0x001fd00701007387 */ /* 0x000fe80000100800 */
[----:B------:R-:W-:Y:S04]  /*1c610*/  STL [R1+0x1fd8], R6 ;  /* 0x001fd80601007387 */ /* 0x000fe80000100800 */
[----:B------:R-:W-:Y:S04]  /*1c620*/  STL [R1+0x1fd4], R4 ;  /* 0x001fd40401007387 */ /* 0x000fe80000100800 */
[----:B------:R-:W3:Y:S04]  /*1c630*/  LDL.LU R84, [R1+0x2074] ;  /* 0x0020740001547983 */ /* 0x000ee80000300800 */
[----:B------:R-:W3:Y:S04]  /*1c640*/  LDL.LU R85, [R1+0x206c] ;  /* 0x00206c0001557983 */ /* 0x000ee80000300800 */
[----:B------:R-:W3:Y:S04]  /*1c650*/  LDL.LU R86, [R1+0x2068] ;  /* 0x0020680001567983 */ /* 0x000ee80000300800 */
[----:B------:R-:W3:Y:S04]  /*1c660*/  LDL.LU R87, [R1+0x2064] ;  /* 0x0020640001577983 */ /* 0x000ee80000300800 */
[----:B------:R-:W3:Y:S04]  /*1c670*/  LDL.LU R88, [R1+0x2070] ;  /* 0x0020700001587983 */ /* 0x000ee80000300800 */
[----:B----4-:R0:W-:Y:S04]  /*1c680*/  STS.U16 [R80+UR76+0x14880], R89 ;  /* 0x0148805950007988 */ /* 0x0101e8000800044c */
[----:B------:R1:W-:Y:S04]  /*1c690*/  STS.U16 [R80+UR76+0x24880], R90 ;  /* 0x0248805a50007988 */ /* 0x0003e8000800044c */
[----:B0-----:R-:W4:Y:S04]  /*1c6a0*/  LDL.LU R89, [R1+0x205c] ;  /* 0x00205c0001597983 */ /* 0x001f280000300800 */
[----:B-1----:R-:W4:Y:S04]  /*1c6b0*/  LDL.LU R90, [R1+0x2058] ;  /* 0x00205800015a7983 */ /* 0x002f280000300800 */
[----:B--2---:R0:W-:Y:S04]  /*1c6c0*/  STS.U16 [R80+UR76+0x34880], R91 ;  /* 0x0348805b50007988 */ /* 0x0041e8000800044c */
[----:B0-----:R-:W2:Y:S04]  /*1c6d0*/  LDL.LU R91, [R1+0x2054] ;  /* 0x00205400015b7983 */ /* 0x001ea80000300800 */
[----:B------:R-:W2:Y:S04]  /*1c6e0*/  LDL.LU R78, [R1+0x2060] ;  /* 0x00206000014e7983 */ /* 0x000ea80000300800 */
[----:B------:R0:W-:Y:S04]  /*1c6f0*/  STS.U16 [R80+UR76+0x4880], R81 ;  /* 0x0048805150007988 */ /* 0x0001e8000800044c */
[----:B------:R1:W-:Y:S04]  /*1c700*/  STS.U16 [R80+UR76+0x14c80], R82 ;  /* 0x014c805250007988 */ /* 0x0003e8000800044c */
[----:B0-----:R-:W2:Y:S04]  /*1c710*/  LDL.LU R81, [R1+0x2050] ;  /* 0x0020500001517983 */ /* 0x001ea80000300800 */
[----:B------:R-:W-:Y:S04]  /*1c720*/  STS.U16 [R80+UR76+0x24c80], R83 ;  /* 0x024c805350007988 */ /* 0x000fe8000800044c */
[----:B------:R0:W-:Y:S04]  /*1c730*/  STS.U16 [R80+UR76+0x34c80], R92 ;  /* 0x034c805c50007988 */ /* 0x0001e8000800044c */
[----:B-1----:R-:W2:Y:S04]  /*1c740*/  LDL.LU R82, [R1+0x204c] ;  /* 0x00204c0001527983 */ /* 0x002ea80000300800 */
[----:B0-----:R-:W2:Y:S01]  /*1c750*/  LDL.LU R92, [R1+0x2048] ;  /* 0x00204800015c7983 */ /* 0x001ea20000300800 */
[----:B------:R-:W-:-:S02]  /*1c760*/  VIADD R4, R28, 0xffffff0c ;  /* 0xffffff0c1c047836 */ /* 0x000fc40000000000 */
[----:B------:R-:W-:-:S03]  /*1c770*/  VIADD R7, R28, 0xffffff00 ;  /* 0xffffff001c077836 */ /* 0x000fc60000000000 */
[----:B------:R-:W-:Y:S01]  /*1c780*/  ISETP.GE.U32.AND P4, PT, R4, 0x7ffffe0d, PT ;  /* 0x7ffffe0d0400780c */ /* 0x000fe20003f86070 */
[----:B------:R-:W-:Y:S02]  /*1c790*/  IMAD R4, R3, 0xf3, RZ ;  /* 0x000000f303047824 */ /* 0x000fe400078e02ff */
[----:B------:R-:W-:Y:S02]  /*1c7a0*/  VIADD R6, R28, 0xffffff01 ;  /* 0xffffff011c067836 */ /* 0x000fe40000000000 */
[----:B------:R-:W-:Y:S01]  /*1c7b0*/  IMAD.WIDE R12, R4, 0x2, R22 ;  /* 0x00000002040c7825 */ /* 0x000fe200078e0216 */
[----:B------:R-:W-:Y:S02]  /*1c7c0*/  ISETP.GE.U32.AND P0, PT, R7, 0x7ffffe01, PT ;  /* 0x7ffffe010700780c */ /* 0x000fe40003f06070 */
[----:B------:R-:W-:Y:S01]  /*1c7d0*/  ISETP.GE.U32.AND P1, PT, R6, 0x7ffffe02, PT ;  /* 0x7ffffe020600780c */ /* 0x000fe20003f26070 */
[C---:B------:R-:W-:Y:S01]  /*1c7e0*/  IMAD.WIDE R10, R4.reuse, 0x2, R26 ;  /* 0x00000002040a7825 */ /* 0x040fe200078e021a */
[----:B------:R-:W-:Y:S03]  /*1c7f0*/  STL.64 [R1+0x220], R12 ;  /* 0x0002200c01007387 */ /* 0x000fe60000100a00 */
[C---:B------:R-:W-:Y:S01]  /*1c800*/  IMAD.WIDE R8, R4.reuse, 0x2, R24 ;  /* 0x0000000204087825 */ /* 0x040fe200078e0218 */
[----:B------:R-:W-:Y:S03]  /*1c810*/  STL.64 [R1+0xe0], R10 ;  /* 0x0000e00a01007387 */ /* 0x000fe60000100a00 */
[----:B------:R-:W-:Y:S01]  /*1c820*/  IMAD.WIDE R6, R4, 0x2, R20 ;  /* 0x0000000204067825 */ /* 0x000fe200078e0214 */
[----:B------:R-:W-:Y:S04]  /*1c830*/  STL.64 [R1+0xd8], R8 ;  /* 0x0000d80801007387 */ /* 0x000fe80000100a00 */
[----:B------:R-:W-:Y:S04]  /*1c840*/  STL.64 [R1+0x228], R6 ;  /* 0x0002280601007387 */ /* 0x000fe80000100a00 */
[----:B------:R-:W2:Y:S04]  /*1c850*/  LDL.LU R83, [R1+0x20a4] ;  /* 0x0020a40001537983 */ /* 0x000ea80000300800 */
[----:B---3--:R0:W-:Y:S04]  /*1c860*/  STS.U16 [R80+UR76+0x4c80], R84 ;  /* 0x004c805450007988 */ /* 0x0081e8000800044c */
[----:B------:R1:W-:Y:S04]  /*1c870*/  STS.U16 [R80+UR76+0x15080], R85 ;  /* 0x0150805550007988 */ /* 0x0003e8000800044c */
[----:B------:R3:W-:Y:S04]  /*1c880*/  STS.U16 [R80+UR76+0x25080], R86 ;  /* 0x0250805650007988 */ /* 0x0007e8000800044c */
[----:B0-----:R-:W2:Y:S04]  /*1c890*/  LDL.LU R84, [R1+0x209c] ;  /* 0x00209c0001547983 */ /* 0x001ea80000300800 */
[----:B-1----:R-:W2:Y:S04]  /*1c8a0*/  LDL.LU R85, [R1+0x2098] ;  /* 0x0020980001557983 */ /* 0x002ea80000300800 */
[----:B------:R0:W-:Y:S04]  /*1c8b0*/  STS.U16 [R80+UR76+0x35080], R87 ;  /* 0x0350805750007988 */ /* 0x0001e8000800044c */
[----:B---3--:R-:W3:Y:S04]  /*1c8c0*/  LDL.LU R86, [R1+0x2094] ;  /* 0x0020940001567983 */ /* 0x008ee80000300800 */
[----:B------:R1:W-:Y:S04]  /*1c8d0*/  STS.U16 [R80+UR76+0x5080], R88 ;  /* 0x0050805850007988 */ /* 0x0003e8000800044c */
[----:B0-----:R-:W3:Y:S04]  /*1c8e0*/  LDL.LU R87, [R1+0x20a0] ;  /* 0x0020a00001577983 */ /* 0x001ee80000300800 */
[----:B-1----:R-:W3:Y:S04]  /*1c8f0*/  LDL.LU R88, [R1+0x208c] ;  /* 0x00208c0001587983 */ /* 0x002ee80000300800 */
[----:B----4-:R0:W-:Y:S04]  /*1c900*/  STS.U16 [R80+UR76+0x15480], R89 ;  /* 0x0154805950007988 */ /* 0x0101e8000800044c */
[----:B------:R1:W-:Y:S04]  /*1c910*/  STS.U16 [R80+UR76+0x25480], R90 ;  /* 0x0254805a50007988 */ /* 0x0003e8000800044c */
[----:B0-----:R-:W4:Y:S04]  /*1c920*/  LDL.LU R89, [R1+0x2088] ;  /* 0x0020880001597983 */ /* 0x001f280000300800 */
[----:B-1----:R-:W4:Y:S04]  /*1c930*/  LDL.LU R90, [R1+0x2084] ;  /* 0x00208400015a7983 */ /* 0x002f280000300800 */
[----:B--2---:R0:W-:Y:S04]  /*1c940*/  STS.U16 [R80+UR76+0x35480], R91 ;  /* 0x0354805b50007988 */ /* 0x0041e8000800044c */
[----:B------:R-:W-:Y:S04]  /*1c950*/  STS.U16 [R80+UR76+0x5480], R78 ;  /* 0x0054804e50007988 */ /* 0x000fe8000800044c */
[----:B0-----:R-:W2:Y:S04]  /*1c960*/  LDL.LU R91, [R1+0x2090] ;  /* 0x00209000015b7983 */ /* 0x001ea80000300800 */
[----:B------:R-:W2:Y:S04]  /*1c970*/  LDL.LU R62, [R1+0x2080] ;  /* 0x00208000013e7983 */ /* 0x000ea80000300800 */
[----:B------:R-:W2:Y:S04]  /*1c980*/  LDL.LU R63, [R1+0x207c] ;  /* 0x00207c00013f7983 */ /* 0x000ea80000300800 */
[----:B------:R-:W-:Y:S04]  /*1c990*/  STS.U16 [R80+UR76+0x15880], R81 ;  /* 0x0158805150007988 */ /* 0x000fe8000800044c */
[----:B------:R-:W-:Y:S04]  /*1c9a0*/  STS.U16 [R80+UR76+0x25880], R82 ;  /* 0x0258805250007988 */ /* 0x000fe8000800044c */
[----:B------:R0:W-:Y:S04]  /*1c9b0*/  STS.U16 [R80+UR76+0x35880], R92 ;  /* 0x0358805c50007988 */ /* 0x0001e8000800044c */
[----:B0-----:R-:W2:Y:S01]  /*1c9c0*/  LDL.LU R92, [R1+0x2078] ;  /* 0x00207800015c7983 */ /* 0x001ea20000300800 */
[----:B------:R-:W-:-:S02]  /*1c9d0*/  PRMT R46, RZ, 0x7610, R46 ;  /* 0x00007610ff2e7816 */ /* 0x000fc4000000002e */
[----:B------:R-:W-:Y:S02]  /*1c9e0*/  PRMT R48, RZ, 0x7610, R48 ;  /* 0x00007610ff307816 */ /* 0x000fe40000000030 */
[----:B------:R-:W-:Y:S02]  /*1c9f0*/  PRMT R47, RZ, 0x7610, R47 ;  /* 0x00007610ff2f7816 */ /* 0x000fe4000000002f */
[----:B------:R-:W-:Y:S01]  /*1ca00*/  PRMT R45, RZ, 0x7610, R45 ;  /* 0x00007610ff2d7816 */ /* 0x000fe2000000002d */
[----:B------:R-:W-:Y:S01]  /*1ca10*/  VIADD R4, R28, 0xffffff0b ;  /* 0xffffff0b1c047836 */ /* 0x000fe20000000000 */
[----:B------:R0:W2:Y:S04]  /*1ca20*/  @!P4 LDG.E.U16 R46, desc[UR6][R12.64] ;  /* 0x000000060c2ec981 */ /* 0x0000a8000c1e1500 */
[----:B------:R1:W2:Y:S04]  /*1ca30*/  @!P4 LDG.E.U16 R48, desc[UR6][R10.64] ;  /* 0x000000060a30c981 */ /* 0x0002a8000c1e1500 */
[----:B------:R0:W2:Y:S04]  /*1ca40*/  @!P4 LDG.E.U16 R47, desc[UR6][R8.64] ;  /* 0x00000006082fc981 */ /* 0x0000a8000c1e1500 */
[----:B------:R1:W2:Y:S01]  /*1ca50*/  @!P4 LDG.E.U16 R45, desc[UR6][R6.64] ;  /* 0x00000006062dc981 */ /* 0x0002a2000c1e1500 */
[----:B------:R-:W-:Y:S01]  /*1ca60*/  ISETP.GE.U32.AND P4, PT, R4, 0x7ffffe0c, PT ;  /* 0x7ffffe0c0400780c */ /* 0x000fe20003f86070 */
[----:B------:R-:W-:-:S04]  /*1ca70*/  IMAD R4, R3, 0xf4, RZ ;  /* 0x000000f403047824 */ /* 0x000fc800078e02ff */
[----:B0-----:R-:W-:Y:S01]  /*1ca80*/  IMAD.WIDE R12, R4, 0x2, R26 ;  /* 0x00000002040c7825 */ /* 0x001fe200078e021a */
[----:B------:R-:W-:-:S03]  /*1ca90*/  PRMT R52, RZ, 0x7610, R52 ;  /* 0x00007610ff347816 */ /* 0x000fc60000000034 */
[----:B-1----:R-:W-:Y:S01]  /*1caa0*/  IMAD.WIDE R10, R4, 0x2, R24 ;  /* 0x00000002040a7825 */ /* 0x002fe200078e0218 */
[----:B------:R-:W-:-:S03]  /*1cab0*/  PRMT R51, RZ, 0x7610, R51 ;  /* 0x00007610ff337816 */ /* 0x000fc60000000033 */
[C---:B------:R-:W-:Y:S01]  /*1cac0*/  IMAD.WIDE R8, R4.reuse, 0x2, R22 ;  /* 0x0000000204087825 */ /* 0x040fe200078e0216 */
[----:B------:R-:W-:Y:S01]  /*1cad0*/  PRMT R50, RZ, 0x7610, R50 ;  /* 0x00007610ff327816 */ /* 0x000fe20000000032 */
[----:B------:R0:W-:Y:S01]  /*1cae0*/  STL.64 [R1+0xd0], R12 ;  /* 0x0000d00c01007387 */ /* 0x0001e20000100a00 */
[----:B------:R-:W-:Y:S01]  /*1caf0*/  PRMT R49, RZ, 0x7610, R49 ;  /* 0x00007610ff317816 */ /* 0x000fe20000000031 */
[----:B------:R-:W-:Y:S02]  /*1cb00*/  IMAD.WIDE R6, R4, 0x2, R20 ;  /* 0x0000000204067825 */ /* 0x000fe400078e0214 */
[----:B------:R-:W-:Y:S02]  /*1cb10*/  STL.64 [R1+0xc8], R10 ;  /* 0x0000c80a01007387 */ /* 0x000fe40000100a00 */
[----:B------:R-:W-:Y:S02]  /*1cb20*/  VIADD R4, R28, 0xffffff0a ;  /* 0xffffff0a1c047836 */ /* 0x000fe40000000000 */
[----:B------:R-:W-:Y:S04]  /*1cb30*/  STL.64 [R1+0xc0], R8 ;  /* 0x0000c00801007387 */ /* 0x000fe80000100a00 */
[----:B------:R-:W-:Y:S04]  /*1cb40*/  STL.64 [R1+0xb8], R6 ;  /* 0x0000b80601007387 */ /* 0x000fe80000100a00 */
[----:B------:R-:W2:Y:S04]  /*1cb50*/  LDL.LU R78, [R1+0x20d4] ;  /* 0x0020d400014e7983 */ /* 0x000ea80000300800 */
[----:B------:R0:W2:Y:S04]  /*1cb60*/  @!P4 LDG.E.U16 R52, desc[UR6][R12.64] ;  /* 0x000000060c34c981 */ /* 0x0000a8000c1e1500 */
[----:B------:R1:W2:Y:S04]  /*1cb70*/  @!P4 LDG.E.U16 R51, desc[UR6][R10.64] ;  /* 0x000000060a33c981 */ /* 0x0002a8000c1e1500 */
[----:B------:R0:W2:Y:S04]  /*1cb80*/  @!P4 LDG.E.U16 R50, desc[UR6][R8.64] ;  /* 0x000000060832c981 */ /* 0x0000a8000c1e1500 */
[----:B------:R0:W2:Y:S01]  /*1cb90*/  @!P4 LDG.E.U16 R49, desc[UR6][R6.64] ;  /* 0x000000060631c981 */ /* 0x0000a2000c1e1500 */
[----:B------:R-:W-:Y:S01]  /*1cba0*/  ISETP.GE.U32.AND P4, PT, R4, 0x7ffffe0b, PT ;  /* 0x7ffffe0b0400780c */ /* 0x000fe20003f86070 */
[----:B------:R-:W-:-:S02]  /*1cbb0*/  IMAD R4, R3, 0xf5, RZ ;  /* 0x000000f503047824 */ /* 0x000fc400078e02ff */
[----:B------:R-:W2:Y:S04]  /*1cbc0*/  LDL.LU R81, [R1+0x20cc] ;  /* 0x0020cc0001517983 */ /* 0x000ea80000300800 */
[----:B------:R1:W-:Y:S04]  /*1cbd0*/  STS.U16 [R80+UR76+0x5880], R83 ;  /* 0x0058805350007988 */ /* 0x0003e8000800044c */
[----:B------:R-:W2:Y:S01]  /*1cbe0*/  LDL.LU R82, [R1+0x20c8] ;  /* 0x0020c80001527983 */ /* 0x000ea20000300800 */
[----:B0-----:R-:W-:-:S03]  /*1cbf0*/  IMAD.WIDE R12, R4, 0x2, R22 ;  /* 0x00000002040c7825 */ /* 0x001fc600078e0216 */
[----:B-1----:R-:W2:Y:S04]  /*1cc00*/  LDL.LU R83, [R1+0x20c4] ;  /* 0x0020c40001537983 */ /* 0x002ea80000300800 */
[----:B------:R0:W-:Y:S04]  /*1cc10*/  STS.U16 [R80+UR76+0x15c80], R84 ;  /* 0x015c805450007988 */ /* 0x0001e8000800044c */
[----:B------:R1:W-:Y:S01]  /*1cc20*/  STS.U16 [R80+UR76+0x25c80], R85 ;  /* 0x025c805550007988 */ /* 0x0003e2000800044c */
[----:B------:R-:W-:-:S03]  /*1cc30*/  IMAD.WIDE R10, R4, 0x2, R26 ;  /* 0x00000002040a7825 */ /* 0x000fc600078e021a */
[----:B0-----:R-:W2:Y:S04]  /*1cc40*/  LDL.LU R84, [R1+0x20d0] ;  /* 0x0020d00001547983 */ /* 0x001ea80000300800 */
[----:B---3--:R0:W-:Y:S04]  /*1cc50*/  STS.U16 [R80+UR76+0x35c80], R86 ;  /* 0x035c805650007988 */ /* 0x0081e8000800044c */
[----:B-1----:R-:W3:Y:S01]  /*1cc60*/  LDL.LU R85, [R1+0x20bc] ;  /* 0x0020bc0001557983 */ /* 0x002ee20000300800 */
[----:B------:R-:W-:-:S03]  /*1cc70*/  IMAD.WIDE R8, R4, 0x2, R24 ;  /* 0x0000000204087825 */ /* 0x000fc600078e0218 */
[----:B------:R1:W-:Y:S04]  /*1cc80*/  STS.U16 [R80+UR76+0x5c80], R87 ;  /* 0x005c805750007988 */ /* 0x0003e8000800044c */
[----:B0-----:R-:W3:Y:S01]  /*1cc90*/  LDL.LU R86, [R1+0x20b8] ;  /* 0x0020b80001567983 */ /* 0x001ee20000300800 */
[----:B------:R-:W-:-:S03]  /*1cca0*/  IMAD.WIDE R6, R4, 0x2, R20 ;  /* 0x0000000204067825 */ /* 0x000fc600078e0214 */
[----:B------:R0:W-:Y:S04]  /*1ccb0*/  STS.U16 [R80+UR76+0x16080], R88 ;  /* 0x0160805850007988 */ /* 0x0001e8000800044c */
[----:B-1----:R-:W3:Y:S04]  /*1ccc0*/  LDL.LU R87, [R1+0x20b4] ;  /* 0x0020b40001577983 */ /* 0x002ee80000300800 */
[----:B0-----:R-:W3:Y:S04]  /*1ccd0*/  LDL.LU R88, [R1+0x20c0] ;  /* 0x0020c00001587983 */ /* 0x001ee80000300800 */
[----:B----4-:R0:W-:Y:S04]  /*1cce0*/  STS.U16 [R80+UR76+0x26080], R89 ;  /* 0x0260805950007988 */ /* 0x0101e8000800044c */
[----:B------:R1:W-:Y:S04]  /*1ccf0*/  STS.U16 [R80+UR76+0x36080], R90 ;  /* 0x0360805a50007988 */ /* 0x0003e8000800044c */
[----:B0-----:R-:W4:Y:S04]  /*1cd00*/  LDL.LU R89, [R1+0x20b0] ;  /* 0x0020b00001597983 */ /* 0x001f280000300800 */
[----:B-1----:R-:W4:Y:S04]  /*1cd10*/  LDL.LU R90, [R1+0x20ac] ;  /* 0x0020ac00015a7983 */ /* 0x002f280000300800 */
[----:B--2---:R0:W-:Y:S04]  /*1cd20*/  STS.U16 [R80+UR76+0x6080], R91 ;  /* 0x0060805b50007988 */ /* 0x0041e8000800044c */
[----:B------:R-:W-:Y:S04]  /*1cd30*/  STS.U16 [R80+UR76+0x16480], R62 ;  /* 0x0164803e50007988 */ /* 0x000fe8000800044c */
[----:B0-----:R-:W2:Y:S04]  /*1cd40*/  LDL.LU R91, [R1+0x20a8] ;  /* 0x0020a800015b7983 */ /* 0x001ea80000300800 */
[----:B------:R-:W-:Y:S04]  /*1cd50*/  STL.64 [R1+0x238], R12 ;  /* 0x0002380c01007387 */ /* 0x000fe80000100a00 */
[----:B------:R-:W-:Y:S04]  /*1cd60*/  STL.64 [R1+0xb0], R10 ;  /* 0x0000b00a01007387 */ /* 0x000fe80000100a00 */
[----:B------:R-:W-:Y:S04]  /*1cd70*/  STS.U16 [R80+UR76+0x26480], R63 ;  /* 0x0264803f50007988 */ /* 0x000fe8000800044c */
[----:B------:R-:W-:Y:S04]  /*1cd80*/  STL.64 [R1+0xa8], R8 ;  /* 0x0000a80801007387 */ /* 0x000fe80000100a00 */
[----:B------:R-:W-:Y:S04]  /*1cd90*/  STL.64 [R1+0x240], R6 ;  /* 0x0002400601007387 */ /* 0x000fe80000100a00 */
        /* <DEDUP_REMOVED lines=12> */
[----:B------:R-:W-:Y:S01]  /*1ce60*/  IMAD R4, R3, 0xf6, RZ ;  /* 0x000000f603047824 */ /* 0x000fe200078e02ff */
[----:B------:R-:W-:-:S03]  /*1ce70*/  PRMT R60, RZ, 0x7610, R60 ;  /* 0x00007610ff3c7816 */ /* 0x000fc6000000003c */
[----:B0-----:R-:W-:-:S04]  /*1ce80*/  IMAD.WIDE R12, R4, 0x2, R26 ;  /* 0x00000002040c7825 */ /* 0x001fc800078e021a */
[C---:B-1----:R-:W-:Y:S01]  /*1ce90*/  IMAD.WIDE R10, R4.reuse, 0x2, R24 ;  /* 0x00000002040a7825 */ /* 0x042fe200078e0218 */
[----:B------:R-:W-:Y:S03]  /*1cea0*/  STL.64 [R1+0xa0], R12 ;  /* 0x0000a00c01007387 */ /* 0x000fe60000100a00 */
[C---:B------:R-:W-:Y:S01]  /*1ceb0*/  IMAD.WIDE R8, R4.reuse, 0x2, R22 ;  /* 0x0000000204087825 */ /* 0x040fe200078e0216 */
[----:B------:R-:W-:Y:S03]  /*1cec0*/  STS.U16 [R80+UR76+0x6480], R78 ;  /* 0x0064804e50007988 */ /* 0x000fe6000800044c */
[----:B------:R-:W-:Y:S01]  /*1ced0*/  IMAD.WIDE R6, R4, 0x2, R20 ;  /* 0x0000000204067825 */ /* 0x000fe200078e0214 */
[----:B------:R-:W-:Y:S04]  /*1cee0*/  STL.64 [R1+0x98], R10 ;  /* 0x0000980a01007387 */ /* 0x000fe80000100a00 */
[----:B------:R-:W-:Y:S04]  /*1cef0*/  STL.64 [R1+0x90], R8 ;  /* 0x0000900801007387 */ /* 0x000fe80000100a00 */
[----:B------:R-:W2:Y:S04]  /*1cf00*/  @!P4 LDG.E.U16 R60, desc[UR6][R12.64] ;  /* 0x000000060c3cc981 */ /* 0x000ea8000c1e1500 */
[----:B------:R-:W-:Y:S04]  /*1cf10*/  STS.U16 [R80+UR76+0x16880], R81 ;  /* 0x0168805150007988 */ /* 0x000fe8000800044c */
[----:B------:R-:W-:Y:S04]  /*1cf20*/  STS.U16 [R80+UR76+0x26880], R82 ;  /* 0x0268805250007988 */ /* 0x000fe8000800044c */
[----:B------:R-:W-:Y:S04]  /*1cf30*/  STS.U16 [R80+UR76+0x36880], R83 ;  /* 0x0368805350007988 */ /* 0x000fe8000800044c */
[----:B------:R-:W-:Y:S04]  /*1cf40*/  STL.64 [R1+0x88], R6 ;  /* 0x0000880601007387 */ /* 0x000fe80000100a00 */
[----:B------:R-:W-:Y:S04]  /*1cf50*/  STS.U16 [R80+UR76+0x6880], R84 ;  /* 0x0068805450007988 */ /* 0x000fe8000800044c */
[----:B---3--:R-:W-:Y:S04]  /*1cf60*/  STS.U16 [R80+UR76+0x16c80], R85 ;  /* 0x016c805550007988 */ /* 0x008fe8000800044c */
[----:B------:R-:W-:Y:S04]  /*1cf70*/  STS.U16 [R80+UR76+0x26c80], R86 ;  /* 0x026c805650007988 */ /* 0x000fe8000800044c */
[----:B------:R-:W-:Y:S04]  /*1cf80*/  STS.U16 [R80+UR76+0x36c80], R87 ;  /* 0x036c805750007988 */ /* 0x000fe8000800044c */
[----:B------:R-:W-:Y:S04]  /*1cf90*/  STS.U16 [R80+UR76+0x6c80], R88 ;  /* 0x006c805850007988 */ /* 0x000fe8000800044c */
[----:B----4-:R-:W-:Y:S04]  /*1cfa0*/  STS.U16 [R80+UR76+0x17080], R89 ;  /* 0x0170805950007988 */ /* 0x010fe8000800044c */
[----:B------:R-:W-:Y:S04]  /*1cfb0*/  STS.U16 [R80+UR76+0x27080], R90 ;  /* 0x0270805a50007988 */ /* 0x000fe8000800044c */
[----:B--2---:R0:W-:Y:S04]  /*1cfc0*/  STS.U16 [R80+UR76+0x37080], R91 ;  /* 0x0370805b50007988 */ /* 0x0041e8000800044c */
[----:B0-----:R-:W2:Y:S04]  /*1cfd0*/  LDL.LU R91, [R1+0x2274] ;  /* 0x00227400015b7983 */ /* 0x001ea80000300800 */
[----:B------:R-:W3:Y:S04]  /*1cfe0*/  LDL.LU R12, [R1+0x2270] ;  /* 0x00227000010c7983 */ /* 0x000ee80000300800 */
[----:B------:R-:W4:Y:S04]  /*1cff0*/  LDL.LU R13, [R1+0x226c] ;  /* 0x00226c00010d7983 */ /* 0x000f280000300800 */
[----:B------:R-:W4:Y:S04]  /*1d000*/  LDL.LU R14, [R1+0x2288] ;  /* 0x00228800010e7983 */ /* 0x000f280000300800 */
[----:B------:R-:W4:Y:S04]  /*1d010*/  LDL.LU R15, [R1+0x2284] ;  /* 0x00228400010f7983 */ /* 0x000f280000300800 */
[----:B------:R-:W4:Y:S04]  /*1d020*/  LDL.LU R16, [R1+0x2280] ;  /* 0x0022800001107983 */ /* 0x000f280000300800 */
[----:B------:R-:W4:Y:S04]  /*1d030*/  LDL.LU R68, [R1+0x227c] ;  /* 0x00227c0001447983 */ /* 0x000f280000300800 */
[----:B------:R-:W4:Y:S04]  /*1d040*/  LDL.LU R62, [R1+0x22bc] ;  /* 0x0022bc00013e7983 */ /* 0x000f280000300800 */
        /* <DEDUP_REMOVED lines=13> */
[----:B------:R0:W-:Y:S04]  /*1d120*/  STS.U16 [R80+UR76+0x37880], R41 ;  /* 0x0378802950007988 */ /* 0x0001e8000800044c */
[----:B------:R-:W4:Y:S04]  /*1d130*/  LDL.LU R78, [R1+0x22b4] ;  /* 0x0022b400014e7983 */ /* 0x000f280000300800 */
[----:B0-----:R-:W4:Y:S04]  /*1d140*/  LDL.LU R80, [R1+0x22b0] ;  /* 0x0022b00001507983 */ /* 0x001f280000300800 */
[----:B------:R-:W4:Y:S04]  /*1d150*/  LDL.LU R81, [R1+0x22dc] ;  /* 0x0022dc0001517983 */ /* 0x000f280000300800 */
[----:B------:R-:W4:Y:S04]  /*1d160*/  LDL.LU R82, [R1+0x22d8] ;  /* 0x0022d80001527983 */ /* 0x000f280000300800 */
[----:B------:R-:W4:Y:S04]  /*1d170*/  LDL.LU R86, [R1+0x22d4] ;  /* 0x0022d40001567983 */ /* 0x000f280000300800 */
[----:B------:R-:W4:Y:S04]  /*1d180*/  LDL.LU R87, [R1+0x22d0] ;  /* 0x0022d00001577983 */ /* 0x000f280000300800 */
[----:B------:R-:W4:Y:S01]  /*1d190*/  LDL.LU R92, [R1+0x22f4] ;  /* 0x0022f400015c7983 */ /* 0x000f220000300800 */
[----:B------:R-:W-:Y:S01]  /*1d1a0*/  VIADD R4, R28, 0xffffff04 ;  /* 0xffffff041c047836 */ /* 0x000fe20000000000 */
[----:B------:R-:W-:-:S02]  /*1d1b0*/  PRMT R59, RZ, 0x7610, R59 ;  /* 0x00007610ff3b7816 */ /* 0x000fc4000000003b */
[----:B------:R-:W-:Y:S02]  /*1d1c0*/  PRMT R58, RZ, 0x7610, R58 ;  /* 0x00007610ff3a7816 */ /* 0x000fe4000000003a */
[----:B------:R-:W-:Y:S01]  /*1d1d0*/  ISETP.GE.U32.AND P5, PT, R4, 0x7ffffe05, PT ;  /* 0x7ffffe050400780c */ /* 0x000fe20003fa6070 */
[----:B------:R-:W-:Y:S01]  /*1d1e0*/  IMAD R4, R3, 0xfb, RZ ;  /* 0x000000fb03047824 */ /* 0x000fe200078e02ff */
[----:B------:R-:W-:Y:S01]  /*1d1f0*/  PRMT R57, RZ, 0x7610, R57 ;  /* 0x00007610ff397816 */ /* 0x000fe20000000039 */
[----:B------:R0:W4:Y:S02]  /*1d200*/  @!P4 LDG.E.U16 R59, desc[UR6][R10.64] ;  /* 0x000000060a3bc981 */ /* 0x000124000c1e1500 */
[C---:B------:R-:W-:Y:S02]  /*1d210*/  IMAD.WIDE R18, R4.reuse, 0x2, R22 ;  /* 0x0000000204127825 */ /* 0x040fe400078e0216 */
[----:B------:R1:W4:Y:S04]  /*1d220*/  @!P4 LDG.E.U16 R58, desc[UR6][R8.64] ;  /* 0x00000006083ac981 */ /* 0x000328000c1e1500 */
[----:B------:R1:W4:Y:S01]  /*1d230*/  @!P4 LDG.E.U16 R57, desc[UR6][R6.64] ;  /* 0x000000060639c981 */ /* 0x000322000c1e1500 */
[----:B0-----:R-:W-:-:S03]  /*1d240*/  IMAD.WIDE R10, R4, 0x2, R26 ;  /* 0x00000002040a7825 */ /* 0x001fc600078e021a */
[----:B------:R-:W-:Y:S01]  /*1d250*/  STL.64 [R1+0x288], R18 ;  /* 0x0002881201007387 */ /* 0x000fe20000100a00 */
[----:B-1----:R-:W-:-:S03]  /*1d260*/  IMAD.WIDE R8, R4, 0x2, R24 ;  /* 0x0000000204087825 */ /* 0x002fc600078e0218 */
[----:B------:R-:W-:Y:S01]  /*1d270*/  STL.64 [R1+0x20], R10 ;  /* 0x0000200a01007387 */ /* 0x000fe20000100a00 */
[----:B------:R-:W-:-:S03]  /*1d280*/  IMAD.WIDE R6, R4, 0x2, R20 ;  /* 0x0000000204067825 */ /* 0x000fc600078e0214 */
[----:B------:R-:W4:Y:S04]  /*1d290*/  LDL.LU R83, [R1+0x22f0] ;  /* 0x0022f00001537983 */ /* 0x000f280000300800 */
[----:B------:R-:W-:Y:S04]  /*1d2a0*/  STL.64 [R1+0x18], R8 ;  /* 0x0000180801007387 */ /* 0x000fe80000100a00 */
[----:B------:R-:W4:Y:S04]  /*1d2b0*/  LDL.LU R84, [R1+0x22ec] ;  /* 0x0022ec0001547983 */ /* 0x000f280000300800 */
[----:B------:R-:W-:Y:S04]  /*1d2c0*/  STL.64 [R1+0x290], R6 ;  /* 0x0002900601007387 */ /* 0x000fe80000100a00 */
[----:B------:R-:W4:Y:S04]  /*1d2d0*/  LDL.LU R85, [R1+0x22e8] ;  /* 0x0022e80001557983 */ /* 0x000f280000300800 */
[----:B------:R-:W4:Y:S01]  /*1d2e0*/  LDL.LU R88, [R1+0x2278] ;  /* 0x0022780001587983 */ /* 0x000f220000300800 */
[----:B------:R-:W-:-:S03]  /*1d2f0*/  LOP3.LUT R4, R0, 0x20, RZ, 0x3c, !PT ;  /* 0x0000002000047812 */ /* 0x000fc600078e3cff */
[----:B------:R-:W4:Y:S04]  /*1d300*/  LDL.LU R89, [R1+0x2224] ;  /* 0x0022240001597983 */ /* 0x000f280000300800 */
[----:B------:R-:W4:Y:S04]  /*1d310*/  LDL.LU R90, [R1+0x2220] ;  /* 0x00222000015a7983 */ /* 0x000f280000300800 */
[----:B--2---:R0:W-:Y:S04]  /*1d320*/  STS.U16 [R4+UR76+0x11100], R91 ;  /* 0x0111005b04007988 */ /* 0x0041e8000800044c */
[----:B---3--:R-:W-:Y:S04]  /*1d330*/  STS.U16 [R4+UR76+0x21100], R12 ;  /* 0x0211000c04007988 */ /* 0x008fe8000800044c */
[----:B----4-:R-:W-:Y:S04]  /*1d340*/  STS.U16 [R4+UR76+0x31100], R13 ;  /* 0x0311000d04007988 */ /* 0x010fe8000800044c */
[----:B------:R-:W-:Y:S04]  /*1d350*/  STS.U16 [R4+UR76+0xd00], R14 ;  /* 0x000d000e04007988 */ /* 0x000fe8000800044c */
[----:B------:R-:W-:Y:S04]  /*1d360*/  STS.U16 [R4+UR76+0x10d00], R15 ;  /* 0x010d000f04007988 */ /* 0x000fe8000800044c */
[----:B------:R-:W-:Y:S04]  /*1d370*/  STS.U16 [R4+UR76+0x20d00], R16 ;  /* 0x020d001004007988 */ /* 0x000fe8000800044c */
[----:B------:R-:W-:Y:S04]  /*1d380*/  STS.U16 [R4+UR76+0x30d00], R68 ;  /* 0x030d004404007988 */ /* 0x000fe8000800044c */
[----:B------:R-:W-:Y:S04]  /*1d390*/  STS.U16 [R4+UR76+0x900], R62 ;  /* 0x0009003e04007988 */ /* 0x000fe8000800044c */
[----:B0-----:R-:W2:Y:S04]  /*1d3a0*/  LDL.LU R91, [R1+0x221c] ;  /* 0x00221c00015b7983 */ /* 0x001ea80000300800 */
[----:B------:R-:W-:Y:S04]  /*1d3b0*/  STS.U16 [R4+UR76+0x10900], R63 ;  /* 0x0109003f04007988 */ /* 0x000fe8000800044c */
[----:B------:R-:W-:Y:S04]  /*1d3c0*/  STS.U16 [R4+UR76+0x20900], R78 ;  /* 0x0209004e04007988 */ /* 0x000fe8000800044c */
[----:B------:R-:W-:Y:S04]  /*1d3d0*/  STS.U16 [R4+UR76+0x30900], R80 ;  /* 0x0309005004007988 */ /* 0x000fe8000800044c */
[----:B------:R-:W-:Y:S04]  /*1d3e0*/  STS.U16 [R4+UR76+0x500], R81 ;  /* 0x0005005104007988 */ /* 0x000fe8000800044c */
[----:B------:R-:W-:Y:S04]  /*1d3f0*/  STS.U16 [R4+UR76+0x10500], R82 ;  /* 0x0105005204007988 */ /* 0x000fe8000800044c */
[----:B------:R0:W-:Y:S04]  /*1d400*/  STS.U16 [R4+UR76+0x20500], R86 ;  /* 0x0205005604007988 */ /* 0x0001e8000800044c */
[----:B------:R1:W-:Y:S04]  /*1d410*/  STS.U16 [R4+UR76+0x30500], R87 ;  /* 0x0305005704007988 */ /* 0x0003e8000800044c */
[----:B------:R3:W-:Y:S04]  /*1d420*/  STS.U16 [R4+UR76+0x100], R92 ;  /* 0x0001005c04007988 */ /* 0x0007e8000800044c */
[----:B0-----:R-:W4:Y:S04]  /*1d430*/  LDL.LU R86, [R1+0x2238] ;  /* 0x0022380001567983 */ /* 0x001f280000300800 */
[----:B-1----:R-:W4:Y:S04]  /*1d440*/  LDL.LU R87, [R1+0x2234] ;  /* 0x0022340001577983 */ /* 0x002f280000300800 */
[----:B---3--:R-:W3:Y:S01]  /*1d450*/  LDL.LU R92, [R1+0x2230] ;  /* 0x00223000015c7983 */ /* 0x008ee20000300800 */
[----:B------:R-:W-:-:S02]  /*1d460*/  PRMT R42, RZ, 0x7610, R42 ;  /* 0x00007610ff2a7816 */ /* 0x000fc4000000002a */
[----:B------:R-:W-:Y:S02]  /*1d470*/  PRMT R43, RZ, 0x7610, R43 ;  /* 0x00007610ff2b7816 */ /* 0x000fe4000000002b */
[----:B------:R-:W-:Y:S02]  /*1d480*/  PRMT R44, RZ, 0x7610, R44 ;  /* 0x00007610ff2c7816 */ /* 0x000fe4000000002c */
[----:B------:R0:W3:Y:S04]  /*1d490*/  @!P5 LDG.E.U16 R42, desc[UR6][R18.64] ;  /* 0x00000006122ad981 */ /* 0x0000e8000c1e1500 */
[----:B------:R1:W3:Y:S04]  /*1d4a0*/  @!P5 LDG.E.U16 R43, desc[UR6][R8.64] ;  /* 0x00000006082bd981 */ /* 0x0002e8000c1e1500 */
[----:B------:R-:W3:Y:S04]  /*1d4b0*/  @!P5 LDG.E.U16 R44, desc[UR6][R10.64] ;  /* 0x000000060a2cd981 */ /* 0x000ee8000c1e1500 */
[----:B------:R-:W3:Y:S04]  /*1d4c0*/  LDL.LU R19, [R1+0x222c] ;  /* 0x00222c0001137983 */ /* 0x000ee80000300800 */
[----:B------:R-:W-:Y:S04]  /*1d4d0*/  STS.U16 [R4+UR76+0x10100], R83 ;  /* 0x0101005304007988 */ /* 0x000fe8000800044c */
[----:B------:R-:W3:Y:S04]  /*1d4e0*/  LDL.LU R8, [R1+0x2248] ;  /* 0x0022480001087983 */ /* 0x000ee80000300800 */
[----:B------:R-:W-:Y:S04]  /*1d4f0*/  STS.U16 [R4+UR76+0x20100], R84 ;  /* 0x0201005404007988 */ /* 0x000fe8000800044c */
[----:B------:R-:W3:Y:S04]  /*1d500*/  LDL.LU R9, [R1+0x2244] ;  /* 0x0022440001097983 */ /* 0x000ee80000300800 */
[----:B------:R-:W-:Y:S04]  /*1d510*/  STS.U16 [R4+UR76+0x30100], R85 ;  /* 0x0301005504007988 */ /* 0x000fe8000800044c */
[----:B------:R-:W3:Y:S04]  /*1d520*/  LDL.LU R10, [R1+0x2240] ;  /* 0x00224000010a7983 */ /* 0x000ee80000300800 */
[----:B------:R0:W-:Y:S04]  /*1d530*/  STS.U16 [R4+UR76+0x1100], R88 ;  /* 0x0011005804007988 */ /* 0x0001e8000800044c */
[----:B------:R-:W3:Y:S04]  /*1d540*/  LDL.LU R11, [R1+0x223c] ;  /* 0x00223c00010b7983 */ /* 0x000ee80000300800 */
[----:B0-----:R-:W3:Y:S04]  /*1d550*/  LDL.LU R88, [R1+0x2258] ;  /* 0x0022580001587983 */ /* 0x001ee80000300800 */
[----:B------:R-:W3:Y:S04]  /*1d560*/  LDL.LU R12, [R1+0x2254] ;  /* 0x00225400010c7983 */ /* 0x000ee80000300800 */
        /* <DEDUP_REMOVED lines=10> */
[----:B------:R0:W-:Y:S04]  /*1d610*/  STS.U16 [R4+UR76+0x12500], R89 ;  /* 0x0125005904007988 */ /* 0x0001e8000800044c */
[----:B------:R-:W3:Y:S04]  /*1d620*/  LDL.LU R82, [R1+0x21dc] ;  /* 0x0021dc0001527983 */ /* 0x000ee80000300800 */
[----:B0-----:R-:W3:Y:S04]  /*1d630*/  LDL.LU R89, [R1+0x21e0] ;  /* 0x0021e00001597983 */ /* 0x001ee80000300800 */
[----:B------:R0:W-:Y:S04]  /*1d640*/  STS.U16 [R4+UR76+0x22500], R90 ;  /* 0x0225005a04007988 */ /* 0x0001e8000800044c */
[----:B0-----:R-:W3:Y:S04]  /*1d650*/  LDL.LU R90, [R1+0x21e4] ;  /* 0x0021e400015a7983 */ /* 0x001ee80000300800 */
[----:B--2---:R0:W-:Y:S04]  /*1d660*/  STS.U16 [R4+UR76+0x32500], R91 ;  /* 0x0325005b04007988 */ /* 0x0041e8000800044c */
[----:B0-----:R-:W2:Y:S04]  /*1d670*/  LDL.LU R91, [R1+0x21e8] ;  /* 0x0021e800015b7983 */ /* 0x001ea80000300800 */
[----:B------:R-:W2:Y:S04]  /*1d680*/  LDL.LU R83, [R1+0x21ec] ;  /* 0x0021ec0001537983 */ /* 0x000ea80000300800 */
[----:B------:R-:W2:Y:S04]  /*1d690*/  LDL.LU R84, [R1+0x21f0] ;  /* 0x0021f00001547983 */ /* 0x000ea80000300800 */
[----:B------:R-:W2:Y:S04]  /*1d6a0*/  LDL.LU R85, [R1+0x21f4] ;  /* 0x0021f40001557983 */ /* 0x000ea80000300800 */
[----:B----4-:R0:W-:Y:S04]  /*1d6b0*/  STS.U16 [R4+UR76+0x2100], R86 ;  /* 0x0021005604007988 */ /* 0x0101e8000800044c */
[----:B------:R4:W-:Y:S04]  /*1d6c0*/  STS.U16 [R4+UR76+0x12100], R87 ;  /* 0x0121005704007988 */ /* 0x0009e8000800044c */
[----:B---3--:R3:W-:Y:S04]  /*1d6d0*/  STS.U16 [R4+UR76+0x22100], R92 ;  /* 0x0221005c04007988 */ /* 0x0087e8000800044c */
[----:B0-----:R-:W2:Y:S04]  /*1d6e0*/  LDL.LU R86, [R1+0x21f8] ;  /* 0x0021f80001567983 */ /* 0x001ea80000300800 */
[----:B----4-:R-:W4:Y:S04]  /*1d6f0*/  LDL.LU R87, [R1+0x21fc] ;  /* 0x0021fc0001577983 */ /* 0x010f280000300800 */
[----:B---3--:R-:W3:Y:S04]  /*1d700*/  LDL.LU R92, [R1+0x2200] ;  /* 0x00220000015c7983 */ /* 0x008ee80000300800 */
[----:B------:R-:W-:Y:S04]  /*1d710*/  STS.U16 [R4+UR76+0x32100], R19 ;  /* 0x0321001304007988 */ /* 0x000fe8000800044c */
[----:B------:R-:W-:Y:S04]  /*1d720*/  STS.U16 [R4+UR76+0x1d00], R8 ;  /* 0x001d000804007988 */ /* 0x000fe8000800044c */
[----:B------:R-:W-:Y:S04]  /*1d730*/  STS.U16 [R4+UR76+0x11d00], R9 ;  /* 0x011d000904007988 */ /* 0x000fe8000800044c */
[----:B------:R-:W-:Y:S04]  /*1d740*/  STS.U16 [R4+UR76+0x21d00], R10 ;  /* 0x021d000a04007988 */ /* 0x000fe8000800044c */
[----:B------:R-:W-:Y:S04]  /*1d750*/  STS.U16 [R4+UR76+0x31d00], R11 ;  /* 0x031d000b04007988 */ /* 0x000fe8000800044c */
[----:B------:R0:W-:Y:S04]  /*1d760*/  STS.U16 [R4+UR76+0x1900], R88 ;  /* 0x0019005804007988 */ /* 0x0001e8000800044c */
[----:B------:R-:W-:Y:S04]  /*1d770*/  STS.U16 [R4+UR76+0x11900], R12 ;  /* 0x0119000c04007988 */ /* 0x000fe8000800044c */
[----:B------:R-:W-:Y:S04]  /*1d780*/  STS.U16 [R4+UR76+0x21900], R13 ;  /* 0x0219000d04007988 */ /* 0x000fe8000800044c */
[----:B------:R-:W-:Y:S04]  /*1d790*/  STS.U16 [R4+UR76+0x31900], R14 ;  /* 0x0319000e04007988 */ /* 0x000fe8000800044c */
[----:B------:R-:W-:Y:S04]  /*1d7a0*/  STS.U16 [R4+UR76+0x1500], R15 ;  /* 0x0015000f04007988 */ /* 0x000fe8000800044c */
[----:B------:R-:W-:Y:S04]  /*1d7b0*/  STS.U16 [R4+UR76+0x11500], R16 ;  /* 0x0115001004007988 */ /* 0x000fe8000800044c */
[----:B------:R-:W-:Y:S04]  /*1d7c0*/  STS.U16 [R4+UR76+0x21500], R68 ;  /* 0x0215004404007988 */ /* 0x000fe8000800044c */
[----:B------:R-:W-:Y:S04]  /*1d7d0*/  STS.U16 [R4+UR76+0x31500], R62 ;  /* 0x0315003e04007988 */ /* 0x000fe8000800044c */
[----:B0-----:R-:W3:Y:S04]  /*1d7e0*/  LDL.LU R88, [R1+0x2204] ;  /* 0x0022040001587983 */ /* 0x001ee80000300800 */
[----:B------:R-:W-:Y:S04]  /*1d7f0*/  STS.U16 [R4+UR76+0x2500], R63 ;  /* 0x0025003f04007988 */ /* 0x000fe8000800044c */
[----:B------:R-:W-:Y:S04]  /*1d800*/  STS.U16 [R4+UR76+0x23900], R78 ;  /* 0x0239004e04007988 */ /* 0x000fe8000800044c */
[----:B------:R-:W-:Y:S04]  /*1d810*/  STS.U16 [R4+UR76+0x13900], R80 ;  /* 0x0139005004007988 */ /* 0x000fe8000800044c */
[----:B------:R-:W-:Y:S04]  /*1d820*/  STS.U16 [R4+UR76+0x3900], R81 ;  /* 0x0039005104007988 */ /* 0x000fe8000800044c */
[----:B------:R-:W-:Y:S04]  /*1d830*/  STS.U16 [R4+UR76+0x33500], R82 ;  /* 0x0335005204007988 */ /* 0x000fe8000800044c */
[----:B------:R0:W-:Y:S04]  /*1d840*/  STS.U16 [R4+UR76+0x23500], R89 ;  /* 0x0235005904007988 */ /* 0x0001e8000800044c */
[----:B0-----:R-:W3:Y:S04]  /*1d850*/  LDL.LU R89, [R1+0x2208] ;  /* 0x0022080001597983 */ /* 0x001ee80000300800 */
[----:B------:R0:W-:Y:S04]  /*1d860*/  STS.U16 [R4+UR76+0x13500], R90 ;  /* 0x0135005a04007988 */ /* 0x0001e8000800044c */
[----:B0-----:R-:W3:Y:S04]  /*1d870*/  LDL.LU R90, [R1+0x2218] ;  /* 0x00221800015a7983 */ /* 0x001ee80000300800 */
[----:B--2---:R0:W-:Y:S04]  /*1d880*/  STS.U16 [R4+UR76+0x3500], R91 ;  /* 0x0035005b04007988 */ /* 0x0041e8000800044c */
[----:B------:R-:W-:Y:S04]  /*1d890*/  STS.U16 [R4+UR76+0x33100], R83 ;  /* 0x0331005304007988 */ /* 0x000fe8000800044c */
[----:B------:R-:W-:Y:S04]  /*1d8a0*/  STS.U16 [R4+UR76+0x23100], R84 ;  /* 0x0231005404007988 */ /* 0x000fe8000800044c */
[----:B0-----:R-:W2:Y:S04]  /*1d8b0*/  LDL.LU R91, [R1+0x2214] ;  /* 0x00221400015b7983 */ /* 0x001ea80000300800 */
[----:B------:R-:W2:Y:S04]  /*1d8c0*/  LDL.LU R19, [R1+0x2210] ;  /* 0x0022100001137983 */ /* 0x000ea80000300800 */
[----:B------:R-:W-:Y:S04]  /*1d8d0*/  STS.U16 [R4+UR76+0x13100], R85 ;  /* 0x0131005504007988 */ /* 0x000fe8000800044c */
[----:B------:R-:W2:Y:S04]  /*1d8e0*/  LDL.LU R8, [R1+0x220c] ;  /* 0x00220c0001087983 */ /* 0x000ea80000300800 */
[----:B------:R-:W2:Y:S04]  /*1d8f0*/  LDL.LU R9, [R1+0x21cc] ;  /* 0x0021cc0001097983 */ /* 0x000ea80000300800 */
[----:B------:R-:W2:Y:S04]  /*1d900*/  LDL.LU R10, [R1+0x21c4] ;  /* 0x0021c400010a7983 */ /* 0x000ea80000300800 */
[----:B------:R-:W2:Y:S04]  /*1d910*/  LDL.LU R11, [R1+0x21c0] ;  /* 0x0021c000010b7983 */ /* 0x000ea80000300800 */
[----:B------:R-:W-:Y:S04]  /*1d920*/  STS.U16 [R4+UR76+0x3100], R86 ;  /* 0x0031005604007988 */ /* 0x000fe8000800044c */
[----:B----4-:R-:W-:Y:S04]  /*1d930*/  STS.U16 [R4+UR76+0x32d00], R87 ;  /* 0x032d005704007988 */ /* 0x010fe8000800044c */
[----:B---3--:R0:W-:Y:S04]  /*1d940*/  STS.U16 [R4+UR76+0x22d00], R92 ;  /* 0x022d005c04007988 */ /* 0x0081e8000800044c */
[----:B0-----:R-:W3:Y:S04]  /*1d950*/  LDL.LU R92, [R1+0x21bc] ;  /* 0x0021bc00015c7983 */ /* 0x001ee80000300800 */
        /* <DEDUP_REMOVED lines=14> */
[----:B------:R0:W-:Y:S04]  /*1da40*/  STS.U16 [R4+UR76+0x12d00], R88 ;  /* 0x012d005804007988 */ /* 0x0001e8000800044c */
[----:B0-----:R-:W4:Y:S04]  /*1da50*/  LDL.LU R88, [R1+0x2180] ;  /* 0x0021800001587983 */ /* 0x001f280000300800 */
[----:B------:R-:W4:Y:S04]  /*1da60*/  LDL.LU R83, [R1+0x217c] ;  /* 0x00217c0001537983 */ /* 0x000f280000300800 */
[----:B------:R-:W4:Y:S04]  /*1da70*/  LDL.LU R84, [R1+0x2188] ;  /* 0x0021880001547983 */ /* 0x000f280000300800 */
[----:B------:R-:W4:Y:S04]  /*1da80*/  LDL.LU R85, [R1+0x2174] ;  /* 0x0021740001557983 */ /* 0x000f280000300800 */
[----:B------:R0:W-:Y:S04]  /*1da90*/  STS.U16 [R4+UR76+0x2d00], R89 ;  /* 0x002d005904007988 */ /* 0x0001e8000800044c */
[----:B0-----:R-:W4:Y:S04]  /*1daa0*/  LDL.LU R89, [R1+0x2170] ;  /* 0x0021700001597983 */ /* 0x001f280000300800 */
[----:B------:R0:W-:Y:S04]  /*1dab0*/  STS.U16 [R4+UR76+0x2900], R90 ;  /* 0x0029005a04007988 */ /* 0x0001e8000800044c */
[----:B0-----:R-:W4:Y:S04]  /*1dac0*/  LDL.LU R90, [R1+0x216c] ;  /* 0x00216c00015a7983 */ /* 0x001f280000300800 */
[----:B--2---:R0:W-:Y:S04]  /*1dad0*/  STS.U16 [R4+UR76+0x12900], R91 ;  /* 0x0129005b04007988 */ /* 0x0041e8000800044c */
[----:B------:R-:W-:Y:S04]  /*1dae0*/  STS.U16 [R4+UR76+0x22900], R19 ;  /* 0x0229001304007988 */ /* 0x000fe8000800044c */
[----:B0-----:R-:W2:Y:S04]  /*1daf0*/  LDL.LU R91, [R1+0x2178] ;  /* 0x00217800015b7983 */ /* 0x001ea80000300800 */
[----:B------:R-:W-:Y:S04]  /*1db00*/  STS.U16 [R4+UR76+0x32900], R8 ;  /* 0x0329000804007988 */ /* 0x000fe8000800044c */
[----:B------:R-:W-:Y:S04]  /*1db10*/  STS.U16 [R4+UR76+0x33900], R9 ;  /* 0x0339000904007988 */ /* 0x000fe8000800044c */
[----:B------:R-:W-:Y:S04]  /*1db20*/  STS.U16 [R4+UR76+0x13d00], R10 ;  /* 0x013d000a04007988 */ /* 0x000fe8000800044c */
[----:B------:R-:W-:Y:S04]  /*1db30*/  STS.U16 [R4+UR76+0x23d00], R11 ;  /* 0x023d000b04007988 */ /* 0x000fe8000800044c */
[----:B---3--:R0:W-:Y:S04]  /*1db40*/  STS.U16 [R4+UR76+0x33d00], R92 ;  /* 0x033d005c04007988 */ /* 0x0081e8000800044c */
[----:B0-----:R-:W3:Y:S04]  /*1db50*/  LDL.LU R92, [R1+0x2164] ;  /* 0x00216400015c7983 */ /* 0x001ee80000300800 */
[----:B----4-:R-:W-:Y:S04]  /*1db60*/  STS.U16 [R4+UR76+0x3d00], R12 ;  /* 0x003d000c04007988 */ /* 0x010fe8000800044c */
        /* <DEDUP_REMOVED lines=11> */
[----:B------:R0:W-:Y:S04]  /*1dc20*/  STS.U16 [R4+UR76+0x4900], R86 ;  /* 0x0049005604007988 */ /* 0x0001e8000800044c */
[----:B------:R4:W-:Y:S04]  /*1dc30*/  STS.U16 [R4+UR76+0x14d00], R87 ;  /* 0x014d005704007988 */ /* 0x0009e8000800044c */
[----:B0-----:R-:W3:Y:S04]  /*1dc40*/  LDL.LU R86, [R1+0x2160] ;  /* 0x0021600001567983 */ /* 0x001ee80000300800 */
[----:B----4-:R-:W4:Y:S04]  /*1dc50*/  LDL.LU R87, [R1+0x215c] ;  /* 0x00215c0001577983 */ /* 0x010f280000300800 */
[----:B------:R0:W-:Y:S04]  /*1dc60*/  STS.U16 [R4+UR76+0x24d00], R88 ;  /* 0x024d005804007988 */ /* 0x0001e8000800044c */
[----:B------:R-:W-:Y:S04]  /*1dc70*/  STS.U16 [R4+UR76+0x34d00], R83 ;  /* 0x034d005304007988 */ /* 0x000fe8000800044c */
[----:B0-----:R-:W4:Y:S04]  /*1dc80*/  LDL.LU R88, [R1+0x2168] ;  /* 0x0021680001587983 */ /* 0x001f280000300800 */
[----:B------:R-:W4:Y:S04]  /*1dc90*/  LDL.LU R19, [R1+0x2154] ;  /* 0x0021540001137983 */ /* 0x000f280000300800 */
[----:B------:R-:W4:Y:S04]  /*1dca0*/  LDL.LU R8, [R1+0x2150] ;  /* 0x0021500001087983 */ /* 0x000f280000300800 */
[----:B------:R-:W-:Y:S04]  /*1dcb0*/  STS.U16 [R4+UR76+0x4d00], R84 ;  /* 0x004d005404007988 */ /* 0x000fe8000800044c */
[----:B------:R-:W4:Y:S04]  /*1dcc0*/  LDL.LU R9, [R1+0x214c] ;  /* 0x00214c0001097983 */ /* 0x000f280000300800 */
        /* <DEDUP_REMOVED lines=17> */
[----:B------:R-:W4:Y:S04]  /*1dde0*/  LDL.LU R82, [R1+0x2110] ;  /* 0x0021100001527983 */ /* 0x000f280000300800 */
[----:B0-----:R-:W4:Y:S04]  /*1ddf0*/  LDL.LU R90, [R1+0x210c] ;  /* 0x00210c00015a7983 */ /* 0x001f280000300800 */
[----:B--2---:R0:W-:Y:S04]  /*1de00*/  STS.U16 [R4+UR76+0x5100], R91 ;  /* 0x0051005b04007988 */ /* 0x0041e8000800044c */
[----:B0-----:R-:W2:Y:S04]  /*1de10*/  LDL.LU R91, [R1+0x2118] ;  /* 0x00211800015b7983 */ /* 0x001ea80000300800 */
[----:B---3--:R0:W-:Y:S04]  /*1de20*/  STS.U16 [R4+UR76+0x15500], R92 ;  /* 0x0155005c04007988 */ /* 0x0081e8000800044c */
[----:B0-----:R-:W3:Y:S04]  /*1de30*/  LDL.LU R92, [R1+0x2104] ;  /* 0x00210400015c7983 */ /* 0x001ee80000300800 */
[----:B------:R-:W3:Y:S04]  /*1de40*/  LDL.LU R83, [R1+0x2100] ;  /* 0x0021000001537983 */ /* 0x000ee80000300800 */
[----:B------:R-:W3:Y:S04]  /*1de50*/  LDL.LU R84, [R1+0x20fc] ;  /* 0x0020fc0001547983 */ /* 0x000ee80000300800 */
[----:B------:R-:W3:Y:S04]  /*1de60*/  LDL.LU R85, [R1+0x2108] ;  /* 0x0021080001557983 */ /* 0x000ee80000300800 */
[----:B------:R0:W-:Y:S04]  /*1de70*/  STS.U16 [R4+UR76+0x25500], R86 ;  /* 0x0255005604007988 */ /* 0x0001e8000800044c */
[----:B----4-:R4:W-:Y:S04]  /*1de80*/  STS.U16 [R4+UR76+0x35500], R87 ;  /* 0x0355005704007988 */ /* 0x0109e8000800044c */
[----:B0-----:R-:W3:Y:S04]  /*1de90*/  LDL.LU R86, [R1+0x20f4] ;  /* 0x0020f40001567983 */ /* 0x001ee80000300800 */
[----:B----4-:R-:W4:Y:S04]  /*1dea0*/  LDL.LU R87, [R1+0x20f0] ;  /* 0x0020f00001577983 */ /* 0x010f280000300800 */
[----:B------:R0:W-:Y:S04]  /*1deb0*/  STS.U16 [R4+UR76+0x5500], R88 ;  /* 0x0055005804007988 */ /* 0x0001e8000800044c */
[----:B------:R-:W-:Y:S04]  /*1dec0*/  STS.U16 [R4+UR76+0x15900], R19 ;  /* 0x0159001304007988 */ /* 0x000fe8000800044c */
[----:B------:R-:W-:Y:S04]  /*1ded0*/  STS.U16 [R4+UR76+0x25900], R8 ;  /* 0x0259000804007988 */ /* 0x000fe8000800044c */
[----:B0-----:R-:W4:Y:S04]  /*1dee0*/  LDL.LU R88, [R1+0x20ec] ;  /* 0x0020ec0001587983 */ /* 0x001f280000300800 */
[----:B------:R-:W-:Y:S04]  /*1def0*/  STS.U16 [R4+UR76+0x35900], R9 ;  /* 0x0359000904007988 */ /* 0x000fe8000800044c */
[----:B------:R-:W-:Y:S04]  /*1df00*/  STS.U16 [R4+UR76+0x5900], R10 ;  /* 0x0059000a04007988 */ /* 0x000fe8000800044c */
[----:B------:R-:W-:Y:S04]  /*1df10*/  STS.U16 [R4+UR76+0x15d00], R11 ;  /* 0x015d000b04007988 */ /* 0x000fe8000800044c */
[----:B------:R0:W-:Y:S04]  /*1df20*/  STS.U16 [R4+UR76+0x25d00], R89 ;  /* 0x025d005904007988 */ /* 0x0001e8000800044c */
[----:B------:R-:W-:Y:S04]  /*1df30*/  STS.U16 [R4+UR76+0x35d00], R12 ;  /* 0x035d000c04007988 */ /* 0x000fe8000800044c */
[----:B------:R-:W-:Y:S04]  /*1df40*/  STS.U16 [R4+UR76+0x5d00], R13 ;  /* 0x005d000d04007988 */ /* 0x000fe8000800044c */
[----:B0-----:R-:W4:Y:S04]  /*1df50*/  LDL.LU R89, [R1+0x20f8] ;  /* 0x0020f80001597983 */ /* 0x001f280000300800 */
        /* <DEDUP_REMOVED lines=11> */
[----:B0-----:R-:W4:Y:S04]  /*1e010*/  LDL.LU R90, [R1+0x2294] ;  /* 0x00229400015a7983 */ /* 0x001f280000300800 */
[----:B--2---:R0:W-:Y:S04]  /*1e020*/  STS.U16 [R4+UR76+0x6900], R91 ;  /* 0x0069005b04007988 */ /* 0x0041e8000800044c */
[----:B0-----:R-:W2:Y:S04]  /*1e030*/  LDL.LU R91, [R1+0x2290] ;  /* 0x00229000015b7983 */ /* 0x001ea80000300800 */
[----:B---3--:R0:W-:Y:S04]  /*1e040*/  STS.U16 [R4+UR76+0x16d00], R92 ;  /* 0x016d005c04007988 */ /* 0x0081e8000800044c */
[----:B------:R3:W-:Y:S04]  /*1e050*/  STS.U16 [R4+UR76+0x26d00], R83 ;  /* 0x026d005304007988 */ /* 0x0007e8000800044c */
[----:B0-----:R-:W2:Y:S04]  /*1e060*/  LDL.LU R92, [R1+0x228c] ;  /* 0x00228c00015c7983 */ /* 0x001ea80000300800 */
[----:B------:R-:W2:Y:S04]  /*1e070*/  LDL.LU R80, [R1+0x22a4] ;  /* 0x0022a40001507983 */ /* 0x000ea80000300800 */
[----:B------:R-:W2:Y:S04]  /*1e080*/  LDL.LU R81, [R1+0x22a0] ;  /* 0x0022a00001517983 */ /* 0x000ea80000300800 */
[----:B------:R-:W2:Y:S04]  /*1e090*/  LDL.LU R82, [R1+0x229c] ;  /* 0x00229c0001527983 */ /* 0x000ea80000300800 */
[----:B------:R0:W-:Y:S04]  /*1e0a0*/  STS.U16 [R4+UR76+0x36d00], R84 ;  /* 0x036d005404007988 */ /* 0x0001e8000800044c */
[----:B---3--:R-:W3:Y:S04]  /*1e0b0*/  LDL.LU R83, [R1+0x2298] ;  /* 0x0022980001537983 */ /* 0x008ee80000300800 */
[----:B------:R1:W-:Y:S04]  /*1e0c0*/  STS.U16 [R4+UR76+0x6d00], R85 ;  /* 0x006d005504007988 */ /* 0x0003e8000800044c */
[----:B0-----:R-:W3:Y:S04]  /*1e0d0*/  LDL.LU R84, [R1+0x22ac] ;  /* 0x0022ac0001547983 */ /* 0x001ee80000300800 */
[----:B-1----:R-:W3:Y:S01]  /*1e0e0*/  LDL.LU R85, [R1+0x22a8] ;  /* 0x0022a80001557983 */ /* 0x002ee20000300800 */
[----:B------:R-:W-:-:S05]  /*1e0f0*/  VIADD R5, R28, 0xffffff02 ;  /* 0xffffff021c057836 */ /* 0x000fca0000000000 */
[----:B------:R-:W-:Y:S01]  /*1e100*/  ISETP.GE.U32.AND P2, PT, R5, 0x7ffffe03, PT ;  /* 0x7ffffe030500780c */ /* 0x000fe20003f46070 */
[C---:B------:R-:W-:Y:S01]  /*1e110*/  VIADD R5, R28.reuse, 0xffffff03 ;  /* 0xffffff031c057836 */ /* 0x040fe20000000000 */
[----:B------:R-:W-:Y:S01]  /*1e120*/  PRMT R41, RZ, 0x7610, R41 ;  /* 0x00007610ff297816 */ /* 0x000fe20000000029 */
[----:B------:R0:W-:Y:S04]  /*1e130*/  STS.U16 [R4+UR76+0x17100], R86 ;  /* 0x0171005604007988 */ /* 0x0001e8000800044c */
[----:B----4-:R1:W-:Y:S01]  /*1e140*/  STS.U16 [R4+UR76+0x27100], R87 ;  /* 0x0271005704007988 */ /* 0x0103e2000800044c */
[----:B------:R-:W-:Y:S01]  /*1e150*/  ISETP.GE.U32.AND P4, PT, R5, 0x7ffffe04, PT ;  /* 0x7ffffe040500780c */ /* 0x000fe20003f86070 */
[----:B------:R-:W-:Y:S01]  /*1e160*/  VIADD R5, R28, 0xffffff08 ;  /* 0xffffff081c057836 */ /* 0x000fe20000000000 */
[----:B------:R-:W-:Y:S01]  /*1e170*/  LOP3.LUT R78, R0, 0x30, RZ, 0x3c, !PT ;  /* 0x00000030004e7812 */ /* 0x000fe200078e3cff */
[----:B------:R-:W-:Y:S01]  /*1e180*/  IMAD R18, R3, 0xfc, RZ ;  /* 0x000000fc03127824 */ /* 0x000fe200078e02ff */
[----:B------:R4:W3:Y:S04]  /*1e190*/  @!P5 LDG.E.U16 R41, desc[UR6][R6.64] ;  /* 0x000000060629d981 */ /* 0x0008e8000c1e1500 */
[----:B0-----:R-:W3:Y:S04]  /*1e1a0*/  LDL.LU R86, [R1+0x22e4] ;  /* 0x0022e40001567983 */ /* 0x001ee80000300800 */
[----:B------:R0:W-:Y:S01]  /*1e1b0*/  STS.U16 [R4+UR76+0x37100], R88 ;  /* 0x0371005804007988 */ /* 0x0001e2000800044c */
[----:B------:R-:W-:-:S03]  /*1e1c0*/  IMAD.WIDE R8, R18, 0x2, R26 ;  /* 0x0000000212087825 */ /* 0x000fc600078e021a */
[----:B-1----:R-:W3:Y:S01]  /*1e1d0*/  LDL.LU R87, [R1+0x22e0] ;  /* 0x0022e00001577983 */ /* 0x002ee20000300800 */
[----:B------:R-:W-:Y:S01]  /*1e1e0*/  ISETP.GE.U32.AND P5, PT, R5, 0x7ffffe09, PT ;  /* 0x7ffffe090500780c */ /* 0x000fe20003fa6070 */
[----:B----4-:R-:W-:Y:S02]  /*1e1f0*/  IMAD.WIDE R6, R18, 0x2, R24 ;  /* 0x0000000212067825 */ /* 0x010fe400078e0218 */
[----:B0-----:R-:W4:Y:S01]  /*1e200*/  LDL.LU R88, [R1+0x2314] ;  /* 0x0023140001587983 */ /* 0x001f220000300800 */
[----:B------:R-:W-:Y:S02]  /*1e210*/  PRMT R79, RZ, 0x7610, R79 ;  /* 0x00007610ff4f7816 */ /* 0x000fe4000000004f */
[----:B------:R-:W-:Y:S01]  /*1e220*/  PRMT R29, RZ, 0x7610, R29 ;  /* 0x00007610ff1d7816 */ /* 0x000fe2000000001d */
[----:B------:R-:W-:Y:S04]  /*1e230*/  STS.U16 [R4+UR76+0x7100], R89 ;  /* 0x0071005904007988 */ /* 0x000fe8000800044c */
        /* <DEDUP_REMOVED lines=9> */
[----:B------:R-:W-:Y:S01]  /*1e2d0*/  STS.U16 [R4+UR76+0x17d00], R35 ;  /* 0x017d002304007988 */ /* 0x000fe2000800044c */
[----:B0-----:R-:W-:-:S03]  /*1e2e0*/  PRMT R30, RZ, 0x7610, R30 ;  /* 0x00007610ff1e7816 */ /* 0x001fc6000000001e */
[----:B------:R-:W-:Y:S04]  /*1e2f0*/  STS.U16 [R4+UR76+0x27d00], R34 ;  /* 0x027d002204007988 */ /* 0x000fe8000800044c */
[----:B------:R0:W-:Y:S04]  /*1e300*/  STS.U16 [R4+UR76+0x37d00], R33 ;  /* 0x037d002104007988 */ /* 0x0001e8000800044c */
[----:B------:R-:W4:Y:S04]  /*1e310*/  LDL.LU R89, [R1+0x2310] ;  /* 0x0023100001597983 */ /* 0x000f280000300800 */
[----:B------:R1:W-:Y:S01]  /*1e320*/  STS.U16 [R78+UR76+0x11180], R90 ;  /* 0x0111805a4e007988 */ /* 0x0003e2000800044c */
[----:B0-----:R-:W-:-:S05]  /*1e330*/  IMAD.WIDE R4, R18, 0x2, R22 ;  /* 0x0000000212047825 */ /* 0x001fca00078e0216 */
[----:B------:R0:W4:Y:S04]  /*1e340*/  @!P4 LDG.E.U16 R30, desc[UR6][R4.64] ;  /* 0x00000006041ec981 */ /* 0x000128000c1e1500 */
[----:B-1----:R-:W4:Y:S01]  /*1e350*/  LDL.LU R90, [R1+0x230c] ;  /* 0x00230c00015a7983 */ /* 0x002f220000300800 */
[----:B------:R-:W-:Y:S01]  /*1e360*/  IMAD.WIDE R18, R18, 0x2, R20 ;  /* 0x0000000212127825 */ /* 0x000fe200078e0214 */
[----:B------:R-:W-:Y:S02]  /*1e370*/  PRMT R77, RZ, 0x7610, R77 ;  /* 0x00007610ff4d7816 */ /* 0x000fe4000000004d */
[----:B------:R-:W-:Y:S01]  /*1e380*/  PRMT R76, RZ, 0x7610, R76 ;  /* 0x00007610ff4c7816 */ /* 0x000fe2000000004c */
[----:B------:R-:W-:Y:S01]  /*1e390*/  IMAD R2, R3, 0xff, RZ ;  /* 0x000000ff03027824 */ /* 0x000fe200078e02ff */
[----:B------:R-:W-:Y:S01]  /*1e3a0*/  PRMT R67, RZ, 0x7610, R67 ;  /* 0x00007610ff437816 */ /* 0x000fe20000000043 */
[----:B------:R1:W4:Y:S01]  /*1e3b0*/  @!P4 LDG.E.U16 R29, desc[UR6][R18.64] ;  /* 0x00000006121dc981 */ /* 0x000322000c1e1500 */
[----:B------:R-:W-:Y:S01]  /*1e3c0*/  PRMT R31, RZ, 0x7610, R31 ;  /* 0x00007610ff1f7816 */ /* 0x000fe2000000001f */
[----:B------:R-:W-:Y:S01]  /*1e3d0*/  IMAD.WIDE R62, R2, 0x2, R20 ;  /* 0x00000002023e7825 */ /* 0x000fe200078e0214 */
[----:B------:R-:W-:-:S02]  /*1e3e0*/  PRMT R28, RZ, 0x7610, R28 ;  /* 0x00007610ff1c7816 */ /* 0x000fc4000000001c */
[----:B------:R-:W-:Y:S02]  /*1e3f0*/  PRMT R32, RZ, 0x7610, R32 ;  /* 0x00007610ff207816 */ /* 0x000fe40000000020 */
[----:B------:R0:W4:Y:S01]  /*1e400*/  @!P4 LDG.E.U16 R31, desc[UR6][R6.64] ;  /* 0x00000006061fc981 */ /* 0x000122000c1e1500 */
[----:B------:R-:W-:-:S03]  /*1e410*/  PRMT R61, RZ, 0x7610, R61 ;  /* 0x00007610ff3d7816 */ /* 0x000fc6000000003d */
[----:B------:R0:W4:Y:S04]  /*1e420*/  @!P4 LDG.E.U16 R32, desc[UR6][R8.64] ;  /* 0x000000060820c981 */ /* 0x000128000c1e1500 */
[----:B--2---:R2:W-:Y:S04]  /*1e430*/  STS.U16 [R78+UR76+0x21180], R91 ;  /* 0x0211805b4e007988 */ /* 0x0045e8000800044c */
[----:B--2---:R-:W2:Y:S01]  /*1e440*/  LDL.LU R91, [R1+0x2308] ;  /* 0x00230800015b7983 */ /* 0x004ea20000300800 */
[----:B------:R-:W-:Y:S01]  /*1e450*/  PRMT R64, RZ, 0x7610, R64 ;  /* 0x00007610ff407816 */ /* 0x000fe20000000040 */
[----:B------:R-:W-:-:S05]  /*1e460*/  IMAD.WIDE R68, R2, 0x2, R22 ;  /* 0x0000000202447825 */ /* 0x000fca00078e0216 */
[----:B------:R-:W2:Y:S04]  /*1e470*/  @!P0 LDG.E.U16 R64, desc[UR6][R68.64] ;  /* 0x0000000644408981 */ /* 0x000ea8000c1e1500 */
[----:B------:R0:W-:Y:S04]  /*1e480*/  STS.U16 [R78+UR76+0x31180], R92 ;  /* 0x0311805c4e007988 */ /* 0x0001e8000800044c */
[----:B------:R-:W-:Y:S04]  /*1e490*/  STS.U16 [R78+UR76+0xd80], R80 ;  /* 0x000d80504e007988 */ /* 0x000fe8000800044c */
[----:B0-----:R-:W2:Y:S04]  /*1e4a0*/  LDL.LU R92, [R1+0x2318] ;  /* 0x00231800015c7983 */ /* 0x001ea80000300800 */
[----:B------:R-:W-:Y:S04]  /*1e4b0*/  STL.64 [R1+0x10], R8 ;  /* 0x0000100801007387 */ /* 0x000fe80000100a00 */
[----:B------:R-:W-:Y:S04]  /*1e4c0*/  STL.64 [R1+0x8], R6 ;  /* 0x0000080601007387 */ /* 0x000fe80000100a00 */
[----:B------:R-:W-:Y:S04]  /*1e4d0*/  STS.U16 [R78+UR76+0x10d80], R81 ;  /* 0x010d80514e007988 */ /* 0x000fe8000800044c */
[----:B------:R0:W-:Y:S04]  /*1e4e0*/  STL.64 [R1], R4 ;  /* 0x0000000401007387 */ /* 0x0001e80000100a00 */
[----:B------:R-:W-:Y:S04]  /*1e4f0*/  STS.U16 [R78+UR76+0x20d80], R82 ;  /* 0x020d80524e007988 */ /* 0x000fe8000800044c */
[----:B---3--:R3:W-:Y:S01]  /*1e500*/  STS.U16 [R78+UR76+0x30d80], R83 ;  /* 0x030d80534e007988 */ /* 0x0087e2000800044c */
[----:B0-----:R-:W-:-:S03]  /*1e510*/  IMAD R5, R3, 0xf7, RZ ;  /* 0x000000f703057824 */ /* 0x001fc600078e02ff */
[----:B------:R-:W-:Y:S04]  /*1e520*/  STS.U16 [R78+UR76+0x980], R84 ;  /* 0x000980544e007988 */ /* 0x000fe8000800044c */
[----:B------:R0:W-:Y:S01]  /*1e530*/  STS.U16 [R78+UR76+0x10980], R85 ;  /* 0x010980554e007988 */ /* 0x0001e2000800044c */
[----:B---3--:R-:W-:-:S03]  /*1e540*/  IMAD.WIDE R82, R5, 0x2, R26 ;  /* 0x0000000205527825 */ /* 0x008fc600078e021a */
[----:B------:R-:W-:Y:S01]  /*1e550*/  STL [R1+0x3d60], R18 ;  /* 0x003d601201007387 */ /* 0x000fe20000100800 */
[----:B------:R-:W-:-:S04]  /*1e560*/  IMAD.WIDE R80, R5, 0x2, R24 ;  /* 0x0000000205507825 */ /* 0x000fc800078e0218 */
[C---:B0-----:R-:W-:Y:S01]  /*1e570*/  IMAD.WIDE R84, R5.reuse, 0x2, R22 ;  /* 0x0000000205547825 */ /* 0x041fe200078e0216 */
[----:B------:R-:W-:Y:S03]  /*1e580*/  STL [R1+0x3e3c], R18 ;  /* 0x003e3c1201007387 */ /* 0x000fe60000100800 */
[----:B------:R-:W-:Y:S01]  /*1e590*/  IMAD.WIDE R74, R5, 0x2, R20 ;  /* 0x00000002054a7825 */ /* 0x000fe200078e0214 */
[----:B------:R-:W-:Y:S04]  /*1e5a0*/  STL [R1+0x3e40], R18 ;  /* 0x003e401201007387 */ /* 0x000fe80000100800 */
[----:B------:R-:W-:Y:S04]  /*1e5b0*/  STL [R1+0x3e44], R18 ;  /* 0x003e441201007387 */ /* 0x000fe80000100800 */
[----:B------:R-:W3:Y:S04]  /*1e5c0*/  @!P5 LDG.E.U16 R79, desc[UR6][R84.64] ;  /* 0x00000006544fd981 */ /* 0x000ee8000c1e1500 */
[----:B------:R1:W-:Y:S04]  /*1e5d0*/  STL [R1+0x3d5c], R19 ;  /* 0x003d5c1301007387 */ /* 0x0003e80000100800 */
[----:B------:R-:W3:Y:S04]  /*1e5e0*/  @!P5 LDG.E.U16 R77, desc[UR6][R82.64] ;  /* 0x00000006524dd981 */ /* 0x000ee8000c1e1500 */
[----:B------:R-:W3:Y:S01]  /*1e5f0*/  @!P5 LDG.E.U16 R76, desc[UR6][R80.64] ;  /* 0x00000006504cd981 */ /* 0x000ee2000c1e1500 */
[----:B-1----:R-:W-:-:S03]  /*1e600*/  PRMT R19, RZ, 0x7610, R19 ;  /* 0x00007610ff137816 */ /* 0x002fc60000000013 */
[----:B------:R-:W3:Y:S01]  /*1e610*/  @!P5 LDG.E.U16 R67, desc[UR6][R74.64] ;  /* 0x000000064a43d981 */ /* 0x000ee2000c1e1500 */
[----:B------:R-:W-:-:S03]  /*1e620*/  IMAD.WIDE R6, R2, 0x2, R24 ;  /* 0x0000000202067825 */ /* 0x000fc600078e0218 */
[----:B------:R-:W3:Y:S01]  /*1e630*/  @!P0 LDG.E.U16 R19, desc[UR6][R62.64] ;  /* 0x000000063e138981 */ /* 0x000ee2000c1e1500 */
[----:B------:R-:W-:-:S03]  /*1e640*/  IMAD.WIDE R8, R2, 0x2, R26 ;  /* 0x0000000202087825 */ /* 0x000fc600078e021a */
[----:B------:R-:W3:Y:S04]  /*1e650*/  @!P0 LDG.E.U16 R28, desc[UR6][R6.64] ;  /* 0x00000006061c8981 */ /* 0x000ee8000c1e1500 */
[----:B------:R-:W3:Y:S01]  /*1e660*/  @!P0 LDG.E.U16 R61, desc[UR6][R8.64] ;  /* 0x00000006083d8981 */ /* 0x000ee2000c1e1500 */
[----:B------:R-:W-:-:S03]  /*1e670*/  IMAD R4, R3, 0xfd, RZ ;  /* 0x000000fd03047824 */ /* 0x000fc600078e02ff */
[----:B------:R-:W-:Y:S01]  /*1e680*/  STL.64 [R1+0x80], R82 ;  /* 0x0000805201007387 */ /* 0x000fe20000100a00 */
[----:B------:R-:W-:-:S03]  /*1e690*/  IMAD.WIDE R70, R4, 0x2, R20 ;  /* 0x0000000204467825 */ /* 0x000fc600078e0214 */
[----:B------:R-:W-:Y:S04]  /*1e6a0*/  STL.64 [R1+0x78], R80 ;  /* 0x0000785001007387 */ /* 0x000fe80000100a00 */
[----:B------:R-:W-:Y:S01]  /*1e6b0*/  STL [R1+0x3d68], R26 ;  /* 0x003d681a01007387 */ /* 0x000fe20000100800 */
[----:B------:R-:W-:-:S03]  /*1e6c0*/  IMAD.WIDE R72, R4, 0x2, R22 ;  /* 0x0000000204487825 */ /* 0x000fc600078e0216 */
[----:B------:R-:W-:Y:S04]  /*1e6d0*/  STL [R1+0x3d64], R27 ;  /* 0x003d641b01007387 */ /* 0x000fe80000100800 */
[----:B------:R-:W-:Y:S04]  /*1e6e0*/  STL [R1+0x3d70], R24 ;  /* 0x003d701801007387 */ /* 0x000fe80000100800 */
[----:B------:R-:W-:Y:S04]  /*1e6f0*/  STL [R1+0x3d6c], R25 ;  /* 0x003d6c1901007387 */ /* 0x000fe80000100800 */
[----:B------:R-:W-:Y:S04]  /*1e700*/  STL.64 [R1+0x118], R62 ;  /* 0x0001183e01007387 */ /* 0x000fe80000100a00 */
[----:B------:R-:W-:Y:S04]  /*1e710*/  STL.64 [R1+0x110], R68 ;  /* 0x0001104401007387 */ /* 0x000fe80000100a00 */
[----:B------:R-:W-:Y:S04]  /*1e720*/  STL.64 [R1+0x2a8], R70 ;  /* 0x0002a84601007387 */ /* 0x000fe80000100a00 */
[----:B------:R-:W-:Y:S04]  /*1e730*/  STL.64 [R1+0x250], R84 ;  /* 0x0002505401007387 */ /* 0x000fe80000100a00 */
[----:B------:R-:W-:Y:S04]  /*1e740*/  STL [R1+0x3d78], R22 ;  /* 0x003d781601007387 */ /* 0x000fe80000100800 */
[----:B------:R-:W-:Y:S04]  /*1e750*/  STL.64 [R1+0x2a0], R72 ;  /* 0x0002a04801007387 */ /* 0x000fe80000100a00 */
[----:B------:R-:W-:Y:S04]  /*1e760*/  STL.64 [R1+0x258], R74 ;  /* 0x0002584a01007387 */ /* 0x000fe80000100a00 */
[----:B------:R-:W-:Y:S04]  /*1e770*/  STL [R1+0x3d74], R23 ;  /* 0x003d741701007387 */ /* 0x000fe80000100800 */
[----:B------:R-:W-:Y:S01]  /*1e780*/  STL [R1+0x3d80], R20 ;  /* 0x003d801401007387 */ /* 0x000fe20000100800 */
[----:B------:R-:W-:-:S03]  /*1e790*/  IMAD R3, R3, 0xfe, RZ ;  /* 0x000000fe03037824 */ /* 0x000fc600078e02ff */
[----:B------:R0:W-:Y:S01]  /*1e7a0*/  STS.U16 [R78+UR76+0x20980], R86 ;  /* 0x020980564e007988 */ /* 0x0001e2000800044c */
[----:B------:R-:W-:-:S03]  /*1e7b0*/  IMAD.WIDE R16, R4, 0x2, R26 ;  /* 0x0000000204107825 */ /* 0x000fc600078e021a */
[----:B------:R-:W-:Y:S04]  /*1e7c0*/  STL [R1+0x3d7c], R21 ;  /* 0x003d7c1501007387 */ /* 0x000fe80000100800 */
[----:B------:R1:W-:Y:S04]  /*1e7d0*/  STS.U16 [R78+UR76+0x30980], R87 ;  /* 0x030980574e007988 */ /* 0x0003e8000800044c */
[----:B0-----:R-:W3:Y:S01]  /*1e7e0*/  LDL.LU R86, [R1+0x2b58] ;  /* 0x002b580001567983 */ /* 0x001ee20000300800 */
[----:B------:R-:W-:-:S03]  /*1e7f0*/  IMAD.WIDE R14, R4, 0x2, R24 ;  /* 0x00000002040e7825 */ /* 0x000fc600078e0218 */
[----:B----4-:R0:W-:Y:S04]  /*1e800*/  STS.U16 [R78+UR76+0x580], R88 ;  /* 0x000580584e007988 */ /* 0x0101e8000800044c */
[----:B-1----:R-:W4:Y:S04]  /*1e810*/  LDL.LU R87, [R1+0x2b54] ;  /* 0x002b540001577983 */ /* 0x002f280000300800 */
[----:B------:R1:W-:Y:S04]  /*1e820*/  STS.U16 [R78+UR76+0x10580], R89 ;  /* 0x010580594e007988 */ /* 0x0003e8000800044c */
[----:B0-----:R-:W4:Y:S01]  /*1e830*/  LDL.LU R88, [R1+0x2b50] ;  /* 0x002b500001587983 */ /* 0x001f220000300800 */
[----:B------:R-:W-:-:S03]  /*1e840*/  IMAD.WIDE R12, R3, 0x2, R26 ;  /* 0x00000002030c7825 */ /* 0x000fc600078e021a */
[----:B------:R0:W-:Y:S04]  /*1e850*/  STS.U16 [R78+UR76+0x20580], R90 ;  /* 0x0205805a4e007988 */ /* 0x0001e8000800044c */
[----:B-1----:R-:W4:Y:S01]  /*1e860*/  LDL.LU R89, [R1+0x249c] ;  /* 0x00249c0001597983 */ /* 0x002f220000300800 */
[----:B------:R-:W-:-:S03]  /*1e870*/  IMAD.WIDE R10, R3, 0x2, R24 ;  /* 0x00000002030a7825 */ /* 0x000fc600078e0218 */
[----:B0-----:R-:W4:Y:S01]  /*1e880*/  LDL.LU R90, [R1+0x2454] ;  /* 0x00245400015a7983 */ /* 0x001f220000300800 */
[----:B------:R-:W-:-:S04]  /*1e890*/  IMAD.WIDE R4, R3, 0x2, R22 ;  /* 0x0000000203047825 */ /* 0x000fc800078e0216 */
[----:B------:R-:W-:Y:S01]  /*1e8a0*/  IMAD.WIDE R2, R3, 0x2, R20 ;  /* 0x0000000203027825 */ /* 0x000fe200078e0214 */
[----:B--2---:R0:W-:Y:S04]  /*1e8b0*/  STS.U16 [R78+UR76+0x30580], R91 ;  /* 0x0305805b4e007988 */ /* 0x0041e8000800044c */
[----:B0-----:R-:W2:Y:S01]  /*1e8c0*/  LDL.LU R91, [R1+0x2450] ;  /* 0x00245000015b7983 */ /* 0x001ea20000300800 */
[----:B------:R-:W-:Y:S02]  /*1e8d0*/  PRMT R34, RZ, 0x7610, R34 ;  /* 0x00007610ff227816 */ /* 0x000fe40000000022 */
[----:B------:R-:W-:-:S04]  /*1e8e0*/  PRMT R33, RZ, 0x7610, R33 ;  /* 0x00007610ff217816 */ /* 0x000fc80000000021 */
[----:B------:R-:W2:Y:S04]  /*1e8f0*/  @!P2 LDG.E.U16 R34, desc[UR6][R72.64] ;  /* 0x000000064822a981 */ /* 0x000ea8000c1e1500 */
[----:B------:R-:W2:Y:S04]  /*1e900*/  @!P2 LDG.E.U16 R33, desc[UR6][R70.64] ;  /* 0x000000064621a981 */ /* 0x000ea8000c1e1500 */
[----:B------:R0:W-:Y:S04]  /*1e910*/  STS.U16 [R78+UR76+0x180], R92 ;  /* 0x0001805c4e007988 */ /* 0x0001e8000800044c */
[----:B0-----:R-:W2:Y:S04]  /*1e920*/  LDL.LU R92, [R1+0x244c] ;  /* 0x00244c00015c7983 */ /* 0x001ea80000300800 */
[----:B------:R-:W-:Y:S04]  /*1e930*/  STL [R1+0x3d88], R16 ;  /* 0x003d881001007387 */ /* 0x000fe80000100800 */
        /* <DEDUP_REMOVED lines=11> */
[----:B---3--:R-:W-:Y:S04]  /*1e9f0*/  STL [R1+0x2058], R79 ;  /* 0x0020584f01007387 */ /* 0x008fe80000100800 */
[----:B------:R-:W-:Y:S04]  /*1ea00*/  STL [R1+0x2060], R77 ;  /* 0x0020604d01007387 */ /* 0x000fe80000100800 */
[----:B------:R-:W-:Y:S04]  /*1ea10*/  STL [R1+0x3db8], R8 ;  /* 0x003db80801007387 */ /* 0x000fe80000100800 */
[----:B------:R-:W-:Y:S04]  /*1ea20*/  STL [R1+0x205c], R76 ;  /* 0x00205c4c01007387 */ /* 0x000fe80000100800 */
[----:B------:R-:W-:Y:S04]  /*1ea30*/  STL [R1+0x3db4], R9 ;  /* 0x003db40901007387 */ /* 0x000fe80000100800 */
[----:B------:R-:W-:Y:S04]  /*1ea40*/  STL [R1+0x2054], R67 ;  /* 0x0020544301007387 */ /* 0x000fe80000100800 */
[----:B------:R-:W-:Y:S04]  /*1ea50*/  STL [R1+0x3dc0], R6 ;  /* 0x003dc00601007387 */ /* 0x000fe80000100800 */
[----:B------:R-:W-:Y:S04]  /*1ea60*/  STL [R1+0x3dbc], R7 ;  /* 0x003dbc0701007387 */ /* 0x000fe80000100800 */
[----:B------:R0:W-:Y:S04]  /*1ea70*/  STL [R1+0x2044], R19 ;  /* 0x0020441301007387 */ /* 0x0001e80000100800 */
[----:B0-----:R-:W3:Y:S04]  /*1ea80*/  LDL.LU R19, [R1+0x2468] ;  /* 0x0024680001137983 */ /* 0x001ee80000300800 */
[----:B------:R-:W3:Y:S04]  /*1ea90*/  LDL.LU R76, [R1+0x2464] ;  /* 0x00246400014c7983 */ /* 0x000ee80000300800 */
[----:B------:R-:W3:Y:S04]  /*1eaa0*/  LDL.LU R73, [R1+0x2460] ;  /* 0x0024600001497983 */ /* 0x000ee80000300800 */
[----:B------:R-:W3:Y:S04]  /*1eab0*/  LDL.LU R74, [R1+0x245c] ;  /* 0x00245c00014a7983 */ /* 0x000ee80000300800 */
[----:B------:R-:W3:Y:S04]  /*1eac0*/  LDL.LU R75, [R1+0x2478] ;  /* 0x00247800014b7983 */ /* 0x000ee80000300800 */
[----:B------:R0:W-:Y:S04]  /*1ead0*/  STL [R1+0x204c], R28 ;  /* 0x00204c1c01007387 */ /* 0x0001e80000100800 */
[----:B0-----:R-:W3:Y:S04]  /*1eae0*/  LDL.LU R28, [R1+0x2474] ;  /* 0x00247400011c7983 */ /* 0x001ee80000300800 */
[----:B------:R-:W3:Y:S04]  /*1eaf0*/  LDL.LU R72, [R1+0x2470] ;  /* 0x0024700001487983 */ /* 0x000ee80000300800 */
[----:B------:R-:W3:Y:S04]  /*1eb00*/  LDL.LU R69, [R1+0x246c] ;  /* 0x00246c0001457983 */ /* 0x000ee80000300800 */
[----:B------:R-:W3:Y:S04]  /*1eb10*/  LDL.LU R70, [R1+0x2488] ;  /* 0x0024880001467983 */ /* 0x000ee80000300800 */
[----:B------:R-:W3:Y:S04]  /*1eb20*/  LDL.LU R71, [R1+0x2484] ;  /* 0x0024840001477983 */ /* 0x000ee80000300800 */
[----:B------:R-:W3:Y:S04]  /*1eb30*/  LDL.LU R67, [R1+0x2480] ;  /* 0x0024800001437983 */ /* 0x000ee80000300800 */
[----:B------:R-:W3:Y:S04]  /*1eb40*/  LDL.LU R68, [R1+0x247c] ;  /* 0x00247c0001447983 */ /* 0x000ee80000300800 */
[----:B------:R0:W-:Y:S04]  /*1eb50*/  STL [R1+0x2050], R61 ;  /* 0x0020503d01007387 */ /* 0x0001e80000100800 */
[----:B0-----:R-:W3:Y:S04]  /*1eb60*/  LDL.LU R61, [R1+0x2498] ;  /* 0x00249800013d7983 */ /* 0x001ee80000300800 */
[----:B------:R-:W3:Y:S04]  /*1eb70*/  LDL.LU R62, [R1+0x2494] ;  /* 0x00249400013e7983 */ /* 0x000ee80000300800 */
[----:B------:R0:W-:Y:S04]  /*1eb80*/  STL [R1+0x2048], R64 ;  /* 0x0020484001007387 */ /* 0x0001e80000100800 */
        /* <DEDUP_REMOVED lines=11> */
[----:B----4-:R1:W-:Y:S04]  /*1ec40*/  STS.U16 [R78+UR76+0x20180], R87 ;  /* 0x020180574e007988 */ /* 0x0103e8000800044c */
[----:B0-----:R-:W4:Y:S04]  /*1ec50*/  LDL.LU R86, [R1+0x241c] ;  /* 0x00241c0001567983 */ /* 0x001f280000300800 */
[----:B------:R0:W-:Y:S04]  /*1ec60*/  STS.U16 [R78+UR76+0x30180], R88 ;  /* 0x030180584e007988 */ /* 0x0001e8000800044c */
[----:B-1----:R-:W4:Y:S04]  /*1ec70*/  LDL.LU R87, [R1+0x2420] ;  /* 0x0024200001577983 */ /* 0x002f280000300800 */
[----:B------:R1:W-:Y:S04]  /*1ec80*/  STS.U16 [R78+UR76+0x1180], R89 ;  /* 0x001180594e007988 */ /* 0x0003e8000800044c */
[----:B0-----:R-:W4:Y:S04]  /*1ec90*/  LDL.LU R88, [R1+0x2424] ;  /* 0x0024240001587983 */ /* 0x001f280000300800 */
[----:B------:R0:W-:Y:S04]  /*1eca0*/  STS.U16 [R78+UR76+0x12580], R90 ;  /* 0x0125805a4e007988 */ /* 0x0001e8000800044c */
[----:B-1----:R-:W4:Y:S04]  /*1ecb0*/  LDL.LU R89, [R1+0x2428] ;  /* 0x0024280001597983 */ /* 0x002f280000300800 */
[----:B--2---:R1:W-:Y:S04]  /*1ecc0*/  STS.U16 [R78+UR76+0x22580], R91 ;  /* 0x0225805b4e007988 */ /* 0x0043e8000800044c */
[----:B0-----:R-:W2:Y:S04]  /*1ecd0*/  LDL.LU R90, [R1+0x242c] ;  /* 0x00242c00015a7983 */ /* 0x001ea80000300800 */
[----:B-1----:R-:W2:Y:S04]  /*1ece0*/  LDL.LU R91, [R1+0x2430] ;  /* 0x00243000015b7983 */ /* 0x002ea80000300800 */
[----:B------:R0:W-:Y:S04]  /*1ecf0*/  STS.U16 [R78+UR76+0x32580], R92 ;  /* 0x0325805c4e007988 */ /* 0x0001e8000800044c */
[----:B0-----:R-:W2:Y:S04]  /*1ed00*/  LDL.LU R92, [R1+0x2434] ;  /* 0x00243400015c7983 */ /* 0x001ea80000300800 */
        /* <DEDUP_REMOVED lines=9> */
[----:B------:R0:W-:Y:S04]  /*1eda0*/  STS.U16 [R78+UR76+0x11d80], R28 ;  /* 0x011d801c4e007988 */ /* 0x0001e8000800044c */
[----:B-1----:R-:W3:Y:S04]  /*1edb0*/  LDL.LU R75, [R1+0x243c] ;  /* 0x00243c00014b7983 */ /* 0x002ee80000300800 */
        /* <DEDUP_REMOVED lines=32> */
[----:B0-----:R-:W3:Y:S04]  /*1efc0*/  LDL.LU R83, [R1+0x23c8] ;  /* 0x0023c80001537983 */ /* 0x001ee80000300800 */
[----:B------:R0:W-:Y:S04]  /*1efd0*/  STS.U16 [R78+UR76+0x13580], R84 ;  /* 0x013580544e007988 */ /* 0x0001e8000800044c */
[----:B------:R1:W-:Y:S04]  /*1efe0*/  STS.U16 [R78+UR76+0x3580], R85 ;  /* 0x003580554e007988 */ /* 0x0003e8000800044c */
[----:B----4-:R4:W-:Y:S04]  /*1eff0*/  STS.U16 [R78+UR76+0x33180], R86 ;  /* 0x033180564e007988 */ /* 0x0109e8000800044c */
[----:B0-----:R-:W3:Y:S04]  /*1f000*/  LDL.LU R84, [R1+0x23b4] ;  /* 0x0023b40001547983 */ /* 0x001ee80000300800 */
[----:B------:R0:W-:Y:S04]  /*1f010*/  STS.U16 [R78+UR76+0x23180], R87 ;  /* 0x023180574e007988 */ /* 0x0001e8000800044c */
[----:B------:R0:W-:Y:S04]  /*1f020*/  STS.U16 [R78+UR76+0x13180], R88 ;  /* 0x013180584e007988 */ /* 0x0001e8000800044c */
[----:B------:R0:W-:Y:S04]  /*1f030*/  STS.U16 [R78+UR76+0x3180], R89 ;  /* 0x003180594e007988 */ /* 0x0001e8000800044c */
[----:B--2---:R2:W-:Y:S04]  /*1f040*/  STS.U16 [R78+UR76+0x32d80], R90 ;  /* 0x032d805a4e007988 */ /* 0x0045e8000800044c */
[----:B------:R0:W-:Y:S04]  /*1f050*/  STS.U16 [R78+UR76+0x22d80], R91 ;  /* 0x022d805b4e007988 */ /* 0x0001e8000800044c */
[----:B-1----:R-:W3:Y:S04]  /*1f060*/  LDL.LU R85, [R1+0x23b0] ;  /* 0x0023b00001557983 */ /* 0x002ee80000300800 */
[----:B------:R1:W-:Y:S04]  /*1f070*/  STS.U16 [R78+UR76+0x12d80], R92 ;  /* 0x012d805c4e007988 */ /* 0x0003e8000800044c */
[----:B----4-:R-:W4:Y:S04]  /*1f080*/  LDL.LU R86, [R1+0x23ac] ;  /* 0x0023ac0001567983 */ /* 0x010f280000300800 */
[----:B0-----:R-:W4:Y:S04]  /*1f090*/  LDL.LU R87, [R1+0x23b8] ;  /* 0x0023b80001577983 */ /* 0x001f280000300800 */
[----:B------:R-:W4:Y:S04]  /*1f0a0*/  LDL.LU R88, [R1+0x23a4] ;  /* 0x0023a40001587983 */ /* 0x000f280000300800 */
[----:B------:R-:W4:Y:S04]  /*1f0b0*/  LDL.LU R89, [R1+0x23a0] ;  /* 0x0023a00001597983 */ /* 0x000f280000300800 */
[----:B--2---:R-:W2:Y:S04]  /*1f0c0*/  LDL.LU R90, [R1+0x239c] ;  /* 0x00239c00015a7983 */ /* 0x004ea80000300800 */
[----:B------:R-:W2:Y:S04]  /*1f0d0*/  LDL.LU R91, [R1+0x23a8] ;  /* 0x0023a800015b7983 */ /* 0x000ea80000300800 */
[----:B-1----:R-:W2:Y:S04]  /*1f0e0*/  LDL.LU R92, [R1+0x2394] ;  /* 0x00239400015c7983 */ /* 0x002ea80000300800 */
[----:B------:R-:W-:Y:S04]  /*1f0f0*/  STS.U16 [R78+UR76+0x2d80], R19 ;  /* 0x002d80134e007988 */ /* 0x000fe8000800044c */
[----:B------:R-:W-:Y:S04]  /*1f100*/  STS.U16 [R78+UR76+0x2980], R76 ;  /* 0x0029804c4e007988 */ /* 0x000fe8000800044c */
[----:B---3--:R-:W-:Y:S04]  /*1f110*/  STS.U16 [R78+UR76+0x12980], R73 ;  /* 0x012980494e007988 */ /* 0x008fe8000800044c */
        /* <DEDUP_REMOVED lines=20> */
[----:B------:R-:W-:Y:S04]  /*1f260*/  STS.U16 [R78+UR76+0x4580], R79 ;  /* 0x0045804f4e007988 */ /* 0x000fe8000800044c */
[----:B0-----:R-:W3:Y:S04]  /*1f270*/  LDL.LU R77, [R1+0x2388] ;  /* 0x00238800014d7983 */ /* 0x001ee80000300800 */
[----:B------:R-:W-:Y:S04]  /*1f280*/  STS.U16 [R78+UR76+0x14980], R80 ;  /* 0x014980504e007988 */ /* 0x000fe8000800044c */
[----:B------:R0:W-:Y:S04]  /*1f290*/  STS.U16 [R78+UR76+0x24980], R81 ;  /* 0x024980514e007988 */ /* 0x0001e8000800044c */
[----:B------:R1:W-:Y:S04]  /*1f2a0*/  STS.U16 [R78+UR76+0x34980], R82 ;  /* 0x034980524e007988 */ /* 0x0003e8000800044c */
[----:B0-----:R-:W3:Y:S04]  /*1f2b0*/  LDL.LU R81, [R1+0x2374] ;  /* 0x0023740001517983 */ /* 0x001ee80000300800 */
[----:B------:R0:W-:Y:S04]  /*1f2c0*/  STS.U16 [R78+UR76+0x4980], R83 ;  /* 0x004980534e007988 */ /* 0x0001e8000800044c */
[----:B-1----:R-:W3:Y:S04]  /*1f2d0*/  LDL.LU R82, [R1+0x2370] ;  /* 0x0023700001527983 */ /* 0x002ee80000300800 */
[----:B0-----:R-:W3:Y:S04]  /*1f2e0*/  LDL.LU R83, [R1+0x236c] ;  /* 0x00236c0001537983 */ /* 0x001ee80000300800 */
[----:B------:R0:W-:Y:S04]  /*1f2f0*/  STS.U16 [R78+UR76+0x14d80], R84 ;  /* 0x014d80544e007988 */ /* 0x0001e8000800044c */
        /* <DEDUP_REMOVED lines=24> */
[----:B------:R0:W-:Y:S04]  /*1f480*/  STS.U16 [R78+UR76+0x5180], R91 ;  /* 0x0051805b4e007988 */ /* 0x0001e8000800044c */
[----:B-1----:R-:W2:Y:S04]  /*1f490*/  LDL.LU R90, [R1+0x2320] ;  /* 0x00232000015a7983 */ /* 0x002ea80000300800 */
[----:B------:R1:W-:Y:S04]  /*1f4a0*/  STS.U16 [R78+UR76+0x15580], R92 ;  /* 0x0155805c4e007988 */ /* 0x0003e8000800044c */
[----:B0-----:R-:W2:Y:S04]  /*1f4b0*/  LDL.LU R91, [R1+0x231c] ;  /* 0x00231c00015b7983 */ /* 0x001ea80000300800 */
[----:B-1----:R-:W2:Y:S04]  /*1f4c0*/  LDL.LU R92, [R1+0x2328] ;  /* 0x00232800015c7983 */ /* 0x002ea80000300800 */
[----:B---3--:R0:W-:Y:S04]  /*1f4d0*/  STS.U16 [R78+UR76+0x25580], R67 ;  /* 0x025580434e007988 */ /* 0x0081e8000800044c */
        /* <DEDUP_REMOVED lines=15> */
[----:B0-----:R-:W3:Y:S04]  /*1f5d0*/  LDL.LU R81, [R1+0x3e78] ;  /* 0x003e780001517983 */ /* 0x001ee80000300800 */
[----:B------:R0:W-:Y:S04]  /*1f5e0*/  STS.U16 [R78+UR76+0x35d80], R83 ;  /* 0x035d80534e007988 */ /* 0x0001e8000800044c */
[----:B-1----:R-:W3:Y:S04]  /*1f5f0*/  LDL.LU R82, [R1+0x3e74] ;  /* 0x003e740001527983 */ /* 0x002ee80000300800 */
[----:B0-----:R-:W3:Y:S04]  /*1f600*/  LDL.LU R83, [R1+0x3e70] ;  /* 0x003e700001537983 */ /* 0x001ee80000300800 */
[----:B------:R0:W-:Y:S04]  /*1f610*/  STS.U16 [R78+UR76+0x5d80], R84 ;  /* 0x005d80544e007988 */ /* 0x0001e8000800044c */
[----:B------:R1:W-:Y:S04]  /*1f620*/  STS.U16 [R78+UR76+0x16180], R19 ;  /* 0x016180134e007988 */ /* 0x0003e8000800044c */
[----:B------:R1:W-:Y:S04]  /*1f630*/  STS.U16 [R78+UR76+0x26180], R76 ;  /* 0x0261804c4e007988 */ /* 0x0003e8000800044c */
[----:B0-----:R-:W3:Y:S04]  /*1f640*/  LDL.LU R84, [R1+0x3e6c] ;  /* 0x003e6c0001547983 */ /* 0x001ee80000300800 */
[----:B-1----:R-:W3:Y:S04]  /*1f650*/  LDL.LU R19, [R1+0x262c] ;  /* 0x00262c0001137983 */ /* 0x002ee80000300800 */
[----:B------:R0:W-:Y:S04]  /*1f660*/  STS.U16 [R78+UR76+0x36180], R73 ;  /* 0x036180494e007988 */ /* 0x0001e8000800044c */
[----:B------:R-:W3:Y:S04]  /*1f670*/  LDL.LU R76, [R1+0x2628] ;  /* 0x00262800014c7983 */ /* 0x000ee80000300800 */
        /* <DEDUP_REMOVED lines=18> */
[----:B----4-:R0:W-:Y:S04]  /*1f7a0*/  STS.U16 [R78+UR76+0x16d80], R85 ;  /* 0x016d80554e007988 */ /* 0x0101e8000800044c */
[----:B-1----:R-:W4:Y:S04]  /*1f7b0*/  LDL.LU R80, [R1+0x2b40] ;  /* 0x002b400001507983 */ /* 0x002f280000300800 */
[----:B------:R1:W-:Y:S04]  /*1f7c0*/  STS.U16 [R78+UR76+0x26d80], R86 ;  /* 0x026d80564e007988 */ /* 0x0003e8000800044c */
[----:B0-----:R-:W4:Y:S04]  /*1f7d0*/  LDL.LU R85, [R1+0x2b68] ;  /* 0x002b680001557983 */ /* 0x001f280000300800 */
[----:B------:R0:W-:Y:S04]  /*1f7e0*/  STS.U16 [R78+UR76+0x36d80], R87 ;  /* 0x036d80574e007988 */ /* 0x0001e8000800044c */
[----:B-1----:R-:W4:Y:S04]  /*1f7f0*/  LDL.LU R86, [R1+0x2b64] ;  /* 0x002b640001567983 */ /* 0x002f280000300800 */
[----:B------:R1:W-:Y:S04]  /*1f800*/  STS.U16 [R78+UR76+0x6d80], R88 ;  /* 0x006d80584e007988 */ /* 0x0003e8000800044c */
[----:B0-----:R-:W4:Y:S04]  /*1f810*/  LDL.LU R87, [R1+0x2b60] ;  /* 0x002b600001577983 */ /* 0x001f280000300800 */
[----:B--2---:R0:W-:Y:S04]  /*1f820*/  STS.U16 [R78+UR76+0x17180], R89 ;  /* 0x017180594e007988 */ /* 0x0041e8000800044c */
[----:B-1----:R-:W2:Y:S04]  /*1f830*/  LDL.LU R88, [R1+0x2b5c] ;  /* 0x002b5c0001587983 */ /* 0x002ea80000300800 */
[----:B------:R1:W-:Y:S04]  /*1f840*/  STS.U16 [R78+UR76+0x27180], R90 ;  /* 0x0271805a4e007988 */ /* 0x0003e8000800044c */
        /* <DEDUP_REMOVED lines=8> */
[----:B------:R3:W-:Y:S04]  /*1f8d0*/  STS.U16 [R78+UR76+0x37580], R81 ;  /* 0x037580514e007988 */ /* 0x0007e8000800044c */
[----:B0-----:R-:W2:Y:S04]  /*1f8e0*/  LDL.LU R83, [R1+0x2610] ;  /* 0x0026100001537983 */ /* 0x001ea80000300800 */
[----:B-1----:R-:W2:Y:S04]  /*1f8f0*/  LDL.LU R82, [R1+0x2614] ;  /* 0x0026140001527983 */ /* 0x002ea80000300800 */
[----:B---3--:R-:W3:Y:S04]  /*1f900*/  LDL.LU R81, [R1+0x2618] ;  /* 0x0026180001517983 */ /* 0x008ee80000300800 */
[----:B------:R0:W-:Y:S02]  /*1f910*/  STS.U16 [R78+UR76+0x7580], R84 ;  /* 0x007580544e007988 */ /* 0x0001e4000800044c */
[----:B0-----:R-:W-:-:S02]  /*1f920*/  LOP3.LUT R84, R0, 0x30, RZ, 0x3c, !PT ;  /* 0x0000003000547812 */ /* 0x001fc400078e3cff */
[----:B------:R-:W4:Y:S04]  /*1f930*/  LDL.LU R78, [R1+0x3e68] ;  /* 0x003e6800014e7983 */ /* 0x000f280000300800 */
[----:B------:R-:W-:Y:S04]  /*1f940*/  STS.U16 [R84+UR76+0x17980], R47 ;  /* 0x0179802f54007988 */ /* 0x000fe8000800044c */
[----:B------:R-:W-:Y:S04]  /*1f950*/  STS.U16 [R84+UR76+0x27980], R46 ;  /* 0x0279802e54007988 */ /* 0x000fe8000800044c */
[----:B------:R0:W-:Y:S04]  /*1f960*/  STS.U16 [R84+UR76+0x37980], R45 ;  /* 0x0379802d54007988 */ /* 0x0001e8000800044c */
[----:B------:R-:W-:Y:S04]  /*1f970*/  STS.U16 [R84+UR76+0x7980], R48 ;  /* 0x0079803054007988 */ /* 0x000fe8000800044c */
[----:B------:R-:W-:Y:S01]  /*1f980*/  STS.U16 [R84+UR76+0x7d80], R44 ;  /* 0x007d802c54007988 */ /* 0x000fe2000800044c */
[----:B0-----:R-:W-:-:S03]  /*1f990*/  LOP3.LUT R45, R0, 0x40, RZ, 0x3c, !PT ;  /* 0x00000040002d7812 */ /* 0x001fc600078e3cff */
[----:B------:R-:W-:Y:S04]  /*1f9a0*/  STS.U16 [R84+UR76+0x17d80], R43 ;  /* 0x017d802b54007988 */ /* 0x000fe8000800044c */
[----:B------:R0:W-:Y:S04]  /*1f9b0*/  STS.U16 [R84+UR76+0x27d80], R42 ;  /* 0x027d802a54007988 */ /* 0x0001e8000800044c */
[----:B------:R1:W-:Y:S01]  /*1f9c0*/  STS.U16 [R84+UR76+0x37d80], R41 ;  /* 0x037d802954007988 */ /* 0x0003e2000800044c */
[----:B0-----:R-:W-:-:S03]  /*1f9d0*/  LOP3.LUT R42, R0, 0x40, RZ, 0x3c, !PT ;  /* 0x00000040002a7812 */ /* 0x001fc600078e3cff */
[----:B-1----:R-:W4:Y:S04]  /*1f9e0*/  LDL.LU R41, [R1+0x25dc] ;  /* 0x0025dc0001297983 */ /* 0x002f280000300800 */
[----:B------:R-:W4:Y:S04]  /*1f9f0*/  LDL.LU R43, [R1+0x25d8] ;  /* 0x0025d800012b7983 */ /* 0x000f280000300800 */
[----:B------:R-:W4:Y:S04]  /*1fa00*/  LDL.LU R44, [R1+0x25d4] ;  /* 0x0025d400012c7983 */ /* 0x000f280000300800 */
[----:B------:R-:W4:Y:S04]  /*1fa10*/  LDL.LU R48, [R1+0x25d0] ;  /* 0x0025d00001307983 */ /* 0x000f280000300800 */
[----:B------:R-:W4:Y:S04]  /*1fa20*/  LDL.LU R45, [R1+0x25ec] ;  /* 0x0025ec00012d7983 */ /* 0x000f280000300800 */
[----:B------:R-:W4:Y:S04]  /*1fa30*/  LDL.LU R46, [R1+0x25e8] ;  /* 0x0025e800012e7983 */ /* 0x000f280000300800 */
[----:B------:R-:W4:Y:S04]  /*1fa40*/  LDL.LU R47, [R1+0x25e4] ;  /* 0x0025e400012f7983 */ /* 0x000f280000300800 */
[----:B------:R-:W4:Y:S04]  /*1fa50*/  LDL.LU R84, [R1+0x25e0] ;  /* 0x0025e00001547983 */ /* 0x000f280000300800 */
[----:B---3--:R0:W-:Y:S04]  /*1fa60*/  STS.U16 [R42+UR76+0x11200], R81 ;  /* 0x011200512a007988 */ /* 0x0081e8000800044c */
[----:B--2---:R1:W-:Y:S04]  /*1fa70*/  STS.U16 [R42+UR76+0x21200], R82 ;  /* 0x021200522a007988 */ /* 0x0043e8000800044c */
[----:B------:R2:W-:Y:S04]  /*1fa80*/  STS.U16 [R42+UR76+0x31200], R83 ;  /* 0x031200532a007988 */ /* 0x0005e8000800044c */
[----:B0-----:R-:W3:Y:S04]  /*1fa90*/  LDL.LU R81, [R1+0x25fc] ;  /* 0x0025fc0001517983 */ /* 0x001ee80000300800 */
[----:B-1----:R-:W3:Y:S04]  /*1faa0*/  LDL.LU R82, [R1+0x25f8] ;  /* 0x0025f80001527983 */ /* 0x002ee80000300800 */
[----:B------:R0:W-:Y:S04]  /*1fab0*/  STS.U16 [R42+UR76+0xe00], R19 ;  /* 0x000e00132a007988 */ /* 0x0001e8000800044c */
[----:B--2---:R-:W2:Y:S04]  /*1fac0*/  LDL.LU R83, [R1+0x25f4] ;  /* 0x0025f40001537983 */ /* 0x004ea80000300800 */
[----:B------:R1:W-:Y:S04]  /*1fad0*/  STS.U16 [R42+UR76+0x10e00], R76 ;  /* 0x010e004c2a007988 */ /* 0x0003e8000800044c */
[----:B0-----:R-:W2:Y:S04]  /*1fae0*/  LDL.LU R19, [R1+0x25f0] ;  /* 0x0025f00001137983 */ /* 0x001ea80000300800 */
[----:B------:R0:W-:Y:S04]  /*1faf0*/  STS.U16 [R42+UR76+0x20e00], R73 ;  /* 0x020e00492a007988 */ /* 0x0001e8000800044c */
[----:B-1----:R-:W2:Y:S04]  /*1fb00*/  LDL.LU R76, [R1+0x260c] ;  /* 0x00260c00014c7983 */ /* 0x002ea80000300800 */
        /* <DEDUP_REMOVED lines=16> */
[----:B----4-:R1:W-:Y:S04]  /*1fc10*/  STS.U16 [R42+UR76+0x30600], R80 ;  /* 0x030600502a007988 */ /* 0x0103e8000800044c */
[----:B0-----:R-:W4:Y:S04]  /*1fc20*/  LDL.LU R79, [R1+0x2584] ;  /* 0x00258400014f7983 */ /* 0x001f280000300800 */
[----:B-1----:R-:W4:Y:S04]  /*1fc30*/  LDL.LU R80, [R1+0x2588] ;  /* 0x0025880001507983 */ /* 0x002f280000300800 */
[----:B------:R0:W-:Y:S04]  /*1fc40*/  STS.U16 [R42+UR76+0x200], R85 ;  /* 0x000200552a007988 */ /* 0x0001e8000800044c */
[----:B------:R1:W-:Y:S04]  /*1fc50*/  STS.U16 [R42+UR76+0x10200], R86 ;  /* 0x010200562a007988 */ /* 0x0003e8000800044c */
[----:B------:R1:W-:Y:S04]  /*1fc60*/  STS.U16 [R42+UR76+0x20200], R87 ;  /* 0x020200572a007988 */ /* 0x0003e8000800044c */
[----:B0-----:R-:W4:Y:S04]  /*1fc70*/  LDL.LU R85, [R1+0x258c] ;  /* 0x00258c0001557983 */ /* 0x001f280000300800 */
[----:B-1----:R-:W4:Y:S04]  /*1fc80*/  LDL.LU R86, [R1+0x2590] ;  /* 0x0025900001567983 */ /* 0x002f280000300800 */
[----:B------:R0:W-:Y:S04]  /*1fc90*/  STS.U16 [R42+UR76+0x30200], R88 ;  /* 0x030200582a007988 */ /* 0x0001e8000800044c */
[----:B------:R-:W4:Y:S04]  /*1fca0*/  LDL.LU R87, [R1+0x2594] ;  /* 0x0025940001577983 */ /* 0x000f280000300800 */
[----:B0-----:R-:W4:Y:S04]  /*1fcb0*/  LDL.LU R88, [R1+0x2598] ;  /* 0x0025980001587983 */ /* 0x001f280000300800 */
[----:B------:R0:W-:Y:S04]  /*1fcc0*/  STS.U16 [R42+UR76+0x1200], R89 ;  /* 0x001200592a007988 */ /* 0x0001e8000800044c */
[----:B------:R1:W-:Y:S04]  /*1fcd0*/  STS.U16 [R42+UR76+0x12600], R90 ;  /* 0x0126005a2a007988 */ /* 0x0003e8000800044c */
[----:B0-----:R-:W4:Y:S04]  /*1fce0*/  LDL.LU R89, [R1+0x259c] ;  /* 0x00259c0001597983 */ /* 0x001f280000300800 */
[----:B-1----:R-:W4:Y:S04]  /*1fcf0*/  LDL.LU R90, [R1+0x25a0] ;  /* 0x0025a000015a7983 */ /* 0x002f280000300800 */
[----:B------:R0:W-:Y:S04]  /*1fd00*/  STS.U16 [R42+UR76+0x22600], R91 ;  /* 0x0226005b2a007988 */ /* 0x0001e8000800044c */
[----:B0-----:R-:W4:Y:S04]  /*1fd10*/  LDL.LU R91, [R1+0x25a4] ;  /* 0x0025a400015b7983 */ /* 0x001f280000300800 */
[----:B------:R0:W-:Y:S04]  /*1fd20*/  STS.U16 [R42+UR76+0x32600], R92 ;  /* 0x0326005c2a007988 */ /* 0x0001e8000800044c */
[----:B------:R1:W-:Y:S04]  /*1fd30*/  STS.U16 [R42+UR76+0x2200], R41 ;  /* 0x002200292a007988 */ /* 0x0003e8000800044c */
[----:B------:R1:W-:Y:S04]  /*1fd40*/  STS.U16 [R42+UR76+0x12200], R43 ;  /* 0x0122002b2a007988 */ /* 0x0003e8000800044c */
[----:B0-----:R-:W4:Y:S04]  /*1fd50*/  LDL.LU R92, [R1+0x25a8] ;  /* 0x0025a800015c7983 */ /* 0x001f280000300800 */
[----:B-1----:R-:W4:Y:S04]  /*1fd60*/  LDL.LU R41, [R1+0x25ac] ;  /* 0x0025ac0001297983 */ /* 0x002f280000300800 */
        /* <DEDUP_REMOVED lines=12> */
[----:B-1----:R-:W4:Y:S04]  /*1fe30*/  LDL.LU R84, [R1+0x2564] ;  /* 0x0025640001547983 */ /* 0x002f280000300800 */
[----:B---3--:R0:W-:Y:S04]  /*1fe40*/  STS.U16 [R42+UR76+0x1a00], R81 ;  /* 0x001a00512a007988 */ /* 0x0081e8000800044c */
[----:B------:R1:W-:Y:S04]  /*1fe50*/  STS.U16 [R42+UR76+0x11a00], R82 ;  /* 0x011a00522a007988 */ /* 0x0003e8000800044c */
[----:B0-----:R-:W3:Y:S04]  /*1fe60*/  LDL.LU R81, [R1+0x2560] ;  /* 0x0025600001517983 */ /* 0x001ee80000300800 */
        /* <DEDUP_REMOVED lines=24> */
[----:B------:R0:W-:Y:S04]  /*1fff0*/  STS.U16 [R42+UR76+0x13600], R80 ;  /* 0x013600502a007988 */ /* 0x0001e8000800044c */
[----:B-1----:R-:W4:Y:S04]  /*20000*/  LDL.LU R79, [R1+0x253c] ;  /* 0x00253c00014f7983 */ /* 0x002f280000300800 */
[----:B0-----:R-:W4:Y:S04]  /*20010*/  LDL.LU R80, [R1+0x2528] ;  /* 0x0025280001507983 */ /* 0x001f280000300800 */
[----:B------:R0:W-:Y:S04]  /*20020*/  STS.U16 [R42+UR76+0x3600], R85 ;  /* 0x003600552a007988 */ /* 0x0001e8000800044c */
[----:B------:R1:W-:Y:S04]  /*20030*/  STS.U16 [R42+UR76+0x33200], R86 ;  /* 0x033200562a007988 */ /* 0x0003e8000800044c */
[----:B0-----:R-:W4:Y:S04]  /*20040*/  LDL.LU R85, [R1+0x2524] ;  /* 0x0025240001557983 */ /* 0x001f280000300800 */
[----:B------:R0:W-:Y:S04]  /*20050*/  STS.U16 [R42+UR76+0x23200], R87 ;  /* 0x023200572a007988 */ /* 0x0001e8000800044c */
[----:B-1----:R-:W4:Y:S04]  /*20060*/  LDL.LU R86, [R1+0x2520] ;  /* 0x0025200001567983 */ /* 0x002f280000300800 */
[----:B------:R1:W-:Y:S04]  /*20070*/  STS.U16 [R42+UR76+0x13200], R88 ;  /* 0x013200582a007988 */ /* 0x0003e8000800044c */
[----:B0-----:R-:W4:Y:S04]  /*20080*/  LDL.LU R87, [R1+0x252c] ;  /* 0x00252c0001577983 */ /* 0x001f280000300800 */
[----:B-1----:R-:W4:Y:S04]  /*20090*/  LDL.LU R88, [R1+0x2518] ;  /* 0x0025180001587983 */ /* 0x002f280000300800 */
[----:B------:R0:W-:Y:S04]  /*200a0*/  STS.U16 [R42+UR76+0x3200], R89 ;  /* 0x003200592a007988 */ /* 0x0001e8000800044c */
[----:B------:R1:W-:Y:S04]  /*200b0*/  STS.U16 [R42+UR76+0x32e00], R90 ;  /* 0x032e005a2a007988 */ /* 0x0003e8000800044c */
[----:B0-----:R-:W4:Y:S04]  /*200c0*/  LDL.LU R89, [R1+0x2514] ;  /* 0x0025140001597983 */ /* 0x001f280000300800 */
[----:B-1----:R-:W4:Y:S04]  /*200d0*/  LDL.LU R90, [R1+0x2510] ;  /* 0x00251000015a7983 */ /* 0x002f280000300800 */
[----:B------:R0:W-:Y:S04]  /*200e0*/  STS.U16 [R42+UR76+0x22e00], R91 ;  /* 0x022e005b2a007988 */ /* 0x0001e8000800044c */
[----:B0-----:R-:W4:Y:S04]  /*200f0*/  LDL.LU R91, [R1+0x251c] ;  /* 0x00251c00015b7983 */ /* 0x001f280000300800 */
        /* <DEDUP_REMOVED lines=10> */
[----:B---3--:R-:W-:Y:S04]  /*201a0*/  STS.U16 [R42+UR76+0x33e00], R81 ;  /* 0x033e00512a007988 */ /* 0x008fe8000800044c */
[----:B--2---:R-:W-:Y:S04]  /*201b0*/  STS.U16 [R42+UR76+0x3e00], R82 ;  /* 0x003e00522a007988 */ /* 0x004fe8000800044c */
        /* <DEDUP_REMOVED lines=10> */
[----:B----4-:R-:W-:Y:S04]  /*20260*/  STS.U16 [R42+UR76+0x34a00], R71 ;  /* 0x034a00472a007988 */ /* 0x010fe8000800044c */
[----:B------:R0:W-:Y:S04]  /*20270*/  STS.U16 [R42+UR76+0x4a00], R79 ;  /* 0x004a004f2a007988 */ /* 0x0001e8000800044c */
[----:B------:R1:W-:Y:S04]  /*20280*/  STS.U16 [R42+UR76+0x14e00], R80 ;  /* 0x014e00502a007988 */ /* 0x0003e8000800044c */
[----:B0-----:R-:W2:Y:S04]  /*20290*/  LDL.LU R79, [R1+0x2504] ;  /* 0x00250400014f7983 */ /* 0x001ea80000300800 */
[----:B-1----:R-:W3:Y:S04]  /*202a0*/  LDL.LU R80, [R1+0x2500] ;  /* 0x0025000001507983 */ /* 0x002ee80000300800 */
        /* <DEDUP_REMOVED lines=31> */
[----:B------:R0:W-:Y:S04]  /*204a0*/  STS.U16 [R42+UR76+0x35200], R90 ;  /* 0x0352005a2a007988 */ /* 0x0001e8000800044c */
[----:B0-----:R-:W4:Y:S04]  /*204b0*/  LDL.LU R90, [R1+0x22fc] ;  /* 0x0022fc00015a7983 */ /* 0x001f280000300800 */
[----:B------:R0:W-:Y:S04]  /*204c0*/  STS.U16 [R42+UR76+0x5200], R91 ;  /* 0x0052005b2a007988 */ /* 0x0001e8000800044c */
[----:B0-----:R-:W4:Y:S04]  /*204d0*/  LDL.LU R91, [R1+0x22f8] ;  /* 0x0022f800015b7983 */ /* 0x001f280000300800 */
[----:B------:R0:W-:Y:S04]  /*204e0*/  STS.U16 [R42+UR76+0x15600], R92 ;  /* 0x0156005c2a007988 */ /* 0x0001e8000800044c */
[----:B0-----:R-:W4:Y:S04]  /*204f0*/  LDL.LU R92, [R1+0x2304] ;  /* 0x00230400015c7983 */ /* 0x001f280000300800 */
[----:B--2---:R0:W-:Y:S04]  /*20500*/  STS.U16 [R42+UR76+0x25600], R79 ;  /* 0x0256004f2a007988 */ /* 0x0041e8000800044c */
[----:B---3--:R1:W-:Y:S04]  /*20510*/  STS.U16 [R42+UR76+0x35600], R80 ;  /* 0x035600502a007988 */ /* 0x0083e8000800044c */
[----:B0-----:R-:W2:Y:S04]  /*20520*/  LDL.LU R79, [R1+0x3e64] ;  /* 0x003e6400014f7983 */ /* 0x001ea80000300800 */
[----:B-1----:R-:W3:Y:S04]  /*20530*/  LDL.LU R80, [R1+0x3e60] ;  /* 0x003e600001507983 */ /* 0x002ee80000300800 */
[----:B----4-:R0:W-:Y:S04]  /*20540*/  STS.U16 [R42+UR76+0x5600], R85 ;  /* 0x005600552a007988 */ /* 0x0101e8000800044c */
[----:B------:R1:W-:Y:S04]  /*20550*/  STS.U16 [R42+UR76+0x15a00], R86 ;  /* 0x015a00562a007988 */ /* 0x0003e8000800044c */
[----:B0-----:R-:W4:Y:S04]  /*20560*/  LDL.LU R85, [R1+0x3e5c] ;  /* 0x003e5c0001557983 */ /* 0x001f280000300800 */
[----:B------:R0:W-:Y:S04]  /*20570*/  STS.U16 [R42+UR76+0x25a00], R87 ;  /* 0x025a00572a007988 */ /* 0x0001e8000800044c */
[----:B-1----:R-:W4:Y:S04]  /*20580*/  LDL.LU R86, [R1+0x3e58] ;  /* 0x003e580001567983 */ /* 0x002f280000300800 */
[----:B------:R-:W-:Y:S04]  /*20590*/  STS.U16 [R42+UR76+0x35a00], R88 ;  /* 0x035a00582a007988 */ /* 0x000fe8000800044c */
[----:B------:R1:W-:Y:S04]  /*205a0*/  STS.U16 [R42+UR76+0x5a00], R28 ;  /* 0x005a001c2a007988 */ /* 0x0003e8000800044c */
[----:B0-----:R-:W4:Y:S04]  /*205b0*/  LDL.LU R87, [R1+0x3e54] ;  /* 0x003e540001577983 */ /* 0x001f280000300800 */
[----:B------:R-:W-:Y:S01]  /*205c0*/  STS.U16 [R42+UR76+0x15e00], R41 ;  /* 0x015e00292a007988 */ /* 0x000fe2000800044c */
[----:B------:R-:W-:Y:S01]  /*205d0*/  PRMT R36, RZ, 0x7610, R36 ;  /* 0x00007610ff247816 */ /* 0x000fe20000000024 */
[----:B-1----:R-:W0:Y:S02]  /*205e0*/  LDC R28, c[0x0][0x3a0] ;  /* 0x0000e800ff1c7b82 */ /* 0x002e240000000800 */
[----:B------:R-:W4:Y:S04]  /*205f0*/  LDL.LU R88, [R1+0x3e50] ;  /* 0x003e500001587983 */ /* 0x000f280000300800 */
[----:B------:R1:W-:Y:S04]  /*20600*/  STS.U16 [R42+UR76+0x25e00], R43 ;  /* 0x025e002b2a007988 */ /* 0x0003e8000800044c */
[----:B------:R1:W-:Y:S04]  /*20610*/  STS.U16 [R42+UR76+0x35e00], R44 ;  /* 0x035e002c2a007988 */ /* 0x0003e8000800044c */
[----:B------:R1:W-:Y:S04]  /*20620*/  STS.U16 [R42+UR76+0x5e00], R48 ;  /* 0x005e00302a007988 */ /* 0x0003e8000800044c */
[----:B-1----:R-:W4:Y:S04]  /*20630*/  LDL.LU R43, [R1+0x27bc] ;  /* 0x0027bc00012b7983 */ /* 0x002f280000300800 */
[----:B------:R-:W4:Y:S04]  /*20640*/  LDL.LU R44, [R1+0x27b8] ;  /* 0x0027b800012c7983 */ /* 0x000f280000300800 */
[----:B------:R1:W-:Y:S04]  /*20650*/  STS.U16 [R42+UR76+0x16200], R45 ;  /* 0x0162002d2a007988 */ /* 0x0003e8000800044c */
[----:B------:R-:W4:Y:S04]  /*20660*/  LDL.LU R48, [R1+0x27b4] ;  /* 0x0027b40001307983 */ /* 0x000f280000300800 */
        /* <DEDUP_REMOVED lines=31> */
[----:B0-----:R-:W4:Y:S01]  /*20860*/  LDL.LU R71, [R1+0x2b90] ;  /* 0x002b900001477983 */ /* 0x001f220000300800 */
[----:B------:R-:W-:-:S02]  /*20870*/  LOP3.LUT R41, R0, 0x50, RZ, 0x3c, !PT ;  /* 0x0000005000297812 */ /* 0x000fc400078e3cff */
[----:B------:R-:W-:Y:S01]  /*20880*/  PRMT R35, RZ, 0x7610, R35 ;  /* 0x00007610ff237816 */ /* 0x000fe20000000023 */
[----:B------:R-:W4:Y:S04]  /*20890*/  @!P2 LDG.E.U16 R36, desc[UR6][R16.64] ;  /* 0x000000061024a981 */ /* 0x000f28000c1e1500 */
[----:B-1----:R-:W4:Y:S04]  /*208a0*/  LDL.LU R89, [R1+0x2b8c] ;  /* 0x002b8c0001597983 */ /* 0x002f280000300800 */
[----:B------:R0:W-:Y:S04]  /*208b0*/  STS.U16 [R42+UR76+0x27200], R90 ;  /* 0x0272005a2a007988 */ /* 0x0001e8000800044c */
[----:B------:R-:W4:Y:S04]  /*208c0*/  @!P2 LDG.E.U16 R35, desc[UR6][R14.64] ;  /* 0x000000060e23a981 */ /* 0x000f28000c1e1500 */
[----:B0-----:R-:W4:Y:S04]  /*208d0*/  LDL.LU R90, [R1+0x276c] ;  /* 0x00276c00015a7983 */ /* 0x001f280000300800 */
[----:B------:R0:W-:Y:S04]  /*208e0*/  STS.U16 [R42+UR76+0x37200], R91 ;  /* 0x0372005b2a007988 */ /* 0x0001e8000800044c */
[----:B0-----:R-:W4:Y:S04]  /*208f0*/  LDL.LU R91, [R1+0x2768] ;  /* 0x00276800015b7983 */ /* 0x001f280000300800 */
[----:B------:R0:W-:Y:S04]  /*20900*/  STS.U16 [R42+UR76+0x7200], R92 ;  /* 0x0072005c2a007988 */ /* 0x0001e8000800044c */
[----:B0-----:R-:W4:Y:S04]  /*20910*/  LDL.LU R92, [R1+0x2764] ;  /* 0x00276400015c7983 */ /* 0x001f280000300800 */
[----:B--2---:R-:W-:Y:S04]  /*20920*/  STS.U16 [R42+UR76+0x17600], R79 ;  /* 0x0176004f2a007988 */ /* 0x004fe8000800044c */
[----:B------:R-:W-:Y:S04]  /*20930*/  STS.U16 [R42+UR76+0x27600], R78 ;  /* 0x0276004e2a007988 */ /* 0x000fe8000800044c */
[----:B------:R-:W-:Y:S04]  /*20940*/  STS.U16 [R42+UR76+0x37600], R77 ;  /* 0x0376004d2a007988 */ /* 0x000fe8000800044c */
[----:B---3--:R-:W-:Y:S04]  /*20950*/  STS.U16 [R42+UR76+0x7600], R80 ;  /* 0x007600502a007988 */ /* 0x008fe8000800044c */
[----:B------:R-:W-:Y:S04]  /*20960*/  STS.U16 [R42+UR76+0x17a00], R51 ;  /* 0x017a00332a007988 */ /* 0x000fe8000800044c */
[----:B------:R-:W-:Y:S04]  /*20970*/  STS.U16 [R42+UR76+0x27a00], R50 ;  /* 0x027a00322a007988 */ /* 0x000fe8000800044c */
[----:B------:R0:W-:Y:S04]  /*20980*/  STS.U16 [R42+UR76+0x37a00], R49 ;  /* 0x037a00312a007988 */ /* 0x0001e8000800044c */
[----:B------:R-:W-:Y:S04]  /*20990*/  STS.U16 [R42+UR76+0x7a00], R52 ;  /* 0x007a00342a007988 */ /* 0x000fe8000800044c */
[----:B0-----:R-:W2:Y:S04]  /*209a0*/  LDL.LU R49, [R1+0x2760] ;  /* 0x0027600001317983 */ /* 0x001ea80000300800 */
[----:B------:R-:W3:Y:S04]  /*209b0*/  LDL.LU R50, [R1+0x277c] ;  /* 0x00277c0001327983 */ /* 0x000ee80000300800 */
[----:B------:R-:W3:Y:S04]  /*209c0*/  LDL.LU R51, [R1+0x2778] ;  /* 0x0027780001337983 */ /* 0x000ee80000300800 */
[----:B------:R0:W-:Y:S04]  /*209d0*/  STS.U16 [R42+UR76+0x7e00], R32 ;  /* 0x007e00202a007988 */ /* 0x0001e8000800044c */
[----:B------:R-:W3:Y:S04]  /*209e0*/  LDL.LU R80, [R1+0x2774] ;  /* 0x0027740001507983 */ /* 0x000ee80000300800 */
[----:B------:R1:W-:Y:S01]  /*209f0*/  STS.U16 [R42+UR76+0x17e00], R31 ;  /* 0x017e001f2a007988 */ /* 0x0003e2000800044c */
[----:B------:R-:W-:Y:S01]  /*20a00*/  PRMT R40, RZ, 0x7610, R40 ;  /* 0x00007610ff287816 */ /* 0x000fe20000000028 */
[----:B0-----:R-:W0:Y:S02]  /*20a10*/  LDC R32, c[0x0][0x3a0] ;  /* 0x0000e800ff207b82 */ /* 0x001e240000000800 */
[----:B------:R-:W3:Y:S04]  /*20a20*/  LDL.LU R77, [R1+0x2770] ;  /* 0x00277000014d7983 */ /* 0x000ee80000300800 */
[----:B------:R4:W-:Y:S01]  /*20a30*/  STS.U16 [R42+UR76+0x27e00], R30 ;  /* 0x027e001e2a007988 */ /* 0x0009e2000800044c */
[----:B------:R-:W-:Y:S01]  /*20a40*/  PRMT R39, RZ, 0x7610, R39 ;  /* 0x00007610ff277816 */ /* 0x000fe20000000027 */
[----:B-1----:R-:W1:Y:S02]  /*20a50*/  LDC R31, c[0x0][0x3a0] ;  /* 0x0000e800ff1f7b82 */ /* 0x002e640000000800 */
[----:B------:R-:W3:Y:S04]  /*20a60*/  LDL.LU R78, [R1+0x278c] ;  /* 0x00278c00014e7983 */ /* 0x000ee80000300800 */
[----:B------:R4:W-:Y:S01]  /*20a70*/  STS.U16 [R42+UR76+0x37e00], R29 ;  /* 0x037e001d2a007988 */ /* 0x0009e2000800044c */
[----:B------:R-:W-:Y:S01]  /*20a80*/  PRMT R38, RZ, 0x7610, R38 ;  /* 0x00007610ff267816 */ /* 0x000fe20000000026 */
[----:B----4-:R-:W4:Y:S02]  /*20a90*/  LDC R30, c[0x0][0x3ac] ;  /* 0x0000eb00ff1e7b82 */ /* 0x010f240000000800 */
[----:B------:R-:W4:Y:S04]  /*20aa0*/  LDL.LU R79, [R1+0x2788] ;  /* 0x00278800014f7983 */ /* 0x000f280000300800 */
[----:B------:R0:W-:Y:S04]  /*20ab0*/  STS.U16 [R41+UR76+0x1280], R43 ;  /* 0x0012802b29007988 */ /* 0x0001e8000800044c */
[----:B------:R-:W4:Y:S04]  /*20ac0*/  LDL.LU R42, [R1+0x2784] ;  /* 0x00278400012a7983 */ /* 0x000f280000300800 */
[----:B------:R0:W-:Y:S04]  /*20ad0*/  STS.U16 [R41+UR76+0x11280], R44 ;  /* 0x0112802c29007988 */ /* 0x0001e8000800044c */
[----:B0-----:R-:W4:Y:S04]  /*20ae0*/  LDL.LU R43, [R1+0x2780] ;  /* 0x00278000012b7983 */ /* 0x001f280000300800 */
        /* <DEDUP_REMOVED lines=42> */
[----:B------:R-:W4:Y:S04]  /*20d90*/  @!P1 LDG.E.U16 R38, desc[UR6][R4.64] ;  /* 0x0000000604269981 */ /* 0x000f28000c1e1500 */
[----:B0-----:R-:W4:Y:S04]  /*20da0*/  LDL.LU R90, [R1+0x273c] ;  /* 0x00273c00015a7983 */ /* 0x001f280000300800 */
[----:B------:R0:W-:Y:S04]  /*20db0*/  STS.U16 [R41+UR76+0x12680], R91 ;  /* 0x0126805b29007988 */ /* 0x0001e8000800044c */
[----:B------:R-:W4:Y:S04]  /*20dc0*/  @!P1 LDG.E.U16 R37, desc[UR6][R2.64] ;  /* 0x0000000602259981 */ /* 0x000f28000c1e1500 */
[----:B0-----:R-:W4:Y:S04]  /*20dd0*/  LDL.LU R91, [R1+0x2740] ;  /* 0x00274000015b7983 */ /* 0x001f280000300800 */
[----:B------:R0:W-:Y:S04]  /*20de0*/  STS.U16 [R41+UR76+0x22680], R92 ;  /* 0x0226805c29007988 */ /* 0x0001e8000800044c */
[----:B0-----:R-:W4:Y:S04]  /*20df0*/  LDL.LU R92, [R1+0x2744] ;  /* 0x00274400015c7983 */ /* 0x001f280000300800 */
[----:B--2---:R0:W-:Y:S04]  /*20e00*/  STS.U16 [R41+UR76+0x32680], R49 ;  /* 0x0326803129007988 */ /* 0x0041e8000800044c */
[----:B---3--:R1:W-:Y:S04]  /*20e10*/  STS.U16 [R41+UR76+0x2280], R50 ;  /* 0x0022803229007988 */ /* 0x0083e8000800044c */
        /* <DEDUP_REMOVED lines=53> */
[----:B0-----:R-:W4:Y:S04]  /*21170*/  LDL.LU R89, [R1+0x26b8] ;  /* 0x0026b80001597983 */ /* 0x001f280000300800 */
[----:B------:R0:W-:Y:S04]  /*21180*/  STS.U16 [R41+UR76+0x3280], R90 ;  /* 0x0032805a29007988 */ /* 0x0001e8000800044c */
[----:B0-----:R-:W4:Y:S04]  /*21190*/  LDL.LU R90, [R1+0x26b4] ;  /* 0x0026b400015a7983 */ /* 0x001f280000300800 */
[----:B------:R0:W-:Y:S04]  /*211a0*/  STS.U16 [R41+UR76+0x32e80], R91 ;  /* 0x032e805b29007988 */ /* 0x0001e8000800044c */
[----:B0-----:R-:W4:Y:S04]  /*211b0*/  LDL.LU R91, [R1+0x26b0] ;  /* 0x0026b000015b7983 */ /* 0x001f280000300800 */
[----:B------:R0:W-:Y:S04]  /*211c0*/  STS.U16 [R41+UR76+0x22e80], R92 ;  /* 0x022e805c29007988 */ /* 0x0001e8000800044c */
[----:B0-----:R-:W4:Y:S04]  /*211d0*/  LDL.LU R92, [R1+0x26ac] ;  /* 0x0026ac00015c7983 */ /* 0x001f280000300800 */
        /* <DEDUP_REMOVED lines=57> */
[----:B0-----:R-:W4:Y:S04]  /*21570*/  LDL.LU R90, [R1+0x22c8] ;  /* 0x0022c800015a7983 */ /* 0x001f280000300800 */
[----:B------:R0:W-:Y:S04]  /*21580*/  STS.U16 [R41+UR76+0x35280], R91 ;  /* 0x0352805b29007988 */ /* 0x0001e8000800044c */
[----:B0-----:R-:W4:Y:S04]  /*21590*/  LDL.LU R91, [R1+0x22c4] ;  /* 0x0022c400015b7983 */ /* 0x001f280000300800 */
[----:B------:R0:W-:Y:S04]  /*215a0*/  STS.U16 [R41+UR76+0x5680], R92 ;  /* 0x0056805c29007988 */ /* 0x0001e8000800044c */
[----:B0-----:R-:W4:Y:S04]  /*215b0*/  LDL.LU R92, [R1+0x22c0] ;  /* 0x0022c000015c7983 */ /* 0x001f280000300800 */
[----:B---3--:R-:W-:Y:S04]  /*215c0*/  STS.U16 [R41+UR76+0x15680], R49 ;  /* 0x0156803129007988 */ /* 0x008fe8000800044c */
[----:B--2---:R-:W-:Y:S04]  /*215d0*/  STS.U16 [R41+UR76+0x25680], R50 ;  /* 0x0256803229007988 */ /* 0x004fe8000800044c */
[----:B------:R-:W-:Y:S04]  /*215e0*/  STS.U16 [R41+UR76+0x35680], R51 ;  /* 0x0356803329007988 */ /* 0x000fe8000800044c */
[----:B------:R-:W-:Y:S04]  /*215f0*/  STS.U16 [R41+UR76+0x5a80], R80 ;  /* 0x005a805029007988 */ /* 0x000fe8000800044c */
        /* <DEDUP_REMOVED lines=10> */
[----:B0-----:R-:W2:Y:S04]  /*216a0*/  LDL.LU R46, [R1+0x295c] ;  /* 0x00295c00012e7983 */ /* 0x001ea80000300800 */
[----:B------:R0:W-:Y:S04]  /*216b0*/  STS.U16 [R41+UR76+0x36280], R84 ;  /* 0x0362805429007988 */ /* 0x0001e8000800044c */
[----:B-1----:R-:W3:Y:S04]  /*216c0*/  LDL.LU R47, [R1+0x2958] ;  /* 0x00295800012f7983 */ /* 0x002ee80000300800 */
        /* <DEDUP_REMOVED lines=31> */
[----:B------:R-:W-:Y:S04]  /*218c0*/  STS.U16 [R41+UR76+0x37280], R92 ;  /* 0x0372805c29007988 */ /* 0x000fe8000800044c */
[----:B------:R-:W-:Y:S04]  /*218d0*/  STS.U16 [R41+UR76+0x7680], R64 ;  /* 0x0076804029007988 */ /* 0x000fe8000800044c */
[----:B------:R-:W-:Y:S04]  /*218e0*/  STS.U16 [R41+UR76+0x17680], R63 ;  /* 0x0176803f29007988 */ /* 0x000fe8000800044c */
[----:B------:R0:W-:Y:S04]  /*218f0*/  STS.U16 [R41+UR76+0x27680], R62 ;  /* 0x0276803e29007988 */ /* 0x0001e8000800044c */
[----:B------:R-:W-:Y:S04]  /*21900*/  STS.U16 [R41+UR76+0x37680], R61 ;  /* 0x0376803d29007988 */ /* 0x000fe8000800044c */
[----:B------:R-:W-:Y:S01]  /*21910*/  STS.U16 [R41+UR76+0x7a80], R56 ;  /* 0x007a803829007988 */ /* 0x000fe2000800044c */
[----:B0-----:R-:W0:Y:S03]  /*21920*/  LDC R62, c[0x0][0x3b0] ;  /* 0x0000ec00ff3e7b82 */ /* 0x001e260000000800 */
[----:B------:R-:W4:Y:S04]  /*21930*/  LDL.LU R92, [R1+0x2b80] ;  /* 0x002b8000015c7983 */ /* 0x000f280000300800 */
[----:B------:R-:W-:Y:S04]  /*21940*/  STS.U16 [R41+UR76+0x17a80], R55 ;  /* 0x017a803729007988 */ /* 0x000fe8000800044c */
[----:B------:R1:W-:Y:S04]  /*21950*/  STS.U16 [R41+UR76+0x27a80], R54 ;  /* 0x027a803629007988 */ /* 0x0003e8000800044c */
[----:B------:R-:W4:Y:S04]  /*21960*/  LDL.LU R50, [R1+0x2b7c] ;  /* 0x002b7c0001327983 */ /* 0x000f280000300800 */
[----:B------:R-:W-:Y:S01]  /*21970*/  STS.U16 [R41+UR76+0x37a80], R53 ;  /* 0x037a803529007988 */ /* 0x000fe2000800044c */
[----:B-1----:R-:W1:Y:S03]  /*21980*/  LDC R54, c[0x0][0x3b0] ;  /* 0x0000ec00ff367b82 */ /* 0x002e660000000800 */
[----:B------:R-:W4:Y:S04]  /*21990*/  LDL.LU R51, [R1+0x290c] ;  /* 0x00290c0001337983 */ /* 0x000f280000300800 */
[----:B------:R-:W-:Y:S04]  /*219a0*/  STS.U16 [R41+UR76+0x7e80], R36 ;  /* 0x007e802429007988 */ /* 0x000fe8000800044c */
[----:B------:R-:W4:Y:S04]  /*219b0*/  LDL.LU R80, [R1+0x2908] ;  /* 0x0029080001507983 */ /* 0x000f280000300800 */
[----:B------:R0:W-:Y:S04]  /*219c0*/  STS.U16 [R41+UR76+0x17e80], R35 ;  /* 0x017e802329007988 */ /* 0x0001e8000800044c */
[----:B------:R-:W4:Y:S04]  /*219d0*/  LDL.LU R77, [R1+0x2904] ;  /* 0x00290400014d7983 */ /* 0x000f280000300800 */
[----:B------:R0:W-:Y:S02]  /*219e0*/  STS.U16 [R41+UR76+0x27e80], R34 ;  /* 0x027e802229007988 */ /* 0x0001e4000800044c */
[----:B0-----:R-:W0:Y:S02]  /*219f0*/  LDC R35, c[0x0][0x3b0] ;  /* 0x0000ec00ff237b82 */ /* 0x001e240000000800 */
[----:B------:R-:W4:Y:S04]  /*21a00*/  LDL.LU R78, [R1+0x2900] ;  /* 0x00290000014e7983 */ /* 0x000f280000300800 */
[----:B------:R1:W-:Y:S02]  /*21a10*/  STS.U16 [R41+UR76+0x37e80], R33 ;  /* 0x037e802129007988 */ /* 0x0003e4000800044c */
[----:B------:R-:W0:Y:S02]  /*21a20*/  LDC R34, c[0x0][0x3b0] ;  /* 0x0000ec00ff227b82 */ /* 0x000e240000000800 */
[----:B------:R-:W4:Y:S04]  /*21a30*/  LDL.LU R79, [R1+0x291c] ;  /* 0x00291c00014f7983 */ /* 0x000f280000300800 */
[----:B-1----:R-:W4:Y:S02]  /*21a40*/  LDL.LU R41, [R1+0x2918] ;  /* 0x0029180001297983 */ /* 0x002f240000300800 */
[----:B------:R-:W1:Y:S02]  /*21a50*/  LDC R33, c[0x0][0x3b0] ;  /* 0x0000ec00ff217b82 */ /* 0x000e640000000800 */
[----:B------:R-:W4:Y:S04]  /*21a60*/  LDL.LU R42, [R1+0x2914] ;  /* 0x00291400012a7983 */ /* 0x000f280000300800 */
[----:B------:R-:W4:Y:S04]  /*21a70*/  LDL.LU R43, [R1+0x2910] ;  /* 0x00291000012b7983 */ /* 0x000f280000300800 */
[----:B------:R-:W4:Y:S04]  /*21a80*/  LDL.LU R44, [R1+0x292c] ;  /* 0x00292c00012c7983 */ /* 0x000f280000300800 */
[----:B------:R-:W4:Y:S04]  /*21a90*/  LDL.LU R48, [R1+0x2928] ;  /* 0x0029280001307983 */ /* 0x000f280000300800 */
[----:B------:R-:W4:Y:S04]  /*21aa0*/  LDL.LU R45, [R1+0x2924] ;  /* 0x00292400012d7983 */ /* 0x000f280000300800 */
[----:B--2---:R2:W-:Y:S04]  /*21ab0*/  STS.U16 [R29+UR76+0x1300], R46 ;  /* 0x0013002e1d007988 */ /* 0x0045e8000800044c */
[----:B---3--:R3:W-:Y:S04]  /*21ac0*/  STS.U16 [R29+UR76+0x11300], R47 ;  /* 0x0113002f1d007988 */ /* 0x0087e8000800044c */
[----:B--2---:R-:W2:Y:S04]  /*21ad0*/  LDL.LU R46, [R1+0x2920] ;  /* 0x00292000012e7983 */ /* 0x004ea80000300800 */
[----:B----4-:R4:W-:Y:S04]  /*21ae0*/  STS.U16 [R29+UR76+0x21300], R84 ;  /* 0x021300541d007988 */ /* 0x0109e8000800044c */
[----:B---3--:R-:W3:Y:S04]  /*21af0*/  LDL.LU R47, [R1+0x293c] ;  /* 0x00293c00012f7983 */ /* 0x008ee80000300800 */
[----:B------:R0:W-:Y:S04]  /*21b00*/  STS.U16 [R29+UR76+0x31300], R81 ;  /* 0x031300511d007988 */ /* 0x0001e8000800044c */
[----:B----4-:R-:W4:Y:S04]  /*21b10*/  LDL.LU R84, [R1+0x2938] ;  /* 0x0029380001547983 */ /* 0x010f280000300800 */
        /* <DEDUP_REMOVED lines=55> */
[----:B--2---:R0:W-:Y:S04]  /*21e90*/  STS.U16 [R29+UR76+0x31f00], R46 ;  /* 0x031f002e1d007988 */ /* 0x0041e8000800044c */
[----:B---3--:R1:W-:Y:S04]  /*21ea0*/  STS.U16 [R29+UR76+0x1b00], R47 ;  /* 0x001b002f1d007988 */ /* 0x0083e8000800044c */
[----:B0-----:R-:W2:Y:S04]  /*21eb0*/  LDL.LU R46, [R1+0x28a4] ;  /* 0x0028a400012e7983 */ /* 0x001ea80000300800 */
[----:B----4-:R0:W-:Y:S04]  /*21ec0*/  STS.U16 [R29+UR76+0x11b00], R84 ;  /* 0x011b00541d007988 */ /* 0x0101e8000800044c */
        /* <DEDUP_REMOVED lines=97> */
[----:B------:R-:W-:Y:S01]  /*224e0*/  STS.U16 [R29+UR76+0x25300], R51 ;  /* 0x025300331d007988 */ /* 0x000fe2000800044c */
[----:B0-----:R-:W0:Y:S03]  /*224f0*/  LDC R50, c[0x0][0x3b0] ;  /* 0x0000ec00ff327b82 */ /* 0x001e260000000800 */
        /* <DEDUP_REMOVED lines=10> */
[----:B--2---:R-:W-:Y:S04]  /*225a0*/  STS.U16 [R29+UR76+0x15f00], R46 ;  /* 0x015f002e1d007988 */ /* 0x004fe8000800044c */
[----:B---3--:R-:W-:Y:S04]  /*225b0*/  STS.U16 [R29+UR76+0x25f00], R47 ;  /* 0x025f002f1d007988 */ /* 0x008fe8000800044c */
[----:B----4-:R-:W-:Y:S04]  /*225c0*/  STS.U16 [R29+UR76+0x35f00], R84 ;  /* 0x035f00541d007988 */ /* 0x010fe8000800044c */
[----:B------:R1:W-:Y:S04]  /*225d0*/  STS.U16 [R29+UR76+0x6300], R81 ;  /* 0x006300511d007988 */ /* 0x0003e8000800044c */
[----:B------:R2:W-:Y:S04]  /*225e0*/  STS.U16 [R29+UR76+0x16300], R82 ;  /* 0x016300521d007988 */ /* 0x0005e8000800044c */
[----:B-1----:R-:W3:Y:S04]  /*225f0*/  LDL.LU R81, [R1+0x2aec] ;  /* 0x002aec0001517983 */ /* 0x002ee80000300800 */
[----:B------:R1:W-:Y:S04]  /*22600*/  STS.U16 [R29+UR76+0x26300], R83 ;  /* 0x026300531d007988 */ /* 0x0003e8000800044c */
[----:B--2---:R-:W2:Y:S04]  /*22610*/  LDL.LU R82, [R1+0x2ae8] ;  /* 0x002ae80001527983 */ /* 0x004ea80000300800 */
[----:B------:R4:W-:Y:S04]  /*22620*/  STS.U16 [R29+UR76+0x36300], R19 ;  /* 0x036300131d007988 */ /* 0x0009e8000800044c */
[----:B-1----:R-:W2:Y:S04]  /*22630*/  LDL.LU R83, [R1+0x2ae4] ;  /* 0x002ae40001537983 */ /* 0x002ea80000300800 */
[----:B------:R1:W-:Y:S04]  /*22640*/  STS.U16 [R29+UR76+0x6700], R76 ;  /* 0x0067004c1d007988 */ /* 0x0003e8000800044c */
[----:B----4-:R-:W4:Y:S04]  /*22650*/  LDL.LU R19, [R1+0x2ae0] ;  /* 0x002ae00001137983 */ /* 0x010f280000300800 */
[----:B------:R0:W-:Y:S04]  /*22660*/  STS.U16 [R29+UR76+0x16700], R73 ;  /* 0x016700491d007988 */ /* 0x0001e8000800044c */
[----:B-1----:R-:W4:Y:S04]  /*22670*/  LDL.LU R76, [R1+0x2afc] ;  /* 0x002afc00014c7983 */ /* 0x002f280000300800 */
[----:B------:R1:W-:Y:S04]  /*22680*/  STS.U16 [R29+UR76+0x26700], R74 ;  /* 0x0267004a1d007988 */ /* 0x0003e8000800044c */
[----:B0-----:R-:W4:Y:S04]  /*22690*/  LDL.LU R73, [R1+0x2af8] ;  /* 0x002af80001497983 */ /* 0x001f280000300800 */
[----:B------:R0:W-:Y:S04]  /*226a0*/  STS.U16 [R29+UR76+0x36700], R75 ;  /* 0x0367004b1d007988 */ /* 0x0001e8000800044c */
[----:B-1----:R-:W4:Y:S04]  /*226b0*/  LDL.LU R74, [R1+0x2af4] ;  /* 0x002af400014a7983 */ /* 0x002f280000300800 */
[----:B------:R-:W-:Y:S04]  /*226c0*/  STS.U16 [R29+UR76+0x6b00], R72 ;  /* 0x006b00481d007988 */ /* 0x000fe8000800044c */
[----:B0-----:R-:W4:Y:S04]  /*226d0*/  LDL.LU R75, [R1+0x2af0] ;  /* 0x002af000014b7983 */ /* 0x001f280000300800 */
[----:B------:R-:W-:Y:S04]  /*226e0*/  STS.U16 [R29+UR76+0x16b00], R69 ;  /* 0x016b00451d007988 */ /* 0x000fe8000800044c */
[----:B------:R-:W-:Y:S04]  /*226f0*/  STS.U16 [R29+UR76+0x26b00], R70 ;  /* 0x026b00461d007988 */ /* 0x000fe8000800044c */
[----:B------:R-:W-:Y:S04]  /*22700*/  STS.U16 [R29+UR76+0x36b00], R71 ;  /* 0x036b00471d007988 */ /* 0x000fe8000800044c */
[----:B------:R0:W-:Y:S04]  /*22710*/  STS.U16 [R29+UR76+0x6f00], R89 ;  /* 0x006f00591d007988 */ /* 0x0001e8000800044c */
[----:B0-----:R-:W4:Y:S04]  /*22720*/  LDL.LU R89, [R1+0x2b0c] ;  /* 0x002b0c0001597983 */ /* 0x001f280000300800 */
[----:B------:R-:W4:Y:S04]  /*22730*/  LDL.LU R72, [R1+0x2b08] ;  /* 0x002b080001487983 */ /* 0x000f280000300800 */
[----:B------:R-:W4:Y:S04]  /*22740*/  LDL.LU R69, [R1+0x2b04] ;  /* 0x002b040001457983 */ /* 0x000f280000300800 */
[----:B------:R0:W-:Y:S04]  /*22750*/  STS.U16 [R29+UR76+0x16f00], R90 ;  /* 0x016f005a1d007988 */ /* 0x0001e8000800044c */
[----:B------:R-:W4:Y:S04]  /*22760*/  LDL.LU R70, [R1+0x2b00] ;  /* 0x002b000001467983 */ /* 0x000f280000300800 */
[----:B0-----:R-:W4:Y:S04]  /*22770*/  LDL.LU R90, [R1+0x2b1c] ;  /* 0x002b1c00015a7983 */ /* 0x001f280000300800 */
[----:B------:R0:W-:Y:S04]  /*22780*/  STS.U16 [R29+UR76+0x26f00], R91 ;  /* 0x026f005b1d007988 */ /* 0x0001e8000800044c */
[----:B------:R-:W4:Y:S04]  /*22790*/  LDL.LU R71, [R1+0x2b18] ;  /* 0x002b180001477983 */ /* 0x000f280000300800 */
[----:B0-----:R-:W4:Y:S04]  /*227a0*/  LDL.LU R91, [R1+0x2b14] ;  /* 0x002b1400015b7983 */ /* 0x001f280000300800 */
[----:B------:R0:W-:Y:S04]  /*227b0*/  STS.U16 [R29+UR76+0x36f00], R92 ;  /* 0x036f005c1d007988 */ /* 0x0001e8000800044c */
[----:B------:R-:W-:Y:S04]  /*227c0*/  STS.U16 [R29+UR76+0x7300], R88 ;  /* 0x007300581d007988 */ /* 0x000fe8000800044c */
[----:B------:R-:W-:Y:S04]  /*227d0*/  STS.U16 [R29+UR76+0x17300], R87 ;  /* 0x017300571d007988 */ /* 0x000fe8000800044c */
[----:B------:R1:W-:Y:S04]  /*227e0*/  STS.U16 [R29+UR76+0x27300], R86 ;  /* 0x027300561d007988 */ /* 0x0003e8000800044c */
[----:B------:R-:W-:Y:S04]  /*227f0*/  STS.U16 [R29+UR76+0x37300], R85 ;  /* 0x037300551d007988 */ /* 0x000fe8000800044c */
[----:B------:R-:W-:Y:S01]  /*22800*/  STS.U16 [R29+UR76+0x7700], R68 ;  /* 0x007700441d007988 */ /* 0x000fe2000800044c */
[----:B0-----:R-:W-:Y:S01]  /*22810*/  LOP3.LUT R92, R0, 0x70, RZ, 0x3c, !PT ;  /* 0x00000070005c7812 */ /* 0x001fe200078e3cff */
[----:B-1----:R-:W0:Y:S02]  /*22820*/  LDC R86, c[0x0][0x3b0] ;  /* 0x0000ec00ff567b82 */ /* 0x002e240000000800 */
[----:B------:R-:W-:Y:S04]  /*22830*/  STS.U16 [R29+UR76+0x17700], R67 ;  /* 0x017700431d007988 */ /* 0x000fe8000800044c */
[----:B------:R1:W-:Y:S04]  /*22840*/  STS.U16 [R29+UR76+0x27700], R66 ;  /* 0x027700421d007988 */ /* 0x0003e8000800044c */
[----:B------:R-:W-:Y:S04]  /*22850*/  STS.U16 [R29+UR76+0x37700], R65 ;  /* 0x037700411d007988 */ /* 0x000fe8000800044c */
[----:B------:R-:W-:Y:S01]  /*22860*/  STS.U16 [R29+UR76+0x7b00], R60 ;  /* 0x007b003c1d007988 */ /* 0x000fe2000800044c */
[----:B-1----:R-:W1:Y:S03]  /*22870*/  LDC R66, c[0x0][0x3b0] ;  /* 0x0000ec00ff427b82 */ /* 0x002e660000000800 */
[----:B------:R-:W-:Y:S04]  /*22880*/  STS.U16 [R29+UR76+0x17b00], R59 ;  /* 0x017b003b1d007988 */ /* 0x000fe8000800044c */
[----:B------:R0:W-:Y:S04]  /*22890*/  STS.U16 [R29+UR76+0x27b00], R58 ;  /* 0x027b003a1d007988 */ /* 0x0001e8000800044c */
[----:B------:R-:W-:Y:S04]  /*228a0*/  STS.U16 [R29+UR76+0x37b00], R57 ;  /* 0x037b00391d007988 */ /* 0x000fe8000800044c */
[----:B------:R-:W-:Y:S01]  /*228b0*/  STS.U16 [R29+UR76+0x7f00], R40 ;  /* 0x007f00281d007988 */ /* 0x000fe2000800044c */
[----:B0-----:R-:W0:Y:S03]  /*228c0*/  LDC R58, c[0x0][0x3b0] ;  /* 0x0000ec00ff3a7b82 */ /* 0x001e260000000800 */
[----:B------:R-:W-:Y:S04]  /*228d0*/  STS.U16 [R29+UR76+0x17f00], R39 ;  /* 0x017f00271d007988 */ /* 0x000fe8000800044c */
[----:B------:R1:W-:Y:S04]  /*228e0*/  STS.U16 [R29+UR76+0x27f00], R38 ;  /* 0x027f00261d007988 */ /* 0x0003e8000800044c */
[----:B------:R1:W-:Y:S04]  /*228f0*/  STS.U16 [R29+UR76+0x37f00], R37 ;  /* 0x037f00251d007988 */ /* 0x0003e8000800044c */
[----:B------:R-:W-:Y:S01]  /*22900*/  STL [R1+0x3dc4], R0 ;  /* 0x003dc40001007387 */ /* 0x000fe20000100800 */
[----:B-1----:R-:W1:Y:S08]  /*22910*/  LDC R38, c[0x0][0x3b0] ;  /* 0x0000ec00ff267b82 */ /* 0x002e700000000800 */
[----:B------:R-:W0:Y:S01]  /*22920*/  LDC R29, c[0x0][0x3ac] ;  /* 0x0000eb00ff1d7b82 */ /* 0x000e220000000800 */
[----:B---3--:R-:W-:Y:S04]  /*22930*/  STS.U16 [R92+UR76+0x1380], R81 ;  /* 0x001380515c007988 */ /* 0x008fe8000800044c */
[----:B--2---:R-:W-:Y:S04]  /*22940*/  STS.U16 [R92+UR76+0x11380], R82 ;  /* 0x011380525c007988 */ /* 0x004fe8000800044c */
[----:B------:R-:W-:Y:S04]  /*22950*/  STS.U16 [R92+UR76+0x21380], R83 ;  /* 0x021380535c007988 */ /* 0x000fe8000800044c */
[----:B----4-:R-:W-:Y:S04]  /*22960*/  STS.U16 [R92+UR76+0x31380], R19 ;  /* 0x031380135c007988 */ /* 0x010fe8000800044c */
[----:B------:R-:W-:Y:S04]  /*22970*/  STS.U16 [R92+UR76+0xf80], R76 ;  /* 0x000f804c5c007988 */ /* 0x000fe8000800044c */
[----:B------:R-:W-:Y:S04]  /*22980*/  STS.U16 [R92+UR76+0x10f80], R73 ;  /* 0x010f80495c007988 */ /* 0x000fe8000800044c */
[----:B------:R-:W-:Y:S04]  /*22990*/  STS.U16 [R92+UR76+0x20f80], R74 ;  /* 0x020f804a5c007988 */ /* 0x000fe8000800044c */
[----:B------:R-:W-:Y:S04]  /*229a0*/  STS.U16 [R92+UR76+0x30f80], R75 ;  /* 0x030f804b5c007988 */ /* 0x000fe8000800044c */
[----:B------:R2:W-:Y:S04]  /*229b0*/  STS.U16 [R92+UR76+0xb80], R89 ;  /* 0x000b80595c007988 */ /* 0x0005e8000800044c */
[----:B--2---:R-:W2:Y:S04]  /*229c0*/  LDL.LU R89, [R1+0x2b10] ;  /* 0x002b100001597983 */ /* 0x004ea80000300800 */
[----:B------:R3:W-:Y:S04]  /*229d0*/  STS.U16 [R92+UR76+0x780], R90 ;  /* 0x0007805a5c007988 */ /* 0x0007e8000800044c */
[----:B---3--:R-:W3:Y:S04]  /*229e0*/  LDL.LU R90, [R1+0x2b78] ;  /* 0x002b7800015a7983 */ /* 0x008ee80000300800 */
        /* <DEDUP_REMOVED lines=25> */
[----:B------:R1:W-:Y:S04]  /*22b80*/  STS.U16 [R92+UR76+0x20b80], R69 ;  /* 0x020b80455c007988 */ /* 0x0003e8000800044c */
[----:B------:R1:W-:Y:S04]  /*22b90*/  STS.U16 [R92+UR76+0x30b80], R70 ;  /* 0x030b80465c007988 */ /* 0x0003e8000800044c */
[----:B0-----:R-:W4:Y:S04]  /*22ba0*/  LDL.LU R72, [R1+0x2a40] ;  /* 0x002a400001487983 */ /* 0x001f280000300800 */
[----:B-1----:R-:W4:Y:S04]  /*22bb0*/  LDL.LU R69, [R1+0x2a44] ;  /* 0x002a440001457983 */ /* 0x002f280000300800 */
[----:B------:R-:W4:Y:S04]  /*22bc0*/  LDL.LU R70, [R1+0x2a48] ;  /* 0x002a480001467983 */ /* 0x000f280000300800 */
[----:B------:R-:W-:Y:S04]  /*22bd0*/  STS.U16 [R92+UR76+0x10780], R71 ;  /* 0x010780475c007988 */ /* 0x000fe8000800044c */
[----:B--2---:R0:W-:Y:S04]  /*22be0*/  STS.U16 [R92+UR76+0x30780], R89 ;  /* 0x030780595c007988 */ /* 0x0041e8000800044c */
[----:B0-----:R-:W2:Y:S04]  /*22bf0*/  LDL.LU R89, [R1+0x2a4c] ;  /* 0x002a4c0001597983 */ /* 0x001ea80000300800 */
[----:B------:R-:W2:Y:S04]  /*22c00*/  LDL.LU R71, [R1+0x2a50] ;  /* 0x002a500001477983 */ /* 0x000ea80000300800 */
[----:B---3--:R0:W-:Y:S04]  /*22c10*/  STS.U16 [R92+UR76+0x380], R90 ;  /* 0x0003805a5c007988 */ /* 0x0081e8000800044c */
[----:B0-----:R-:W3:Y:S04]  /*22c20*/  LDL.LU R90, [R1+0x2a54] ;  /* 0x002a5400015a7983 */ /* 0x001ee80000300800 */
[----:B----4-:R0:W-:Y:S04]  /*22c30*/  STS.U16 [R92+UR76+0x31780], R91 ;  /* 0x0317805b5c007988 */ /* 0x0101e8000800044c */
        /* <DEDUP_REMOVED lines=26> */
[----:B--2---:R0:W-:Y:S04]  /*22de0*/  STS.U16 [R92+UR76+0x3b80], R89 ;  /* 0x003b80595c007988 */ /* 0x0041e8000800044c */
[----:B0-----:R-:W2:Y:S04]  /*22df0*/  LDL.LU R89, [R1+0x2a5c] ;  /* 0x002a5c0001597983 */ /* 0x001ea80000300800 */
[----:B------:R-:W2:Y:S04]  /*22e00*/  LDL.LU R51, [R1+0x2a60] ;  /* 0x002a600001337983 */ /* 0x000ea80000300800 */
        /* <DEDUP_REMOVED lines=20> */
[----:B---3--:R0:W-:Y:S04]  /*22f50*/  STS.U16 [R92+UR76+0x23780], R90 ;  /* 0x0237805a5c007988 */ /* 0x0081e8000800044c */
[----:B------:R-:W3:Y:S04]  /*22f60*/  LDL.LU R75, [R1+0x2a18] ;  /* 0x002a1800014b7983 */ /* 0x000ee80000300800 */
[----:B0-----:R-:W3:Y:S04]  /*22f70*/  LDL.LU R90, [R1+0x2a14] ;  /* 0x002a1400015a7983 */ /* 0x001ee80000300800 */
[----:B------:R-:W3:Y:S04]  /*22f80*/  LDL.LU R72, [R1+0x2a10] ;  /* 0x002a100001487983 */ /* 0x000ee80000300800 */
[----:B------:R-:W3:Y:S04]  /*22f90*/  LDL.LU R69, [R1+0x2a0c] ;  /* 0x002a0c0001457983 */ /* 0x000ee80000300800 */
[----:B----4-:R0:W-:Y:S04]  /*22fa0*/  STS.U16 [R92+UR76+0x13780], R91 ;  /* 0x0137805b5c007988 */ /* 0x0101e8000800044c */
[----:B------:R-:W4:Y:S04]  /*22fb0*/  LDL.LU R70, [R1+0x2a08] ;  /* 0x002a080001467983 */ /* 0x000f280000300800 */
        /* <DEDUP_REMOVED lines=22> */
[----:B---3--:R0:W-:Y:S04]  /*23120*/  STS.U16 [R92+UR76+0x24780], R90 ;  /* 0x0247805a5c007988 */ /* 0x0081e8000800044c */
[----:B0-----:R-:W3:Y:S04]  /*23130*/  LDL.LU R90, [R1+0x29f8] ;  /* 0x0029f800015a7983 */ /* 0x001ee80000300800 */
[----:B----4-:R0:W-:Y:S04]  /*23140*/  STS.U16 [R92+UR76+0x24b80], R91 ;  /* 0x024b805b5c007988 */ /* 0x0101e8000800044c */
        /* <DEDUP_REMOVED lines=36> */
[----:B--2---:R0:W-:Y:S04]  /*23390*/  STS.U16 [R92+UR76+0x4f80], R89 ;  /* 0x004f80595c007988 */ /* 0x0041e8000800044c */
[----:B0-----:R-:W2:Y:S04]  /*233a0*/  LDL.LU R89, [R1+0x2988] ;  /* 0x0029880001597983 */ /* 0x001ea80000300800 */
[----:B---3--:R0:W-:Y:S04]  /*233b0*/  STS.U16 [R92+UR76+0x14f80], R90 ;  /* 0x014f805a5c007988 */ /* 0x0081e8000800044c */
[----:B0-----:R-:W3:Y:S04]  /*233c0*/  LDL.LU R90, [R1+0x2984] ;  /* 0x00298400015a7983 */ /* 0x001ee80000300800 */
[----:B----4-:R0:W-:Y:S04]  /*233d0*/  STS.U16 [R92+UR76+0x24f80], R91 ;  /* 0x024f805b5c007988 */ /* 0x0101e8000800044c */
[----:B0-----:R-:W4:Y:S04]  /*233e0*/  LDL.LU R91, [R1+0x2980] ;  /* 0x00298000015b7983 */ /* 0x001f280000300800 */
[----:B------:R0:W-:Y:S02]  /*233f0*/  STS.U16 [R92+UR76+0x15780], R42 ;  /* 0x0157802a5c007988 */ /* 0x0001e4000800044c */
[----:B0-----:R-:W0:Y:S02]  /*23400*/  LDC R42, c[0x0][0x3b0] ;  /* 0x0000ec00ff2a7b82 */ /* 0x001e240000000800 */
        /* <DEDUP_REMOVED lines=20> */
[----:B------:R0:W-:Y:S04]  /*23550*/  STS.U16 [R92+UR76+0x6780], R75 ;  /* 0x0067804b5c007988 */ /* 0x0001e8000800044c */
[----:B-1----:R-:W4:Y:S01]  /*23560*/  LDL.LU R73, [R1+0x1ff0] ;  /* 0x001ff00001497983 */ /* 0x002f220000300800 */
[----:B0-----:R-:W-:-:S03]  /*23570*/  VIADD R19, R28, 0xff ;  /* 0x000000ff1c137836 */ /* 0x001fc60000000000 */
[----:B------:R0:W-:Y:S04]  /*23580*/  STS.U16 [R92+UR76+0x16780], R72 ;  /* 0x016780485c007988 */ /* 0x0001e8000800044c */
[----:B------:R-:W4:Y:S04]  /*23590*/  LDL.LU R75, [R1+0x1fd0] ;  /* 0x001fd000014b7983 */ /* 0x000f280000300800 */
[----:B------:R1:W-:Y:S04]  /*235a0*/  STS.U16 [R92+UR76+0x26780], R69 ;  /* 0x026780455c007988 */ /* 0x0003e8000800044c */
[----:B0-----:R-:W4:Y:S01]  /*235b0*/  LDL.LU R72, [R1+0x1ff4] ;  /* 0x001ff40001487983 */ /* 0x001f220000300800 */
[----:B------:R-:W-:-:S03]  /*235c0*/  IMAD R42, R93, R42, RZ ;  /* 0x0000002a5d2a7224 */ /* 0x000fc600078e02ff */
[----:B------:R0:W-:Y:S04]  /*235d0*/  STS.U16 [R92+UR76+0x6b80], R71 ;  /* 0x006b80475c007988 */ /* 0x0001e8000800044c */
[----:B-1----:R-:W4:Y:S04]  /*235e0*/  LDL.LU R69, [R1+0x1fd8] ;  /* 0x001fd80001457983 */ /* 0x002f280000300800 */
[----:B0-----:R-:W4:Y:S04]  /*235f0*/  LDL.LU R71, [R1+0x1fd4] ;  /* 0x001fd40001477983 */ /* 0x001f280000300800 */
[----:B------:R-:W-:Y:S04]  /*23600*/  STL [R1+0x3e30], R92 ;  /* 0x003e305c01007387 */ /* 0x000fe80000100800 */
[----:B------:R-:W-:Y:S04]  /*23610*/  STL [R1+0x3e38], R19 ;  /* 0x003e381301007387 */ /* 0x000fe80000100800 */
[----:B------:R-:W4:Y:S04]  /*23620*/  LDL.LU R93, [R1+0x3e4c] ;  /* 0x003e4c00015d7983 */ /* 0x000f280000300800 */
[----:B------:R0:W-:Y:S02]  /*23630*/  STS.U16 [R92+UR76+0x36780], R70 ;  /* 0x036780465c007988 */ /* 0x0001e4000800044c */
[----:B0-----:R-:W0:Y:S02]  /*23640*/  S2R R70, SR_TID.X ;  /* 0x0000000000467919 */ /* 0x001e240000002100 */
[----:B------:R-:W-:Y:S04]  /*23650*/  STS.U16 [R92+UR76+0x25780], R43 ;  /* 0x0257802b5c007988 */ /* 0x000fe8000800044c */
[----:B--2---:R1:W-:Y:S04]  /*23660*/  STS.U16 [R92+UR76+0x16b80], R89 ;  /* 0x016b80595c007988 */ /* 0x0043e8000800044c */
[----:B------:R2:W-:Y:S01]  /*23670*/  STS.U16 [R92+UR76+0x25380], R78 ;  /* 0x0253804e5c007988 */ /* 0x0005e2000800044c */
[----:B-1----:R-:W1:Y:S03]  /*23680*/  LDC.64 R88, c[0x0][0x388] ;  /* 0x0000e200ff587b82 */ /* 0x002e660000000a00 */
[----:B------:R0:W-:Y:S04]  /*23690*/  STS.U16 [R92+UR76+0x25b80], R46 ;  /* 0x025b802e5c007988 */ /* 0x0001e8000800044c */
[----:B------:R0:W-:Y:S01]  /*236a0*/  STS.U16 [R92+UR76+0x36380], R74 ;  /* 0x0363804a5c007988 */ /* 0x0001e2000800044c */
[----:B--2---:R-:W2:Y:S01]  /*236b0*/  LDC R78, c[0x0][0x3b0] ;  /* 0x0000ec00ff4e7b82 */ /* 0x004ea20000000800 */
[----:B0-----:R-:W-:-:S07]  /*236c0*/  LOP3.LUT R43, R70, 0x7f, RZ, 0xc0, !PT ;  /* 0x0000007f462b7812 */ /* 0x001fce00078ec0ff */
[----:B------:R-:W0:Y:S08]  /*236d0*/  LDC R46, c[0x0][0x3b0] ;  /* 0x0000ec00ff2e7b82 */ /* 0x000e300000000800 */
[----:B------:R-:W0:Y:S08]  /*236e0*/  LDC R70, c[0x0][0x3b0] ;  /* 0x0000ec00ff467b82 */ /* 0x000e300000000800 */
[----:B------:R-:W0:Y:S01]  /*236f0*/  LDC R74, c[0x0][0x3b0] ;  /* 0x0000ec00ff4a7b82 */ /* 0x000e220000000800 */
[----:B------:R-:W-:Y:S01]  /*23700*/  IMAD R29, R43, R29, RZ ;  /* 0x0000001d2b1d7224 */ /* 0x000fe200078e02ff */
[----:B------:R-:W-:-:S03]  /*23710*/  ISETP.GT.AND P0, PT, R19, 0xff, PT ;  /* 0x000000ff1300780c */ /* 0x000fc60003f04270 */
[----:B------:R-:W-:Y:S01]  /*23720*/  IMAD R28, R30, 0x80, R29 ;  /* 0x000000801e1c7824 */ /* 0x000fe200078e021d */
[----:B------:R-:W-:Y:S02]  /*23730*/  LOP3.LUT R30, R43, 0x80, RZ, 0xfc, !PT ;  /* 0x000000802b1e7812 */ /* 0x000fe400078efcff */
[----:B-1----:R-:W-:Y:S02]  /*23740*/  LEA R88, P2, R29, R88, 0x1 ;  /* 0x000000581d587211 */ /* 0x002fe400078408ff */
[----:B------:R-:W-:Y:S02]  /*23750*/  ISETP.LT.AND P1, PT, R43, R32, P0 ;  /* 0x000000202b00720c */ /* 0x000fe40000721270 */
[----:B------:R-:W-:Y:S02]  /*23760*/  ISETP.LT.AND P0, PT, R30, R31, P0 ;  /* 0x0000001f1e00720c */ /* 0x000fe40000701270 */
[----:B------:R-:W-:Y:S01]  /*23770*/  LEA.HI.X.SX32 R89, R29, R89, 0x1, P2 ;  /* 0x000000591d597211 */ /* 0x000fe200010f0eff */
[----:B------:R-:W-:Y:S01]  /*23780*/  STS.U16 [R92+UR76+0x5380], R80 ;  /* 0x005380505c007988 */ /* 0x000fe2000800044c */
[----:B------:R-:W-:-:S03]  /*23790*/  PRMT R18, RZ, 0x7610, R18 ;  /* 0x00007610ff127816 */ /* 0x000fc60000000012 */
[----:B------:R-:W-:Y:S04]  /*237a0*/  STS.U16 [R92+UR76+0x15380], R77 ;  /* 0x0153804d5c007988 */ /* 0x000fe8000800044c */
[----:B------:R-:W-:Y:S04]  /*237b0*/  STS.U16 [R92+UR76+0x5780], R41 ;  /* 0x005780295c007988 */ /* 0x000fe8000800044c */
[----:B---3--:R-:W-:Y:S04]  /*237c0*/  STS.U16 [R92+UR76+0x26b80], R90 ;  /* 0x026b805a5c007988 */ /* 0x008fe8000800044c */
[----:B----4-:R1:W-:Y:S02]  /*237d0*/  STS.U16 [R92+UR76+0x36b80], R91 ;  /* 0x036b805b5c007988 */ /* 0x0103e4000800044c */
[----:B-1----:R-:W1:Y:S02]  /*237e0*/  LDC.64 R90, c[0x0][0x388] ;  /* 0x0000e200ff5a7b82 */ /* 0x002e640000000a00 */
[----:B------:R3:W-:Y:S01]  /*237f0*/  STS.U16 [R92+UR76+0x34f80], R51 ;  /* 0x034f80335c007988 */ /* 0x0007e2000800044c */
[----:B------:R-:W-:-:S03]  /*23800*/  IMAD.WIDE R40, R42, 0x2, R88 ;  /* 0x000000022a287825 */ /* 0x000fc600078e0258 */
[----:B------:R4:W-:Y:S01]  /*23810*/  STS.U16 [R92+UR76+0x35380], R79 ;  /* 0x0353804f5c007988 */ /* 0x0009e2000800044c */
[----:B-1----:R-:W-:-:S04]  /*23820*/  LEA R90, P4, R28, R90, 0x1 ;  /* 0x0000005a1c5a7211 */ /* 0x002fc800078808ff */
[----:B------:R-:W-:Y:S01]  /*23830*/  LEA.HI.X.SX32 R91, R28, R91, 0x1, P4 ;  /* 0x0000005b1c5b7211 */ /* 0x000fe200020f0eff */
[----:B------:R-:W-:Y:S02]  /*23840*/  IMAD R30, R44, R33, RZ ;  /* 0x000000212c1e7224 */ /* 0x000fe400078e02ff */
[----:B------:R-:W-:Y:S02]  /*23850*/  IMAD R34, R48, R34, RZ ;  /* 0x0000002230227224 */ /* 0x000fe400078e02ff */
[----:B------:R-:W-:-:S04]  /*23860*/  IMAD.WIDE R28, R30, 0x2, R88 ;  /* 0x000000021e1c7825 */ /* 0x000fc800078e0258 */
[----:B------:R-:W-:Y:S02]  /*23870*/  IMAD R38, R45, R38, RZ ;  /* 0x000000262d267224 */ /* 0x000fe400078e02ff */
[----:B------:R-:W-:-:S04]  /*23880*/  IMAD.WIDE R32, R34, 0x2, R88 ;  /* 0x0000000222207825 */ /* 0x000fc800078e0258 */
[----:B0-----:R-:W-:Y:S02]  /*23890*/  IMAD R46, R47, R46, RZ ;  /* 0x0000002e2f2e7224 */ /* 0x001fe400078e02ff */
[----:B------:R-:W-:-:S04]  /*238a0*/  IMAD.WIDE R36, R38, 0x2, R88 ;  /* 0x0000000226247825 */ /* 0x000fc800078e0258 */
[----:B------:R-:W-:Y:S02]  /*238b0*/  IMAD R50, R84, R50, RZ ;  /* 0x0000003254327224 */ /* 0x000fe400078e02ff */
        /* <DEDUP_REMOVED lines=9> */
[----:B------:R-:W-:-:S04]  /*23950*/  IMAD.WIDE R64, R66, 0x2, R88 ;  /* 0x0000000242407825 */ /* 0x000fc800078e0258 */
[----:B------:R-:W-:Y:S02]  /*23960*/  IMAD R70, R73, R70, RZ ;  /* 0x0000004649467224 */ /* 0x000fe400078e02ff */
[----:B------:R-:W-:-:S04]  /*23970*/  IMAD.WIDE R30, R30, 0x2, R90 ;  /* 0x000000021e1e7825 */ /* 0x000fc800078e025a */
[----:B------:R-:W-:Y:S02]  /*23980*/  IMAD R74, R75, R74, RZ ;  /* 0x0000004a4b4a7224 */ /* 0x000fe400078e02ff */
[----:B------:R-:W-:-:S04]  /*23990*/  IMAD.WIDE R38, R38, 0x2, R90 ;  /* 0x0000000226267825 */ /* 0x000fc800078e025a */
[----:B--2---:R-:W-:Y:S02]  /*239a0*/  IMAD R78, R72, R78, RZ ;  /* 0x0000004e484e7224 */ /* 0x004fe400078e02ff */
        /* <DEDUP_REMOVED lines=8> */
[----:B------:R-:W-:-:S04]  /*23a30*/  IMAD.WIDE R34, R34, 0x2, R90 ;  /* 0x0000000222227825 */ /* 0x000fc800078e025a */
[----:B------:R-:W-:-:S04]  /*23a40*/  IMAD.WIDE R42, R42, 0x2, R90 ;  /* 0x000000022a2a7825 */ /* 0x000fc800078e025a */
[----:B------:R-:W-:-:S04]  /*23a50*/  IMAD.WIDE R46, R46, 0x2, R90 ;  /* 0x000000022e2e7825 */ /* 0x000fc800078e025a */
[----:B---3--:R-:W-:-:S04]  /*23a60*/  IMAD.WIDE R50, R50, 0x2, R90 ;  /* 0x0000000232327825 */ /* 0x008fc800078e025a */
[----:B------:R-:W-:-:S04]  /*23a70*/  IMAD.WIDE R54, R54, 0x2, R90 ;  /* 0x0000000236367825 */ /* 0x000fc800078e025a */
[----:B------:R-:W-:-:S04]  /*23a80*/  IMAD.WIDE R58, R58, 0x2, R90 ;  /* 0x000000023a3a7825 */ /* 0x000fc800078e025a */
[----:B------:R-:W-:-:S04]  /*23a90*/  IMAD.WIDE R62, R62, 0x2, R90 ;  /* 0x000000023e3e7825 */ /* 0x000fc800078e025a */
[----:B------:R-:W-:-:S04]  /*23aa0*/  IMAD.WIDE R66, R66, 0x2, R90 ;  /* 0x0000000242427825 */ /* 0x000fc800078e025a */
[----:B------:R-:W-:-:S04]  /*23ab0*/  IMAD.WIDE R70, R70, 0x2, R90 ;  /* 0x0000000246467825 */ /* 0x000fc800078e025a */
[----:B------:R-:W-:-:S04]  /*23ac0*/  IMAD.WIDE R74, R74, 0x2, R90 ;  /* 0x000000024a4a7825 */ /* 0x000fc800078e025a */
[----:B----4-:R-:W-:-:S04]  /*23ad0*/  IMAD.WIDE R78, R78, 0x2, R90 ;  /* 0x000000024e4e7825 */ /* 0x010fc800078e025a */
[----:B------:R-:W-:-:S04]  /*23ae0*/  IMAD.WIDE R82, R82, 0x2, R90 ;  /* 0x0000000252527825 */ /* 0x000fc800078e025a */
[----:B------:R-:W-:-:S04]  /*23af0*/  IMAD.WIDE R86, R86, 0x2, R90 ;  /* 0x0000000256567825 */ /* 0x000fc800078e025a */
[----:B------:R-:W-:-:S04]  /*23b00*/  IMAD.WIDE R88, R93, 0x2, R88 ;  /* 0x000000025d587825 */ /* 0x000fc800078e0258 */
[----:B------:R-:W-:Y:S02]  /*23b10*/  IMAD.WIDE R90, R93, 0x2, R90 ;  /* 0x000000025d5a7825 */ /* 0x000fe400078e025a */
[----:B------:R-:W2:Y:S04]  /*23b20*/  LDL.LU R93, [R1+0x3e48] ;  /* 0x003e4800015d7983 */ /* 0x000ea80000300800 */
[----:B------:R0:W-:Y:S04]  /*23b30*/  STL.S16 [R1+0x1fdc], R18 ;  /* 0x001fdc1201007387 */ /* 0x0001e80000100600 */
[----:B0-----:R-:W3:Y:S01]  /*23b40*/  LDL.LU R18, [R1+0x3e44] ;  /* 0x003e440001127983 */ /* 0x001ee20000300800 */
[----:B--2---:R-:W-:-:S06]  /*23b50*/  PRMT R93, RZ, 0x7610, R93 ;  /* 0x00007610ff5d7816 */ /* 0x004fcc000000005d */
[----:B------:R-:W2:Y:S01]  /*23b60*/  @P1 LDG.E.U16 R93, desc[UR6][R28.64] ;  /* 0x000000061c5d1981 */ /* 0x000ea2000c1e1500 */
[----:B---3--:R-:W-:-:S05]  /*23b70*/  PRMT R18, RZ, 0x7610, R18 ;  /* 0x00007610ff127816 */ /* 0x008fca0000000012 */
[----:B------:R0:W-:Y:S04]  /*23b80*/  STL.S16 [R1+0x1fd8], R18 ;  /* 0x001fd81201007387 */ /* 0x0001e80000100600 */
[----:B0-----:R-:W3:Y:S01]  /*23b90*/  LDL.LU R18, [R1+0x3e40] ;  /* 0x003e400001127983 */ /* 0x001ee20000300800 */
[----:B------:R-:W-:-:S06]  /*23ba0*/  PRMT R92, RZ, 0x7610, R92 ;  /* 0x00007610ff5c7816 */ /* 0x000fcc000000005c */
[----:B------:R-:W4:Y:S01]  /*23bb0*/  @P0 LDG.E.U16 R92, desc[UR6][R30.64] ;  /* 0x000000061e5c0981 */ /* 0x000f22000c1e1500 */
[----:B---3--:R-:W-:-:S05]  /*23bc0*/  PRMT R18, RZ, 0x7610, R18 ;  /* 0x00007610ff127816 */ /* 0x008fca0000000012 */
[----:B------:R0:W-:Y:S04]  /*23bd0*/  STL.S16 [R1+0x1fd4], R18 ;  /* 0x001fd41201007387 */ /* 0x0001e80000100600 */
[----:B0-----:R-:W3:Y:S04]  /*23be0*/  LDL.LU R18, [R1+0x3e3c] ;  /* 0x003e3c0001127983 */ /* 0x001ee80000300800 */
[----:B--2---:R-:W-:Y:S04]  /*23bf0*/  STL [R1+0x200c], R93 ;  /* 0x00200c5d01007387 */ /* 0x004fe80000100800 */
[----:B------:R0:W-:Y:S04]  /*23c00*/  STL [R1+0x3dcc], R28 ;  /* 0x003dcc1c01007387 */ /* 0x0001e80000100800 */
[----:B0-----:R0:W2:Y:S04]  /*23c10*/  LDL.LU R28, [R1+0x1fd4] ;  /* 0x001fd400011c7983 */ /* 0x0010a80000300800 */
[----:B------:R-:W-:Y:S04]  /*23c20*/  STL [R1+0x3dc8], R29 ;  /* 0x003dc81d01007387 */ /* 0x000fe80000100800 */
[----:B------:R1:W-:Y:S04]  /*23c30*/  STL [R1+0x3dd4], R30 ;  /* 0x003dd41e01007387 */ /* 0x0003e80000100800 */
[----:B-1----:R0:W3:Y:S04]  /*23c40*/  LDL.LU R30, [R1+0x1fdc] ;  /* 0x001fdc00011e7983 */ /* 0x0020e80000300800 */
[----:B------:R1:W-:Y:S04]  /*23c50*/  STL [R1+0x3dd0], R31 ;  /* 0x003dd01f01007387 */ /* 0x0003e80000100800 */
[----:B-1----:R0:W3:Y:S01]  /*23c60*/  LDL.LU R31, [R1+0x1fd8] ;  /* 0x001fd800011f7983 */ /* 0x0020e20000300800 */
[----:B------:R-:W-:-:S02]  /*23c70*/  PRMT R8, RZ, 0x7610, R8 ;  /* 0x00007610ff087816 */ /* 0x000fc40000000008 */
[----:B------:R-:W-:-:S04]  /*23c80*/  PRMT R4, RZ, 0x7610, R4 ;  /* 0x00007610ff047816 */ /* 0x000fc80000000004 */
[----:B------:R-:W3:Y:S01]  /*23c90*/  @P1 LDG.E.U16 R8, desc[UR6][R32.64] ;  /* 0x0000000620081981 */ /* 0x000ee2000c1e1500 */
[----:B------:R-:W-:Y:S02]  /*23ca0*/  PRMT R0, RZ, 0x7610, R0 ;  /* 0x00007610ff007816 */ /* 0x000fe40000000000 */
[----:B------:R-:W-:Y:S01]  /*23cb0*/  PRMT R6, RZ, 0x7610, R6 ;  /* 0x00007610ff067816 */ /* 0x000fe20000000006 */
[----:B------:R-:W3:Y:S01]  /*23cc0*/  @P0 LDG.E.U16 R4, desc[UR6][R34.64] ;  /* 0x0000000622040981 */ /* 0x000ee2000c1e1500 */
[----:B------:R-:W-:-:S03]  /*23cd0*/  PRMT R19, RZ, 0x7610, R19 ;  /* 0x00007610ff137816 */ /* 0x000fc60000000013 */
[----:B------:R-:W3:Y:S04]  /*23ce0*/  @P1 LDG.E.U16 R0, desc[UR6][R44.64] ;  /* 0x000000062c001981 */ /* 0x000ee8000c1e1500 */
[----:B------:R-:W3:Y:S04]  /*23cf0*/  @P1 LDG.E.U16 R6, desc[UR6][R48.64] ;  /* 0x0000000630061981 */ /* 0x000ee8000c1e1500 */
[----:B------:R-:W3:Y:S04]  /*23d00*/  @P1 LDG.E.U16 R19, desc[UR6][R36.64] ;  /* 0x0000000624131981 */ /* 0x000ee8000c1e1500 */
[----:B----4-:R1:W-:Y:S04]  /*23d10*/  STL [R1+0x2008], R92 ;  /* 0x0020085c01007387 */ /* 0x0103e80000100800 */
[----:B-1----:R-:W4:Y:S04]  /*23d20*/  LDL R92, [R1+0x2bbc] ;  /* 0x002bbc00015c7983 */ /* 0x002f280000100800 */
[----:B--2---:R-:W2:Y:S04]  /*23d30*/  @P0 LDG.E.U16 R28, desc[UR6][R42.64] ;  /* 0x000000062a1c0981 */ /* 0x004ea8000c1e1500 */
[----:B---3--:R-:W3:Y:S04]  /*23d40*/  @P0 LDG.E.U16 R30, desc[UR6][R38.64] ;  /* 0x00000006261e0981 */ /* 0x008ee8000c1e1500 */
[----:B------:R-:W2:Y:S01]  /*23d50*/  @P1 LDG.E.U16 R31, desc[UR6][R40.64] ;  /* 0x00000006281f1981 */ /* 0x000ea2000c1e1500 */
[----:B------:R-:W1:Y:S03]  /*23d60*/  S2R R29, SR_TID.X ;  /* 0x00000000001d7919 */ /* 0x000e660000002100 */
[----:B------:R-:W-:Y:S04]  /*23d70*/  STL [R1+0x3ddc], R36 ;  /* 0x003ddc2401007387 */ /* 0x000fe80000100800 */
[----:B------:R-:W-:Y:S01]  /*23d80*/  STL [R1+0x3dd8], R37 ;  /* 0x003dd82501007387 */ /* 0x000fe20000100800 */
[----:B------:R-:W-:-:S02]  /*23d90*/  PRMT R7, RZ, 0x7610, R7 ;  /* 0x00007610ff077816 */ /* 0x000fc40000000007 */
[----:B------:R-:W-:Y:S02]  /*23da0*/  PRMT R9, RZ, 0x7610, R9 ;  /* 0x00007610ff097816 */ /* 0x000fe40000000009 */
[----:B------:R-:W-:Y:S02]  /*23db0*/  PRMT R3, RZ, 0x7610, R3 ;  /* 0x00007610ff037816 */ /* 0x000fe40000000003 */
[----:B------:R-:W-:Y:S02]  /*23dc0*/  PRMT R16, RZ, 0x7610, R16 ;  /* 0x00007610ff107816 */ /* 0x000fe40000000010 */
[----:B------:R-:W-:Y:S02]  /*23dd0*/  PRMT R11, RZ, 0x7610, R11 ;  /* 0x00007610ff0b7816 */ /* 0x000fe4000000000b */
[----:B------:R-:W-:Y:S02]  /*23de0*/  PRMT R13, RZ, 0x7610, R13 ;  /* 0x00007610ff0d7816 */ /* 0x000fe4000000000d */
[----:B------:R-:W-:-:S02]  /*23df0*/  PRMT R15, RZ, 0x7610, R15 ;  /* 0x00007610ff0f7816 */ /* 0x000fc4000000000f */
[----:B------:R-:W-:Y:S02]  /*23e00*/  PRMT R17, RZ, 0x7610, R17 ;  /* 0x00007610ff117816 */ /* 0x000fe40000000011 */
[----:B------:R-:W-:Y:S02]  /*23e10*/  PRMT R22, RZ, 0x7610, R22 ;  /* 0x00007610ff167816 */ /* 0x000fe40000000016 */
[----:B------:R-:W-:Y:S02]  /*23e20*/  PRMT R24, RZ, 0x7610, R24 ;  /* 0x00007610ff187816 */ /* 0x000fe40000000018 */
[----:B------:R-:W-:Y:S02]  /*23e30*/  PRMT R27, RZ, 0x7610, R27 ;  /* 0x00007610ff1b7816 */ /* 0x000fe4000000001b */
[----:B------:R-:W-:Y:S01]  /*23e40*/  PRMT R18, RZ, 0x7610, R18 ;  /* 0x00007610ff127816 */ /* 0x000fe20000000012 */
[----:B------:R-:W0:Y:S01]  /*23e50*/  S2R R93, SR_TID.X ;  /* 0x00000000005d7919 */ /* 0x000e220000002100 */
[----:B------:R-:W4:Y:S04]  /*23e60*/  @P0 LDG.E.U16 R7, desc[UR6][R50.64] ;  /* 0x0000000632070981 */ /* 0x000f28000c1e1500 */
        /* <DEDUP_REMOVED lines=10> */
[----:B------:R-:W4:Y:S01]  /*23f10*/  @P0 LDG.E.U16 R18, desc[UR6][R86.64] ;  /* 0x0000000656120981 */ /* 0x000f22000c1e1500 */
        /* <DEDUP_REMOVED lines=9> */
[----:B------:R-:W-:Y:S01]  /*23fb0*/  PRMT R26, RZ, 0x7610, R26 ;  /* 0x00007610ff1a7816 */ /* 0x000fe2000000001a */
[----:B0-----:R-:W-:Y:S01]  /*23fc0*/  IMAD.SHL.U32 R93, R93, 0x2, RZ ;  /* 0x000000025d5d7824 */ /* 0x001fe200078e00ff */
[----:B------:R-:W4:Y:S04]  /*23fd0*/  @P1 LDG.E.U16 R12, desc[UR6][R52.64] ;  /* 0x00000006340c1981 */ /* 0x000f28000c1e1500 */
[----:B------:R-:W4:Y:S01]  /*23fe0*/  @P1 LDG.E.U16 R2, desc[UR6][R56.64] ;  /* 0x0000000638021981 */ /* 0x000f22000c1e1500 */
[----:B------:R-:W-:-:S03]  /*23ff0*/  LOP3.LUT R93, R93, 0x7e, RZ, 0xc0, !PT ;  /* 0x0000007e5d5d7812 */ /* 0x000fc600078ec0ff */
        /* <DEDUP_REMOVED lines=8> */
[----:B---3--:R-:W-:Y:S04]  /*24080*/  STL [R1+0x3de8], R30 ;  /* 0x003de81e01007387 */ /* 0x008fe80000100800 */
[----:B------:R-:W-:Y:S04]  /*24090*/  STL [R1+0x3de4], R38 ;  /* 0x003de42601007387 */ /* 0x000fe80000100800 */
[----:B------:R-:W-:Y:S04]  /*240a0*/  STL [R1+0x3de0], R39 ;  /* 0x003de02701007387 */ /* 0x000fe80000100800 */
[----:B------:R-:W-:Y:S04]  /*240b0*/  STL [R1+0x3df4], R8 ;  /* 0x003df40801007387 */ /* 0x000fe80000100800 */
[----:B------:R-:W-:Y:S04]  /*240c0*/  STL [R1+0x3df0], R32 ;  /* 0x003df02001007387 */ /* 0x000fe80000100800 */
[----:B------:R-:W-:Y:S04]  /*240d0*/  STL [R1+0x3dec], R33 ;  /* 0x003dec2101007387 */ /* 0x000fe80000100800 */
[----:B--2---:R-:W-:Y:S04]  /*240e0*/  STL [R1+0x3e00], R31 ;  /* 0x003e001f01007387 */ /* 0x004fe80000100800 */
[----:B------:R-:W-:Y:S04]  /*240f0*/  STL [R1+0x3dfc], R40 ;  /* 0x003dfc2801007387 */ /* 0x000fe80000100800 */
[----:B------:R-:W-:Y:S04]  /*24100*/  STL [R1+0x3df8], R41 ;  /* 0x003df82901007387 */ /* 0x000fe80000100800 */
[----:B------:R-:W-:Y:S04]  /*24110*/  STL [R1+0x3e0c], R28 ;  /* 0x003e0c1c01007387 */ /* 0x000fe80000100800 */
[----:B------:R-:W-:Y:S04]  /*24120*/  STL [R1+0x3e08], R42 ;  /* 0x003e082a01007387 */ /* 0x000fe80000100800 */
[----:B------:R-:W-:Y:S04]  /*24130*/  STL [R1+0x3e04], R43 ;  /* 0x003e042b01007387 */ /* 0x000fe80000100800 */
[----:B------:R4:W-:Y:S04]  /*24140*/  STL [R1+0x3e18], R4 ;  /* 0x003e180401007387 */ /* 0x0009e80000100800 */
[----:B------:R-:W-:Y:S04]  /*24150*/  STL [R1+0x3e14], R34 ;  /* 0x003e142201007387 */ /* 0x000fe80000100800 */
[----:B------:R-:W-:Y:S04]  /*24160*/  STL [R1+0x3e10], R35 ;  /* 0x003e102301007387 */ /* 0x000fe80000100800 */
[----:B------:R-:W-:Y:S04]  /*24170*/  STL [R1+0x3e24], R0 ;  /* 0x003e240001007387 */ /* 0x000fe80000100800 */
[----:B------:R-:W-:Y:S01]  /*24180*/  STL [R1+0x3e20], R44 ;  /* 0x003e202c01007387 */ /* 0x000fe20000100800 */
[----:B----4-:R-:W-:-:S03]  /*24190*/  VIADD R4, R92, 0x82000 ;  /* 0x000820005c047836 */ /* 0x010fc60000000000 */
[----:B------:R-:W-:Y:S04]  /*241a0*/  STL [R1+0x3e1c], R45 ;  /* 0x003e1c2d01007387 */ /* 0x000fe80000100800 */
[----:B------:R-:W-:Y:S04]  /*241b0*/  STL [R1+0x3e34], R6 ;  /* 0x003e340601007387 */ /* 0x000fe80000100800 */
[----:B------:R0:W-:Y:S02]  /*241c0*/  STL [R1+0x1fe0], R19 ;  /* 0x001fe01301007387 */ /* 0x0001e40000100800 */
[----:B0-----:R-:W-:Y:S01]  /*241d0*/  VIADD R19, R92, 0x40000 ;  /* 0x000400005c137836 */ /* 0x001fe20000000000 */
[----:B-1----:R-:W-:-:S04]  /*241e0*/  SHF.R.U32.HI R92, RZ, 0x5, R29 ;  /* 0x00000005ff5c7819 */ /* 0x002fc8000001161d */
[----:B------:R-:W-:Y:S02]  /*241f0*/  ISETP.NE.U32.AND P0, PT, R92, RZ, PT ;  /* 0x000000ff5c00720c */ /* 0x000fe40003f05070 */
[----:B------:R-:W0:Y:S01]  /*24200*/  S2R R92, SR_TID.X ;  /* 0x00000000005c7919 */ /* 0x000e220000002100 */
[----:B------:R-:W-:Y:S02]  /*24210*/  SHF.R.U32.HI R0, RZ, 0x4, R19 ;  /* 0x00000004ff007819 */ /* 0x000fe40000011613 */
[----:B------:R-:W-:Y:S02]  /*24220*/  SHF.R.U32.HI R4, RZ, 0x4, R4 ;  /* 0x00000004ff047819 */ /* 0x000fe40000011604 */
[----:B------:R-:W-:Y:S01]  /*24230*/  SGXT.U32 R0, R0, 0xe ;  /* 0x0000000e0000781a */ /* 0x000fe20000000000 */
[----:B------:R1:W-:Y:S01]  /*24240*/  STL [R1+0x3e2c], R48 ;  /* 0x003e2c3001007387 */ /* 0x0003e20000100800 */
[----:B------:R-:W-:-:S03]  /*24250*/  SGXT.U32 R8, R4, 0xe ;  /* 0x0000000e0408781a */ /* 0x000fc60000000000 */
[----:B------:R-:W-:Y:S04]  /*24260*/  STL [R1+0x3e28], R49 ;  /* 0x003e283101007387 */ /* 0x000fe80000100800 */
[----:B------:R2:W-:Y:S01]  /*24270*/  STL [R1+0x2040], R0 ;  /* 0x0020400001007387 */ /* 0x0005e20000100800 */
[----:B------:R-:W-:-:S03]  /*24280*/  IMAD.MOV.U32 R4, RZ, RZ, RZ ;  /* 0x000000ffff047224 */ /* 0x000fc600078e00ff */
[----:B------:R3:W-:Y:S04]  /*24290*/  STL [R1+0x203c], R8 ;  /* 0x00203c0801007387 */ /* 0x0007e80000100800 */
[----:B-1----:R-:W4:Y:S01]  /*242a0*/  LDL.LU R48, [R1+0x2bb8] ;  /* 0x002bb80001307983 */ /* 0x002f220000300800 */
[----:B--2---:R-:W-:-:S03]  /*242b0*/  IADD3 R0, P1, PT, R0, 0x8000080, RZ ;  /* 0x0800008000007810 */ /* 0x004fc60007f3e0ff */
[----:B------:R-:W2:Y:S01]  /*242c0*/  LDL.LU R49, [R1+0x2bb4] ;  /* 0x002bb40001317983 */ /* 0x000ea20000300800 */
[----:B------:R-:W-:-:S03]  /*242d0*/  R2UR UR8, R0 ;  /* 0x00000000000872ca */ /* 0x000fc600000e0000 */
[----:B------:R-:W2:Y:S01]  /*242e0*/  LDL.LU R0, [R1+0x2bb0] ;  /* 0x002bb00001007983 */ /* 0x000ea20000300800 */
[----:B0-----:R-:W-:-:S03]  /*242f0*/  LOP3.LUT R92, R92, 0x40, RZ, 0xc0, !PT ;  /* 0x000000405c5c7812 */ /* 0x001fc600078ec0ff */
[----:B------:R-:W2:Y:S02]  /*24300*/  LDL.LU R44, [R1+0x2bac] ;  /* 0x002bac00012c7983 */ /* 0x000ea40000300800 */
[----:B------:R-:W-:Y:S01]  /*24310*/  IMAD R93, R92, 0x20, R93 ;  /* 0x000000205c5d7824 */ /* 0x000fe200078e025d */
[----:B------:R-:W-:Y:S01]  /*24320*/  IADD3.X R92, PT, PT, R4, 0x40004040, RZ, P1, !PT ;  /* 0x40004040045c7810 */ /* 0x000fe20000ffe4ff */
[----:B------:R-:W2:Y:S04]  /*24330*/  LDL.LU R45, [R1+0x2ba8] ;  /* 0x002ba800012d7983 */ /* 0x000ea80000300800 */
[----:B------:R-:W2:Y:S04]  /*24340*/  LDL.LU R4, [R1+0x2ba4] ;  /* 0x002ba40001047983 */ /* 0x000ea80000300800 */
[----:B------:R-:W2:Y:S04]  /*24350*/  LDL.LU R34, [R1+0x2ba0] ;  /* 0x002ba00001227983 */ /* 0x000ea80000300800 */
[----:B------:R-:W2:Y:S04]  /*24360*/  LDL.LU R35, [R1+0x2b9c] ;  /* 0x002b9c0001237983 */ /* 0x000ea80000300800 */
[----:B------:R-:W2:Y:S04]  /*24370*/  LDL.LU R28, [R1+0x20e4] ;  /* 0x0020e400011c7983 */ /* 0x000ea80000300800 */
[----:B------:R-:W2:Y:S01]  /*24380*/  LDL.LU R42, [R1+0x20e0] ;  /* 0x0020e000012a7983 */ /* 0x000ea20000300800 */
[----:B------:R-:W-:-:S03]  /*24390*/  IADD3 R19, P2, PT, R8, 0x2, RZ ;  /* 0x0000000208137810 */ /* 0x000fc60007f5e0ff */
[----:B------:R-:W2:Y:S04]  /*243a0*/  LDL.LU R43, [R1+0x20dc] ;  /* 0x0020dc00012b7983 */ /* 0x000ea80000300800 */
[----:B------:R-:W2:Y:S04]  /*243b0*/  LDL.LU R31, [R1+0x20d8] ;  /* 0x0020d800011f7983 */ /* 0x000ea80000300800 */
[----:B------:R-:W2:Y:S04]  /*243c0*/  LDL.LU R40, [R1+0x2060] ;  /* 0x0020600001287983 */ /* 0x000ea80000300800 */
[----:B------:R-:W2:Y:S04]  /*243d0*/  LDL.LU R41, [R1+0x205c] ;  /* 0x00205c0001297983 */ /* 0x000ea80000300800 */
[----:B---3--:R-:W3:Y:S04]  /*243e0*/  LDL.LU R8, [R1+0x2058] ;  /* 0x0020580001087983 */ /* 0x008ee80000300800 */
[----:B------:R-:W2:Y:S04]  /*243f0*/  LDL.LU R32, [R1+0x2054] ;  /* 0x0020540001207983 */ /* 0x000ea80000300800 */
[----:B------:R-:W2:Y:S04]  /*24400*/  LDL.LU R33, [R1+0x2050] ;  /* 0x0020500001217983 */ /* 0x000ea80000300800 */
[----:B------:R-:W2:Y:S04]  /*24410*/  LDL.LU R30, [R1+0x204c] ;  /* 0x00204c00011e7983 */ /* 0x000ea80000300800 */
[----:B------:R-:W2:Y:S01]  /*24420*/  LDL.LU R38, [R1+0x2048] ;  /* 0x0020480001267983 */ /* 0x000ea20000300800 */
[----:B------:R-:W-:-:S03]  /*24430*/  R2UR UR10, R19 ;  /* 0x00000000130a72ca */ /* 0x000fc600000e0000 */
[----:B------:R-:W2:Y:S04]  /*24440*/  LDL.LU R29, [R1+0x2044] ;  /* 0x00204400011d7983 */ /* 0x000ea80000300800 */
[----:B------:R-:W2:Y:S04]  /*24450*/  LDL.LU R39, [R1+0x200c] ;  /* 0x00200c0001277983 */ /* 0x000ea80000300800 */
[----:B------:R-:W2:Y:S04]  /*24460*/  LDL.LU R36, [R1+0x2008] ;  /* 0x0020080001247983 */ /* 0x000ea80000300800 */
[----:B------:R-:W2:Y:S04]  /*24470*/  LDL.LU R37, [R1+0x1fe0] ;  /* 0x001fe00001257983 */ /* 0x000ea80000300800 */
[----:B------:R-:W2:Y:S01]  /*24480*/  LDL.LU R19, [R1+0x3e38] ;  /* 0x003e380001137983 */ /* 0x000ea20000300800 */
[----:B------:R-:W-:Y:S01]  /*24490*/  IMAD.MOV.U32 R6, RZ, RZ, RZ ;  /* 0x000000ffff067224 */ /* 0x000fe200078e00ff */
[----:B------:R-:W-:-:S04]  /*244a0*/  R2UR UR9, R92 ;  /* 0x000000005c0972ca */ /* 0x000fc800000e0000 */
[----:B------:R-:W-:-:S04]  /*244b0*/  IADD3.X R6, PT, PT, R6, 0x40004040, RZ, P2, !PT ;  /* 0x4000404006067810 */ /* 0x000fc800017fe4ff */
[----:B------:R-:W-:Y:S02]  /*244c0*/  R2UR UR11, R6 ;  /* 0x00000000060b72ca */ /* 0x000fe400000e0000 */
[----:B------:R-:W3:Y:S01]  /*244d0*/  LDL.LU R6, [R1+0x3e34] ;  /* 0x003e340001067983 */ /* 0x000ee20000300800 */
[----:B--2---:R-:W-:-:S04]  /*244e0*/  SHF.R.S32.HI R92, RZ, 0x1f, R19 ;  /* 0x0000001fff5c7819 */ /* 0x004fc80000011413 */
[----:B------:R-:W-:-:S06]  /*244f0*/  LEA.HI R92, R92, R19, RZ, 0x8 ;  /* 0x000000135c5c7211 */ /* 0x000fcc00078f40ff */
[----:B------:R-:W4:Y:S04]  /*24500*/  LDL.LU R92, [R1+0x3e30] ;  /* 0x003e3000015c7983 */ /* 0x000f280000300800 */
[----:B----4-:R0:W-:Y:S04]  /*24510*/  STS.U16 [R92+UR76+0x6f80], R48 ;  /* 0x006f80305c007988 */ /* 0x0101e8000800044c */
[----:B------:R1:W-:Y:S04]  /*24520*/  STS.U16 [R92+UR76+0x16f80], R49 ;  /* 0x016f80315c007988 */ /* 0x0003e8000800044c */
[----:B------:R2:W-:Y:S04]  /*24530*/  STS.U16 [R92+UR76+0x26f80], R0 ;  /* 0x026f80005c007988 */ /* 0x0005e8000800044c */
[----:B0-----:R0:W5:Y:S04]  /*24540*/  LDL.LU R48, [R1+0x3e2c] ;  /* 0x003e2c0001307983 */ /* 0x0011680000300800 */
[----:B-1----:R0:W5:Y:S04]  /*24550*/  LDL.LU R49, [R1+0x3e28] ;  /* 0x003e280001317983 */ /* 0x0021680000300800 */
[----:B--2---:R-:W2:Y:S04]  /*24560*/  LDL.LU R0, [R1+0x3e24] ;  /* 0x003e240001007983 */ /* 0x004ea80000300800 */
[----:B------:R1:W-:Y:S04]  /*24570*/  STS.U16 [R92+UR76+0x36f80], R44 ;  /* 0x036f802c5c007988 */ /* 0x0003e8000800044c */
[----:B------:R4:W-:Y:S04]  /*24580*/  STS.U16 [R92+UR76+0x7380], R45 ;  /* 0x0073802d5c007988 */ /* 0x0009e8000800044c */
[----:B------:R0:W-:Y:S04]  /*24590*/  STS.U16 [R92+UR76+0x17380], R4 ;  /* 0x017380045c007988 */ /* 0x0001e8000800044c */
[----:B-1----:R1:W5:Y:S04]  /*245a0*/  LDL.LU R44, [R1+0x3e20] ;  /* 0x003e2000012c7983 */ /* 0x0023680000300800 */
[----:B----4-:R1:W5:Y:S04]  /*245b0*/  LDL.LU R45, [R1+0x3e1c] ;  /* 0x003e1c00012d7983 */ /* 0x0103680000300800 */
[----:B0-----:R-:W4:Y:S04]  /*245c0*/  LDL.LU R4, [R1+0x3e18] ;  /* 0x003e180001047983 */ /* 0x001f280000300800 */
[----:B------:R0:W-:Y:S04]  /*245d0*/  STS.U16 [R92+UR76+0x27380], R34 ;  /* 0x027380225c007988 */ /* 0x0001e8000800044c */
[----:B------:R1:W-:Y:S04]  /*245e0*/  STS.U16 [R92+UR76+0x37380], R35 ;  /* 0x037380235c007988 */ /* 0x0003e8000800044c */
[----:B------:R3:W-:Y:S04]  /*245f0*/  STS.U16 [R92+UR76+0x7780], R28 ;  /* 0x0077801c5c007988 */ /* 0x0007e8000800044c */
[----:B0-----:R0:W5:Y:S04]  /*24600*/  LDL.LU R34, [R1+0x3e14] ;  /* 0x003e140001227983 */ /* 0x0011680000300800 */
[----:B-1----:R0:W5:Y:S04]  /*24610*/  LDL.LU R35, [R1+0x3e10] ;  /* 0x003e100001237983 */ /* 0x0021680000300800 */
[----:B---3--:R-:W3:Y:S04]  /*24620*/  LDL.LU R28, [R1+0x3e0c] ;  /* 0x003e0c00011c7983 */ /* 0x008ee80000300800 */
[----:B------:R1:W-:Y:S04]  /*24630*/  STS.U16 [R92+UR76+0x17780], R42 ;  /* 0x0177802a5c007988 */ /* 0x0003e8000800044c */
[----:B------:R0:W-:Y:S04]  /*24640*/  STS.U16 [R92+UR76+0x27780], R43 ;  /* 0x0277802b5c007988 */ /* 0x0001e8000800044c */
[----:B------:R0:W-:Y:S04]  /*24650*/  STS.U16 [R92+UR76+0x37780], R31 ;  /* 0x0377801f5c007988 */ /* 0x0001e8000800044c */
[----:B-1----:R1:W5:Y:S04]  /*24660*/  LDL.LU R42, [R1+0x3e08] ;  /* 0x003e0800012a7983 */ /* 0x0023680000300800 */
[----:B0-----:R1:W5:Y:S04]  /*24670*/  LDL.LU R43, [R1+0x3e04] ;  /* 0x003e0400012b7983 */ /* 0x0013680000300800 */
[----:B------:R-:W2:Y:S04]  /*24680*/  LDL.LU R31, [R1+0x3e00] ;  /* 0x003e0000011f7983 */ /* 0x000ea80000300800 */
[----:B------:R0:W-:Y:S04]  /*24690*/  STS.U16 [R92+UR76+0x7b80], R40 ;  /* 0x007b80285c007988 */ /* 0x0001e8000800044c */
[----:B------:R1:W-:Y:S04]  /*246a0*/  STS.U16 [R92+UR76+0x17b80], R41 ;  /* 0x017b80295c007988 */ /* 0x0003e8000800044c */
[----:B------:R1:W-:Y:S04]  /*246b0*/  STS.U16 [R92+UR76+0x27b80], R8 ;  /* 0x027b80085c007988 */ /* 0x0003e8000800044c */
[----:B0-----:R0:W5:Y:S04]  /*246c0*/  LDL.LU R40, [R1+0x3dfc] ;  /* 0x003dfc0001287983 */ /* 0x0011680000300800 */
[----:B-1----:R0:W5:Y:S04]  /*246d0*/  LDL.LU R41, [R1+0x3df8] ;  /* 0x003df80001297983 */ /* 0x0021680000300800 */
[----:B------:R-:W2:Y:S04]  /*246e0*/  LDL.LU R8, [R1+0x3df4] ;  /* 0x003df40001087983 */ /* 0x000ea80000300800 */
[----:B------:R1:W-:Y:S04]  /*246f0*/  STS.U16 [R92+UR76+0x37b80], R32 ;  /* 0x037b80205c007988 */ /* 0x0003e8000800044c */
[----:B------:R0:W-:Y:S04]  /*24700*/  STS.U16 [R92+UR76+0x7f80], R33 ;  /* 0x007f80215c007988 */ /* 0x0001e8000800044c */
[----:B------:R0:W-:Y:S04]  /*24710*/  STS.U16 [R92+UR76+0x17f80], R30 ;  /* 0x017f801e5c007988 */ /* 0x0001e8000800044c */
[----:B-1----:R1:W5:Y:S04]  /*24720*/  LDL.LU R32, [R1+0x3df0] ;  /* 0x003df00001207983 */ /* 0x0023680000300800 */
[----:B0-----:R1:W5:Y:S04]  /*24730*/  LDL.LU R33, [R1+0x3dec] ;  /* 0x003dec0001217983 */ /* 0x0013680000300800 */
[----:B------:R-:W2:Y:S04]  /*24740*/  LDL.LU R30, [R1+0x3de8] ;  /* 0x003de800011e7983 */ /* 0x000ea80000300800 */
[----:B------:R0:W-:Y:S04]  /*24750*/  STS.U16 [R92+UR76+0x37f80], R29 ;  /* 0x037f801d5c007988 */ /* 0x0001e8000800044c */
[----:B------:R1:W-:Y:S01]  /*24760*/  STS.U16 [R92+UR76+0x27f80], R38 ;  /* 0x027f80265c007988 */ /* 0x0003e2000800044c */
[----:B0-----:R-:W-:-:S03]  /*24770*/  LOP3.LUT R29, R93, 0x10, RZ, 0x3c, !PT ;  /* 0x000000105d1d7812 */ /* 0x001fc600078e3cff */
[----:B------:R0:W-:Y:S04]  /*24780*/  STS.U16 [R93+UR76+0x80000], R39 ;  /* 0x080000275d007988 */ /* 0x0001e8000800044c */
[----:B------:R0:W-:Y:S04]  /*24790*/  STS.U16 [R93+UR76+0x81000], R36 ;  /* 0x081000245d007988 */ /* 0x0001e8000800044c */
[----:B------:R0:W-:Y:S04]  /*247a0*/  STS.U16 [R93+UR76+0x80400], R37 ;  /* 0x080400255d007988 */ /* 0x0001e8000800044c */
[----:B-1----:R1:W5:Y:S04]  /*247b0*/  LDL.LU R38, [R1+0x3de4] ;  /* 0x003de40001267983 */ /* 0x0023680000300800 */
[----:B0-----:R1:W5:Y:S04]  /*247c0*/  LDL.LU R39, [R1+0x3de0] ;  /* 0x003de00001277983 */ /* 0x0013680000300800 */
[----:B------:R1:W5:Y:S04]  /*247d0*/  LDL.LU R36, [R1+0x3ddc] ;  /* 0x003ddc0001247983 */ /* 0x0003680000300800 */
[----:B------:R1:W5:Y:S01]  /*247e0*/  LDL.LU R37, [R1+0x3dd8] ;  /* 0x003dd80001257983 */ /* 0x0003620000300800 */
[----:B------:R-:W-:-:S02]  /*247f0*/  ISETP.GE.AND P1, PT, R19, 0x100, PT ;  /* 0x000001001300780c */ /* 0x000fc40003f26270 */
[----:B------:R-:W-:Y:S01]  /*24800*/  ISETP.LT.OR P2, PT, R19, 0x100, P0 ;  /* 0x000001001300780c */ /* 0x000fe20000741670 */
[----:B--2---:R-:W-:Y:S04]  /*24810*/  STS.U16 [R93+UR76+0x81400], R30 ;  /* 0x0814001e5d007988 */ /* 0x004fe8000800044c */
[----:B------:R0:W-:Y:S04]  /*24820*/  STS.U16 [R29+UR76+0x80080], R8 ;  /* 0x080080081d007988 */ /* 0x0001e8000800044c */
[----:B------:R-:W-:Y:S04]  /*24830*/  STS.U16 [R29+UR76+0x80480], R31 ;  /* 0x0804801f1d007988 */ /* 0x000fe8000800044c */
[----:B---3--:R-:W-:Y:S01]  /*24840*/  STS.U16 [R29+UR76+0x81480], R28 ;  /* 0x0814801c1d007988 */ /* 0x008fe2000800044c */
[----:B0-----:R-:W-:-:S03]  /*24850*/  LOP3.LUT R8, R93, 0x20, RZ, 0x3c, !PT ;  /* 0x000000205d087812 */ /* 0x001fc600078e3cff */
[----:B----4-:R0:W-:Y:S04]  /*24860*/  STS.U16 [R29+UR76+0x81080], R4 ;  /* 0x081080041d007988 */ /* 0x0101e8000800044c */
[----:B------:R1:W5:Y:S04]  /*24870*/  LDL.LU R30, [R1+0x3dd4] ;  /* 0x003dd400011e7983 */ /* 0x0003680000300800 */
[----:B------:R2:W-:Y:S01]  /*24880*/  STS.U16 [R8+UR76+0x80100], R0 ;  /* 0x0801000008007988 */ /* 0x0005e2000800044c */
[----:B0-----:R-:W-:-:S03]  /*24890*/  LOP3.LUT R4, R93, 0x30, RZ, 0x3c, !PT ;  /* 0x000000305d047812 */ /* 0x001fc600078e3cff */
[----:B------:R1:W5:Y:S04]  /*248a0*/  LDL.LU R31, [R1+0x3dd0] ;  /* 0x003dd000011f7983 */ /* 0x0003680000300800 */
[----:B------:R0:W-:Y:S04]  /*248b0*/  STS.U16 [R8+UR76+0x80500], R6 ;  /* 0x0805000608007988 */ /* 0x0001e8000800044c */
[----:B------:R1:W5:Y:S04]  /*248c0*/  LDL.LU R28, [R1+0x3dcc] ;  /* 0x003dcc00011c7983 */ /* 0x0003680000300800 */
[----:B------:R3:W-:Y:S04]  /*248d0*/  STS.U16 [R8+UR76+0x81500], R7 ;  /* 0x0815000708007988 */ /* 0x0007e8000800044c */
[----:B------:R1:W5:Y:S04]  /*248e0*/  LDL.LU R29, [R1+0x3dc8] ;  /* 0x003dc800011d7983 */ /* 0x0003680000300800 */
[----:B------:R-:W-:Y:S04]  /*248f0*/  STS.U16 [R8+UR76+0x81100], R9 ;  /* 0x0811000908007988 */ /* 0x000fe8000800044c */
[----:B--2---:R1:W5:Y:S04]  /*24900*/  LDL.LU R0, [R1+0x3dc4] ;  /* 0x003dc40001007983 */ /* 0x0043680000300800 */
[----:B------:R2:W-:Y:S04]  /*24910*/  STS.U16 [R4+UR76+0x80180], R12 ;  /* 0x0801800c04007988 */ /* 0x0005e8000800044c */
[----:B0-----:R1:W5:Y:S04]  /*24920*/  LDL.LU R6, [R1+0x3dc0] ;  /* 0x003dc00001067983 */ /* 0x0013680000300800 */
[----:B---3--:R1:W5:Y:S01]  /*24930*/  LDL.LU R7, [R1+0x3dbc] ;  /* 0x003dbc0001077983 */ /* 0x0083620000300800 */
[----:B--2---:R-:W-:-:S03]  /*24940*/  LOP3.LUT R12, R93, 0x40, RZ, 0x3c, !PT ;  /* 0x000000405d0c7812 */ /* 0x004fc600078e3cff */
[----:B------:R0:W-:Y:S04]  /*24950*/  STS.U16 [R4+UR76+0x80580], R2 ;  /* 0x0805800204007988 */ /* 0x0001e8000800044c */
[----:B------:R1:W5:Y:S04]  /*24960*/  LDL.LU R8, [R1+0x3db8] ;  /* 0x003db80001087983 */ /* 0x0003680000300800 */
[----:B------:R2:W-:Y:S04]  /*24970*/  STS.U16 [R4+UR76+0x81580], R3 ;  /* 0x0815800304007988 */ /* 0x0005e8000800044c */
[----:B------:R1:W5:Y:S04]  /*24980*/  LDL.LU R9, [R1+0x3db4] ;  /* 0x003db40001097983 */ /* 0x0003680000300800 */
[----:B------:R3:W-:Y:S04]  /*24990*/  STS.U16 [R4+UR76+0x81180], R16 ;  /* 0x0811801004007988 */ /* 0x0007e8000800044c */
[----:B0-----:R1:W5:Y:S04]  /*249a0*/  LDL.LU R2, [R1+0x3db0] ;  /* 0x003db00001027983 */ /* 0x0013680000300800 */
[----:B--2---:R1:W5:Y:S01]  /*249b0*/  LDL.LU R3, [R1+0x3dac] ;  /* 0x003dac0001037983 */ /* 0x0043620000300800 */
[----:B---3--:R-:W-:-:S03]  /*249c0*/  LOP3.LUT R16, R93, 0x50, RZ, 0x3c, !PT ;  /* 0x000000505d107812 */ /* 0x008fc600078e3cff */
[----:B------:R0:W-:Y:S04]  /*249d0*/  STS.U16 [R12+UR76+0x80200], R5 ;  /* 0x080200050c007988 */ /* 0x0001e8000800044c */
[----:B------:R1:W5:Y:S04]  /*249e0*/  LDL.LU R4, [R1+0x3da8] ;  /* 0x003da80001047983 */ /* 0x0003680000300800 */
[----:B------:R2:W-:Y:S04]  /*249f0*/  STS.U16 [R12+UR76+0x80600], R10 ;  /* 0x0806000a0c007988 */ /* 0x0005e8000800044c */
[----:B0-----:R1:W5:Y:S04]  /*24a00*/  LDL.LU R5, [R1+0x3da4] ;  /* 0x003da40001057983 */ /* 0x0013680000300800 */
[----:B------:R0:W-:Y:S04]  /*24a10*/  STS.U16 [R12+UR76+0x81600], R11 ;  /* 0x0816000b0c007988 */ /* 0x0001e8000800044c */
[----:B--2---:R1:W5:Y:S04]  /*24a20*/  LDL.LU R10, [R1+0x3da0] ;  /* 0x003da000010a7983 */ /* 0x0043680000300800 */
[----:B------:R2:W-:Y:S04]  /*24a30*/  STS.U16 [R12+UR76+0x81200], R13 ;  /* 0x0812000d0c007988 */ /* 0x0005e8000800044c */
[----:B0-----:R1:W5:Y:S04]  /*24a40*/  LDL.LU R11, [R1+0x3d9c] ;  /* 0x003d9c00010b7983 */ /* 0x0013680000300800 */
[----:B------:R0:W-:Y:S04]  /*24a50*/  STS.U16 [R16+UR76+0x80280], R23 ;  /* 0x0802801710007988 */ /* 0x0001e8000800044c */
[----:B--2---:R1:W5:Y:S04]  /*24a60*/  LDL.LU R12, [R1+0x3d98] ;  /* 0x003d9800010c7983 */ /* 0x0043680000300800 */
[----:B------:R1:W5:Y:S01]  /*24a70*/  LDL.LU R13, [R1+0x3d94] ;  /* 0x003d9400010d7983 */ /* 0x0003620000300800 */
[----:B0-----:R-:W-:-:S03]  /*24a80*/  LOP3.LUT R23, R93, 0x60, RZ, 0x3c, !PT ;  /* 0x000000605d177812 */ /* 0x001fc600078e3cff */
[----:B------:R0:W-:Y:S01]  /*24a90*/  STS.U16 [R16+UR76+0x80680], R14 ;  /* 0x0806800e10007988 */ /* 0x0001e2000800044c */
[----:B------:R-:W-:-:S03]  /*24aa0*/  LOP3.LUT R93, R93, 0x70, RZ, 0x3c, !PT ;  /* 0x000000705d5d7812 */ /* 0x000fc600078e3cff */
[----:B------:R2:W-:Y:S04]  /*24ab0*/  STS.U16 [R16+UR76+0x81680], R15 ;  /* 0x0816800f10007988 */ /* 0x0005e8000800044c */
[----:B------:R3:W-:Y:S04]  /*24ac0*/  STS.U16 [R16+UR76+0x81280], R17 ;  /* 0x0812801110007988 */ /* 0x0007e8000800044c */
[----:B0-----:R1:W5:Y:S04]  /*24ad0*/  LDL.LU R14, [R1+0x3d90] ;  /* 0x003d9000010e7983 */ /* 0x0013680000300800 */
[----:B--2---:R1:W5:Y:S04]  /*24ae0*/  LDL.LU R15, [R1+0x3d8c] ;  /* 0x003d8c00010f7983 */ /* 0x0043680000300800 */
[----:B---3--:R1:W5:Y:S04]  /*24af0*/  LDL.LU R16, [R1+0x3d88] ;  /* 0x003d880001107983 */ /* 0x0083680000300800 */
[----:B------:R1:W5:Y:S04]  /*24b00*/  LDL.LU R17, [R1+0x3d84] ;  /* 0x003d840001117983 */ /* 0x0003680000300800 */
[----:B------:R0:W-:Y:S04]  /*24b10*/  STS.U16 [R23+UR76+0x80300], R20 ;  /* 0x0803001417007988 */ /* 0x0001e8000800044c */
[----:B------:R2:W-:Y:S04]  /*24b20*/  STS.U16 [R23+UR76+0x80700], R21 ;  /* 0x0807001517007988 */ /* 0x0005e8000800044c */
[----:B------:R3:W-:Y:S04]  /*24b30*/  STS.U16 [R23+UR76+0x81700], R22 ;  /* 0x0817001617007988 */ /* 0x0007e8000800044c */
[----:B0-----:R1:W5:Y:S04]  /*24b40*/  LDL.LU R20, [R1+0x3d80] ;  /* 0x003d800001147983 */ /* 0x0013680000300800 */
[----:B--2---:R1:W5:Y:S04]  /*24b50*/  LDL.LU R21, [R1+0x3d7c] ;  /* 0x003d7c0001157983 */ /* 0x0043680000300800 */
[----:B---3--:R1:W5:Y:S04]  /*24b60*/  LDL.LU R22, [R1+0x3d78] ;  /* 0x003d780001167983 */ /* 0x0083680000300800 */
[----:B------:R0:W-:Y:S04]  /*24b70*/  STS.U16 [R23+UR76+0x81300], R24 ;  /* 0x0813001817007988 */ /* 0x0001e8000800044c */
[----:B------:R2:W-:Y:S04]  /*24b80*/  STS.U16 [R93+UR76+0x80380], R25 ;  /* 0x080380195d007988 */ /* 0x0005e8000800044c */
[----:B------:R-:W-:Y:S04]  /*24b90*/  STS.U16 [R93+UR76+0x80780], R26 ;  /* 0x0807801a5d007988 */ /* 0x000fe8000800044c */
[----:B0-----:R1:W5:Y:S04]  /*24ba0*/  LDL.LU R23, [R1+0x3d74] ;  /* 0x003d740001177983 */ /* 0x0013680000300800 */
[----:B------:R-:W-:Y:S04]  /*24bb0*/  STS.U16 [R93+UR76+0x81380], R27 ;  /* 0x0813801b5d007988 */ /* 0x000fe8000800044c */
[----:B------:R0:W-:Y:S04]  /*24bc0*/  STS.U16 [R93+UR76+0x81780], R18 ;  /* 0x081780125d007988 */ /* 0x0001e8000800044c */
[----:B------:R1:W5:Y:S04]  /*24bd0*/  LDL.LU R24, [R1+0x3d70] ;  /* 0x003d700001187983 */ /* 0x0003680000300800 */
[----:B--2---:R1:W5:Y:S01]  /*24be0*/  LDL.LU R25, [R1+0x3d6c] ;  /* 0x003d6c0001197983 */ /* 0x0043620000300800 */
[----:B0-----:R-:W-:-:S03]  /*24bf0*/  SHF.R.S32.HI R93, RZ, 0x1f, R19 ;  /* 0x0000001fff5d7819 */ /* 0x001fc60000011413 */
[----:B------:R1:W5:Y:S01]  /*24c00*/  LDL.LU R26, [R1+0x3d68] ;  /* 0x003d6800011a7983 */ /* 0x0003620000300800 */
[----:B------:R-:W-:-:S03]  /*24c10*/  LEA.HI R93, R93, R19, RZ, 0x8 ;  /* 0x000000135d5d7211 */ /* 0x000fc600078f40ff */
[----:B------:R1:W5:Y:S04]  /*24c20*/  LDL.LU R27, [R1+0x3d64] ;  /* 0x003d6400011b7983 */ /* 0x0003680000300800 */
[----:B------:R1:W5:Y:S04]  /*24c30*/  LDL.LU R18, [R1+0x3d60] ;  /* 0x003d600001127983 */ /* 0x0003680000300800 */
[----:B------:R1:W5:Y:S01]  /*24c40*/  LDL.LU R19, [R1+0x3d5c] ;  /* 0x003d5c0001137983 */ /* 0x0003620000300800 */
[----:B------:R0:W-:Y:S06]  /*24c50*/  MEMBAR.ALL.CTA ;  /* 0x0000000000007992 */ /* 0x0001ec0000008000 */
[----:B0-----:R-:W0:Y:S01]  /*24c60*/  FENCE.VIEW.ASYNC.S ;  /* 0x00000000000073c6 */ /* 0x001e220000000000 */
[----:B------:R-:W-:-:S04]  /*24c70*/  SHF.R.S32.HI R93, RZ, 0x8, R93 ;  /* 0x00000008ff5d7819 */ /* 0x000fc8000001145d */
[----:B------:R-:W-:-:S05]  /*24c80*/  VIMNMX R93, PT, PT, R93, 0x1, !PT ;  /* 0x000000015d5d7848 */ /* 0x000fca0007fe0100 */
[----:B------:R-:W-:Y:S01]  /*24c90*/  VIADD R93, R93, 0xffffffff ;  /* 0xffffffff5d5d7836 */ /* 0x000fe20000000000 */
[----:B0-----:R-:W-:Y:S06]  /*24ca0*/  BAR.SYNC.DEFER_BLOCKING 0x0 ;  /* 0x0000000000007b1d */ /* 0x001fec0000010000 */
[----:B-1----:R-:W-:Y:S05]  /*24cb0*/  @P2 BRA `(.L_x_6) ;  /* 0x0000001000c02947 */ /* 0x002fea0003800000 */
[----:B-----5:R-:W-:Y:S04]  /*24cc0*/  STL.64 [R1+0x3d70], R6 ;  /* 0x003d700601007387 */ /* 0x020fe80000100a00 */
[----:B------:R0:W-:Y:S04]  /*24cd0*/  STL.64 [R1+0x3d68], R4 ;  /* 0x003d680401007387 */ /* 0x0001e80000100a00 */
[----:B0-----:R-:W2:Y:S04]  /*24ce0*/  LDL.LU.64 R4, [R1+0x1fb8] ;  /* 0x001fb80001047983 */ /* 0x001ea80000300a00 */
[----:B------:R0:W-:Y:S04]  /*24cf0*/  STL [R1+0x3d60], R2 ;  /* 0x003d600201007387 */ /* 0x0001e80000100800 */
[----:B0-----:R-:W3:Y:S01]  /*24d00*/  LDL.LU R2, [R1+0x2bbc] ;  /* 0x002bbc0001027983 */ /* 0x001ee20000300800 */
[----:B------:R-:W-:Y:S01]  /*24d10*/  IMAD.U32 R93, RZ, RZ, UR76 ;  /* 0x0000004cff5d7e24 */ /* 0x000fe2000f8e00ff */
[----:B------:R-:W-:-:S02]  /*24d20*/  ELECT P2, URZ, PT ;  /* 0x0000000000ff782f */ /* 0x000fc40003840000 */
[----:B------:R3:W-:Y:S02]  /*24d30*/  STL [R1+0x3d5c], R0 ;  /* 0x003d5c0001007387 */ /* 0x0007e40000100800 */
[----:B------:R-:W-:-:S04]  /*24d40*/  SHF.R.U32.HI R93, RZ, 0x4, R93 ;  /* 0x00000004ff5d7819 */ /* 0x000fc8000001165d */
[----:B------:R-:W-:-:S04]  /*24d50*/  SGXT.U32 R93, R93, 0xe ;  /* 0x0000000e5d5d781a */ /* 0x000fc80000000000 */
[----:B------:R-:W-:Y:S01]  /*24d60*/  LOP3.LUT R6, R93, 0x8000000, RZ, 0xfc, !PT ;  /* 0x080000005d067812 */ /* 0x000fe200078efcff */
[----:B------:R-:W-:-:S03]  /*24d70*/  @P2 IMAD.MOV.U32 R7, RZ, RZ, 0x40004040 ;  /* 0x40004040ff072424 */ /* 0x000fc600078e00ff */
[----:B------:R-:W-:Y:S02]  /*24d80*/  R2UR UR12, R6 ;  /* 0x00000000060c72ca */ /* 0x000fe400000e0000 */
[----:B------:R-:W-:-:S11]  /*24d90*/  @P2 R2UR UR25, R7 ;  /* 0x00000000071922ca */ /* 0x000fd600000e0000 */
[----:B------:R-:W-:-:S05]  /*24da0*/  IMAD.U32 R6, RZ, RZ, UR12 ;  /* 0x0000000cff067e24 */ /* 0x000fca000f8e00ff */
[----:B------:R-:W-:Y:S02]  /*24db0*/  @P2 R2UR UR24, R6 ;  /* 0x00000000061822ca */ /* 0x000fe400000e0000 */
[----:B------:R0:W5:Y:S01]  /*24dc0*/  LDL.LU.64 R6, [R1+0x3d70] ;  /* 0x003d700001067983 */ /* 0x0001620000300a00 */
[----:B------:R-:W-:Y:S01]  /*24dd0*/  UMOV UR54, 0x0 ;  /* 0x0000000000367882 */ /* 0x000fe20000000000 */
        /* <DEDUP_REMOVED lines=28> */
[----:B------:R-:W-:-:S02]  /*24fa0*/  UIADD3 UR23, UPT, UPT, UR5, 0x10, URZ ;  /* 0x0000001005177890 */ /* 0x000fc4000fffe0ff */
[----:B------:R-:W-:Y:S02]  /*24fb0*/  UIADD3 UR16, UPT, UPT, UR5, 0x10, URZ ;  /* 0x0000001005107890 */ /* 0x000fe4000fffe0ff */
[----:B------:R-:W-:Y:S02]  /*24fc0*/  UIADD3 UR67, UPT, UPT, UR5, 0x10, URZ ;  /* 0x0000001005437890 */ /* 0x000fe4000fffe0ff */
[----:B------:R-:W-:Y:S02]  /*24fd0*/  UIADD3 UR66, UPT, UPT, UR5, 0x10, URZ ;  /* 0x0000001005427890 */ /* 0x000fe4000fffe0ff */
[----:B------:R-:W-:Y:S02]  /*24fe0*/  UIADD3 UR22, UPT, UPT, UR5, 0x10, URZ ;  /* 0x0000001005167890 */ /* 0x000fe4000fffe0ff */
[----:B------:R-:W-:Y:S02]  /*24ff0*/  UIADD3 UR77, UPT, UPT, UR5, 0x10, URZ ;  /* 0x00000010054d7890 */ /* 0x000fe4000fffe0ff */
[----:B------:R-:W-:-:S02]  /*25000*/  UIADD3 UR13, UPT, UPT, UR5, 0x10, URZ ;  /* 0x00000010050d7890 */ /* 0x000fc4000fffe0ff */
[----:B------:R-:W-:Y:S01]  /*25010*/  UIADD3 UR17, UPT, UPT, UR5, 0x10, URZ ;  /* 0x0000001005117890 */ /* 0x000fe2000fffe0ff */
[----:B--2---:R-:W-:Y:S02]  /*25020*/  IMAD.MOV.U32 R5, RZ, RZ, RZ ;  /* 0x000000ffff057224 */ /* 0x004fe400078e00ff */
[----:B---3--:R-:W-:-:S03]  /*25030*/  VIADD R0, R2, 0x80000 ;  /* 0x0008000002007836 */ /* 0x008fc60000000000 */
[----:B------:R-:W-:Y:S02]  /*25040*/  @P2 MOV R2, R4 ;  /* 0x0000000400022202 */ /* 0x000fe40000000f00 */
[----:B------:R0:W5:Y:S01]  /*25050*/  LDL.LU.64 R4, [R1+0x3d68] ;  /* 0x003d680001047983 */ /* 0x0001620000300a00 */
[----:B------:R-:W-:Y:S02]  /*25060*/  SHF.R.U32.HI R0, RZ, 0x4, R0 ;  /* 0x00000004ff007819 */ /* 0x000fe40000011600 */
[----:B------:R-:W-:Y:S02]  /*25070*/  @P2 R2UR UR12, R2 ;  /* 0x00000000020c22ca */ /* 0x000fe400000e0000 */
[----:B------:R-:W-:Y:S01]  /*25080*/  SGXT.U32 R0, R0, 0xe ;  /* 0x0000000e0000781a */ /* 0x000fe20000000000 */
[----:B------:R0:W5:Y:S01]  /*25090*/  LDL.LU R2, [R1+0x3d60] ;  /* 0x003d600001027983 */ /* 0x0001620000300800 */
[----:B------:R-:W-:Y:S02]  /*250a0*/  IADD3 R93, P2, PT, R93, 0x8000080, RZ ;  /* 0x080000805d5d7810 */ /* 0x000fe40007f5e0ff */
[----:B------:R-:W-:-:S02]  /*250b0*/  R2UR UR18, R0 ;  /* 0x00000000001272ca */ /* 0x000fc400000e0000 */
[----:B------:R-:W-:Y:S01]  /*250c0*/  R2UR UR60, R93 ;  /* 0x000000005d3c72ca */ /* 0x000fe200000e0000 */
[----:B------:R-:W-:Y:S01]  /*250d0*/  IMAD.MOV.U32 R93, RZ, RZ, RZ ;  /* 0x000000ffff5d7224 */ /* 0x000fe200078e00ff */
[----:B------:R-:W-:-:S04]  /*250e0*/  IADD3 R0, P4, PT, R0, 0x2, RZ ;  /* 0x0000000200007810 */ /* 0x000fc80007f9e0ff */
[----:B------:R-:W-:Y:S02]  /*250f0*/  R2UR UR28, R0 ;  /* 0x00000000001c72ca */ /* 0x000fe400000e0000 */
[----:B------:R-:W-:-:S03]  /*25100*/  IADD3.X R0, PT, PT, R93, 0x40004040, RZ, P2, !PT ;  /* 0x400040405d007810 */ /* 0x000fc600017fe4ff */
[----:B------:R1:W-:Y:S01]  /*25110*/  UTCHMMA gdesc[UR24], gdesc[UR18], tmem[UR5], tmem[UR54], idesc[UR55], !UPT ;  /* 0x00ff3612180075ea */ /* 0x0003e2000f800005 */
[----:B------:R-:W-:Y:S02]  /*25120*/  R2UR UR61, R0 ;  /* 0x00000000003d72ca */ /* 0x000fe400000e0000 */
[----:B------:R0:W5:Y:S01]  /*25130*/  LDL.LU R0, [R1+0x3d5c] ;  /* 0x003d5c0001007983 */ /* 0x0001620000300800 */
[----:B------:R-:W-:-:S04]  /*25140*/  IADD3.X R93, PT, PT, R93, 0x40004040, RZ, P4, !PT ;  /* 0x400040405d5d7810 */ /* 0x000fc800027fe4ff */
[----:B------:R-:W-:-:S06]  /*25150*/  R2UR UR29, R93 ;  /* 0x000000005d1d72ca */ /* 0x000fcc00000e0000 */
[----:B------:R-:W-:Y:S02]  /*25160*/  UIADD3.64 UR56, UPT, UPT, UR60, 0x80, URZ ;  /* 0x000000803c387897 */ /* 0x000fe4000fffe0ff */
[----:B------:R-:W-:Y:S02]  /*25170*/  UIADD3.64 UR74, UPT, UPT, UR60, 0x100, URZ ;  /* 0x000001003c4a7897 */ /* 0x000fe4000fffe0ff */
[----:B------:R-:W-:-:S03]  /*25180*/  UIADD3.64 UR32, UPT, UPT, UR60, 0x180, URZ ;  /* 0x000001803c207897 */ /* 0x000fc6000fffe0ff */
[----:B------:R-:W-:Y:S02]  /*25190*/  UIADD3.64 UR48, UPT, UPT, UR28, 0x2, URZ ;  /* 0x000000021c307897 */ /* 0x000fe4000fffe0ff */
[----:B------:R2:W-:Y:S01]  /*251a0*/  UTCHMMA gdesc[UR60], gdesc[UR28], tmem[UR5], tmem[UR62], idesc[UR63], UPT ;  /* 0x00ff3e1c3c0075ea */ /* 0x0005e2000b800005 */
[----:B------:R-:W-:Y:S02]  /*251b0*/  UIADD3.64 UR40, UPT, UPT, UR28, 0x4, URZ ;  /* 0x000000041c287897 */ /* 0x000fe4000fffe0ff */
[----:B-1----:R-:W-:Y:S02]  /*251c0*/  UIADD3.64 UR24, UPT, UPT, UR28, 0x7e, URZ ;  /* 0x0000007e1c187897 */ /* 0x002fe4000fffe0ff */
[----:B------:R-:W-:Y:S02]  /*251d0*/  UIADD3.64 UR68, UPT, UPT, UR28, 0x80, URZ ;  /* 0x000000801c447897 */ /* 0x000fe4000fffe0ff */
[----:B------:R-:W-:Y:S01]  /*251e0*/  UIADD3.64 UR42, UPT, UPT, UR60, 0x200, URZ ;  /* 0x000002003c2a7897 */ /* 0x000fe2000fffe0ff */
[----:B------:R1:W-:Y:S01]  /*251f0*/  UTCHMMA gdesc[UR56], gdesc[UR48], tmem[UR5], tmem[UR50], idesc[UR51], UPT ;  /* 0x00ff3230380075ea */ /* 0x0003e2000b800005 */
[----:B------:R-:W-:Y:S01]  /*25200*/  UIADD3.64 UR64, UPT, UPT, UR28, 0x82, URZ ;  /* 0x000000821c407897 */ /* 0x000fe2000fffe0ff */
[----:B------:R-:W-:Y:S01]  /*25210*/  UTCHMMA gdesc[UR74], gdesc[UR40], tmem[UR5], tmem[UR46], idesc[UR47], UPT ;  /* 0x00ff2e284a0075ea */ /* 0x000fe2000b800005 */
[----:B------:R-:W-:Y:S01]  /*25220*/  UIADD3.64 UR38, UPT, UPT, UR60, 0x280, URZ ;  /* 0x000002803c267897 */ /* 0x000fe2000fffe0ff */
[----:B------:R3:W-:Y:S01]  /*25230*/  UTCHMMA gdesc[UR32], gdesc[UR24], tmem[UR5], tmem[UR44], idesc[UR45], UPT ;  /* 0x00ff2c18200075ea */ /* 0x0007e2000b800005 */
[----:B------:R-:W-:-:S02]  /*25240*/  UIADD3.64 UR58, UPT, UPT, UR28, 0x84, URZ ;  /* 0x000000841c3a7897 */ /* 0x000fc4000fffe0ff */
[----:B------:R-:W-:Y:S01]  /*25250*/  UIADD3.64 UR54, UPT, UPT, UR28, 0xfe, URZ ;  /* 0x000000fe1c367897 */ /* 0x000fe2000fffe0ff */
[----:B------:R4:W-:Y:S01]  /*25260*/  UTCHMMA gdesc[UR42], gdesc[UR68], tmem[UR5], tmem[UR72], idesc[UR73], UPT ;  /* 0x00ff48442a0075ea */ /* 0x0009e2000b800005 */
[----:B--2---:R-:W-:Y:S02]  /*25270*/  UIADD3.64 UR62, UPT, UPT, UR60, 0x380, URZ ;  /* 0x000003803c3e7897 */ /* 0x004fe4000fffe0ff */
[----:B-1----:R-:W-:Y:S01]  /*25280*/  UIADD3.64 UR50, UPT, UPT, UR28, 0x100, URZ ;  /* 0x000001001c327897 */ /* 0x002fe2000fffe0ff */
[----:B------:R1:W-:Y:S01]  /*25290*/  UTCHMMA gdesc[UR38], gdesc[UR64], tmem[UR5], tmem[UR34], idesc[UR35], UPT ;  /* 0x00ff2240260075ea */ /* 0x0003e2000b800005 */
[----:B---3--:R-:W-:Y:S02]  /*252a0*/  UIADD3.64 UR32, UPT, UPT, UR60, 0x300, URZ ;  /* 0x000003003c207897 */ /* 0x008fe4000fffe0ff */
[----:B------:R-:W-:Y:S02]  /*252b0*/  UIADD3.64 UR56, UPT, UPT, UR60, 0x400, URZ ;  /* 0x000004003c387897 */ /* 0x000fe4000fffe0ff */
[----:B------:R-:W-:-:S02]  /*252c0*/  UIADD3.64 UR46, UPT, UPT, UR28, 0x102, URZ ;  /* 0x000001021c2e7897 */ /* 0x000fc4000fffe0ff */
[----:B------:R-:W-:Y:S02]  /*252d0*/  UIADD3.64 UR74, UPT, UPT, UR60, 0x480, URZ ;  /* 0x000004803c4a7897 */ /* 0x000fe4000fffe0ff */
[----:B----4-:R-:W-:Y:S01]  /*252e0*/  UIADD3.64 UR42, UPT, UPT, UR28, 0x104, URZ ;  /* 0x000001041c2a7897 */ /* 0x010fe2000fffe0ff */
[----:B------:R2:W-:Y:S01]  /*252f0*/  UTCHMMA gdesc[UR32], gdesc[UR58], tmem[UR5], tmem[UR26], idesc[UR27], UPT ;  /* 0x00ff1a3a200075ea */ /* 0x0005e2000b800005 */
[----:B------:R-:W-:Y:S01]  /*25300*/  UIADD3.64 UR44, UPT, UPT, UR60, 0x500, URZ ;  /* 0x000005003c2c7897 */ /* 0x000fe2000fffe0ff */
[----:B------:R3:W-:Y:S01]  /*25310*/  UTCHMMA gdesc[UR62], gdesc[UR54], tmem[UR5], tmem[UR20], idesc[UR21], UPT ;  /* 0x00ff14363e0075ea */ /* 0x0007e2000b800005 */
[----:B-1----:R-:W-:Y:S01]  /*25320*/  UIADD3.64 UR38, UPT, UPT, UR28, 0x17e, URZ ;  /* 0x0000017e1c267897 */ /* 0x002fe2000fffe0ff */
[----:B------:R1:W-:Y:S01]  /*25330*/  UTCHMMA gdesc[UR56], gdesc[UR50], tmem[UR5], tmem[UR52], idesc[UR53], UPT ;  /* 0x00ff3432380075ea */ /* 0x0003e2000b800005 */
[----:B------:R-:W-:Y:S01]  /*25340*/  UIADD3.64 UR72, UPT, UPT, UR60, 0x580, URZ ;  /* 0x000005803c487897 */ /* 0x000fe2000fffe0ff */
[----:B------:R4:W-:Y:S01]  /*25350*/  UTCHMMA gdesc[UR74], gdesc[UR46], tmem[UR5], tmem[UR70], idesc[UR71], UPT ;  /* 0x00ff462e4a0075ea */ /* 0x0009e2000b800005 */
[----:B------:R-:W-:-:S02]  /*25360*/  UIADD3.64 UR34, UPT, UPT, UR60, 0x600, URZ ;  /* 0x000006003c227897 */ /* 0x000fc4000fffe0ff */
[----:B--2---:R-:W-:Y:S01]  /*25370*/  UIADD3.64 UR32, UPT, UPT, UR28, 0x180, URZ ;  /* 0x000001801c207897 */ /* 0x004fe2000fffe0ff */
[----:B------:R2:W-:Y:S01]  /*25380*/  UTCHMMA gdesc[UR44], gdesc[UR42], tmem[UR5], tmem[UR36], idesc[UR37], UPT ;  /* 0x00ff242a2c0075ea */ /* 0x0005e2000b800005 */
[----:B------:R-:W-:Y:S02]  /*25390*/  UIADD3.64 UR26, UPT, UPT, UR28, 0x182, URZ ;  /* 0x000001821c1a7897 */ /* 0x000fe4000fffe0ff */
[----:B---3--:R-:W-:Y:S01]  /*253a0*/  UIADD3.64 UR62, UPT, UPT, UR60, 0x680, URZ ;  /* 0x000006803c3e7897 */ /* 0x008fe2000fffe0ff */
[----:B------:R-:W-:Y:S01]  /*253b0*/  UTCHMMA gdesc[UR72], gdesc[UR38], tmem[UR5], tmem[UR14], idesc[UR15], UPT ;  /* 0x00ff0e26480075ea */ /* 0x000fe2000b800005 */
[----:B------:R-:W-:Y:S02]  /*253c0*/  UIADD3.64 UR20, UPT, UPT, UR28, 0x184, URZ ;  /* 0x000001841c147897 */ /* 0x000fe4000fffe0ff */
[----:B-1----:R-:W-:Y:S01]  /*253d0*/  UIADD3.64 UR56, UPT, UPT, UR60, 0x700, URZ ;  /* 0x000007003c387897 */ /* 0x002fe2000fffe0ff */
[----:B------:R1:W-:Y:S01]  /*253e0*/  UTCHMMA gdesc[UR34], gdesc[UR32], tmem[UR5], tmem[UR30], idesc[UR31], UPT ;  /* 0x00ff1e20220075ea */ /* 0x0003e2000b800005 */
[----:B----4-:R-:W-:Y:S01]  /*253f0*/  UMOV UR74, 0x0 ;  /* 0x00000000004a7882 */ /* 0x010fe20000000000 */
[----:B------:R-:W-:Y:S01]  /*25400*/  UMOV UR75, 0x8048490 ;  /* 0x08048490004b7882 */ /* 0x000fe20000000000 */
[----:B------:R-:W-:Y:S01]  /*25410*/  UIADD3.64 UR70, UPT, UPT, UR60, 0xf80, URZ ;  /* 0x00000f803c467897 */ /* 0x000fe2000fffe0ff */
[----:B------:R3:W-:Y:S01]  /*25420*/  UTCHMMA gdesc[UR62], gdesc[UR26], tmem[UR5], tmem[UR74], idesc[UR75], UPT ;  /* 0x00ff4a1a3e0075ea */ /* 0x0007e2000b800005 */
[----:B--2---:R-:W-:-:S03]  /*25430*/  UIADD3.64 UR36, UPT, UPT, UR60, 0x1000, URZ ;  /* 0x000010003c247897 */ /* 0x004fc6000fffe0ff */
[----:B------:R2:W-:Y:S01]  /*25440*/  UTCHMMA gdesc[UR56], gdesc[UR20], tmem[UR5], tmem[UR74], idesc[UR75], UPT ;  /* 0x00ff4a14380075ea */ /* 0x0005e2000b800005 */
[----:B-1----:R-:W-:Y:S02]  /*25450*/  UIADD3.64 UR30, UPT, UPT, UR60, 0x1080, URZ ;  /* 0x000010803c1e7897 */ /* 0x002fe4000fffe0ff */
[----:B---3--:R-:W-:Y:S02]  /*25460*/  UIADD3.64 UR62, UPT, UPT, UR60, 0x1100, URZ ;  /* 0x000011003c3e7897 */ /* 0x008fe4000fffe0ff */
[----:B--2---:R-:W-:Y:S01]  /*25470*/  UIADD3.64 UR56, UPT, UPT, UR60, 0x1180, URZ ;  /* 0x000011803c387897 */ /* 0x004fe2000fffe0ff */
[----:B------:R-:W-:Y:S01]  /*25480*/  UMOV UR72, 0x0 ;  /* 0x0000000000487882 */ /* 0x000fe20000000000 */
[----:B------:R-:W-:Y:S02]  /*25490*/  UMOV UR73, 0x8048490 ;  /* 0x0804849000497882 */ /* 0x000fe40000000000 */
[----:B------:R1:W-:Y:S01]  /*254a0*/  UTCHMMA gdesc[UR70], gdesc[UR18], tmem[UR23], tmem[UR72], idesc[UR73], !UPT ;  /* 0x00ff4812460075ea */ /* 0x0003e2000f800017 */
[----:B------:R-:W-:Y:S01]  /*254b0*/  UTCHMMA gdesc[UR36], gdesc[UR28], tmem[UR16], tmem[UR72], idesc[UR73], UPT ;  /* 0x00ff481c240075ea */ /* 0x000fe2000b800010 */
[----:B------:R-:W-:Y:S01]  /*254c0*/  UTCHMMA gdesc[UR30], gdesc[UR48], tmem[UR67], tmem[UR72], idesc[UR73], UPT ;  /* 0x00ff48301e0075ea */ /* 0x000fe2000b800043 */
[----:B------:R2:W-:Y:S01]  /*254d0*/  UTCHMMA gdesc[UR62], gdesc[UR40], tmem[UR66], tmem[UR72], idesc[UR73], UPT ;  /* 0x00ff48283e0075ea */ /* 0x0005e2000b800042 */
[----:B-1----:R-:W-:Y:S01]  /*254e0*/  UMOV UR70, 0x0 ;  /* 0x0000000000467882 */ /* 0x002fe20000000000 */
[----:B------:R-:W-:Y:S01]  /*254f0*/  UMOV UR71, 0x8048490 ;  /* 0x0804849000477882 */ /* 0x000fe20000000000 */
[----:B--2---:R-:W-:Y:S01]  /*25500*/  UIADD3.64 UR72, UPT, UPT, UR60, 0x1200, URZ ;  /* 0x000012003c487897 */ /* 0x004fe2000fffe0ff */
[----:B------:R1:W-:Y:S01]  /*25510*/  UTCHMMA gdesc[UR56], gdesc[UR24], tmem[UR22], tmem[UR70], idesc[UR71], UPT ;  /* 0x00ff4618380075ea */ /* 0x0003e2000b800016 */
[----:B------:R-:W-:-:S02]  /*25520*/  UIADD3 UR75, UPT, UPT, UR5, 0x10, URZ ;  /* 0x00000010054b7890 */ /* 0x000fc4000fffe0ff */
[----:B------:R-:W-:Y:S01]  /*25530*/  UIADD3.64 UR30, UPT, UPT, UR60, 0x1300, URZ ;  /* 0x000013003c1e7897 */ /* 0x000fe2000fffe0ff */
[----:B------:R-:W-:Y:S01]  /*25540*/  UMOV UR44, 0x0 ;  /* 0x00000000002c7882 */ /* 0x000fe20000000000 */
[----:B------:R-:W-:Y:S01]  /*25550*/  UMOV UR45, 0x8048490 ;  /* 0x08048490002d7882 */ /* 0x000fe20000000000 */
[----:B------:R-:W-:Y:S02]  /*25560*/  UIADD3 UR74, UPT, UPT, UR5, 0x10, URZ ;  /* 0x00000010054a7890 */ /* 0x000fe4000fffe0ff */
[----:B------:R2:W-:Y:S01]  /*25570*/  UTCHMMA gdesc[UR72], gdesc[UR68], tmem[UR77], tmem[UR52], idesc[UR53], UPT ;  /* 0x00ff3444480075ea */ /* 0x0005e2000b80004d */
[----:B-1----:R-:W-:Y:S02]  /*25580*/  UIADD3.64 UR70, UPT, UPT, UR60, 0x1280, URZ ;  /* 0x000012803c467897 */ /* 0x002fe4000fffe0ff */
[----:B------:R-:W-:Y:S02]  /*25590*/  UIADD3.64 UR66, UPT, UPT, UR60, 0x1380, URZ ;  /* 0x000013803c427897 */ /* 0x000fe4000fffe0ff */
[----:B------:R-:W-:-:S02]  /*255a0*/  UIADD3.64 UR56, UPT, UPT, UR60, 0x1400, URZ ;  /* 0x000014003c387897 */ /* 0x000fc4000fffe0ff */
[----:B--2---:R-:W-:-:S03]  /*255b0*/  UIADD3.64 UR52, UPT, UPT, UR60, 0x1480, URZ ;  /* 0x000014803c347897 */ /* 0x004fc6000fffe0ff */
[----:B------:R1:W-:Y:S01]  /*255c0*/  UTCHMMA gdesc[UR70], gdesc[UR64], tmem[UR13], tmem[UR44], idesc[UR45], UPT ;  /* 0x00ff2c40460075ea */ /* 0x0003e2000b80000d */
[----:B------:R-:W-:Y:S01]  /*255d0*/  UMOV UR34, 0x0 ;  /* 0x0000000000227882 */ /* 0x000fe20000000000 */
[----:B------:R-:W-:Y:S01]  /*255e0*/  UMOV UR35, 0x8048490 ;  /* 0x0804849000237882 */ /* 0x000fe20000000000 */
[----:B------:R2:W-:Y:S01]  /*255f0*/  UTCHMMA gdesc[UR30], gdesc[UR58], tmem[UR75], tmem[UR14], idesc[UR15], UPT ;  /* 0x00ff0e3a1e0075ea */ /* 0x0005e2000b80004b */
[----:B------:R-:W-:Y:S01]  /*25600*/  UMOV UR72, 0x0 ;  /* 0x0000000000487882 */ /* 0x000fe20000000000 */
[----:B------:R-:W-:Y:S01]  /*25610*/  UMOV UR73, 0x8048490 ;  /* 0x0804849000497882 */ /* 0x000fe20000000000 */
[----:B------:R3:W-:Y:S01]  /*25620*/  UTCHMMA gdesc[UR66], gdesc[UR54], tmem[UR74], tmem[UR34], idesc[UR35], UPT ;  /* 0x00ff2236420075ea */ /* 0x0007e2000b80004a */
[----:B------:R-:W-:Y:S01]  /*25630*/  UTCHMMA gdesc[UR56], gdesc[UR50], tmem[UR17], tmem[UR72], idesc[UR73], UPT ;  /* 0x00ff4832380075ea */ /* 0x000fe2000b800011 */
[----:B-1----:R-:W-:Y:S01]  /*25640*/  UIADD3.64 UR44, UPT, UPT, UR60, 0x1500, URZ ;  /* 0x000015003c2c7897 */ /* 0x002fe2000fffe0ff */
[----:B------:R-:W-:Y:S01]  /*25650*/  UMOV UR70, 0x0 ;  /* 0x0000000000467882 */ /* 0x000fe20000000000 */
[----:B------:R-:W-:Y:S01]  /*25660*/  UMOV UR71, 0x8048490 ;  /* 0x0804849000477882 */ /* 0x000fe20000000000 */
[----:B--2---:R-:W-:Y:S01]  /*25670*/  UIADD3.64 UR30, UPT, UPT, UR60, 0x1580, URZ ;  /* 0x000015803c1e7897 */ /* 0x004fe2000fffe0ff */
[----:B------:R-:W-:Y:S01]  /*25680*/  UTCHMMA gdesc[UR52], gdesc[UR46], tmem[UR16], tmem[UR70], idesc[UR71], UPT ;  /* 0x00ff462e340075ea */ /* 0x000fe2000b800010 */
[----:B------:R-:W-:-:S04]  /*25690*/  UIADD3 UR37, UPT, UPT, UR5, 0x10, URZ ;  /* 0x0000001005257890 */ /* 0x000fc8000fffe0ff */
[----:B------:R1:W-:Y:S01]  /*256a0*/  UTCHMMA gdesc[UR44], gdesc[UR42], tmem[UR23], tmem[UR34], idesc[UR35], UPT ;  /* 0x00ff222a2c0075ea */ /* 0x0003e2000b800017 */
[----:B---3--:R-:W-:Y:S01]  /*256b0*/  UMOV UR66, 0x0 ;  /* 0x0000000000427882 */ /* 0x008fe20000000000 */
[----:B------:R-:W-:Y:S01]  /*256c0*/  UMOV UR67, 0x8048490 ;  /* 0x0804849000437882 */ /* 0x000fe20000000000 */
[----:B------:R-:W-:Y:S01]  /*256d0*/  UIADD3 UR36, UPT, UPT, UR5, 0x10, URZ ;  /* 0x0000001005247890 */ /* 0x000fe2000fffe0ff */
[----:B------:R2:W-:Y:S01]  /*256e0*/  UTCHMMA gdesc[UR30], gdesc[UR38], tmem[UR22], tmem[UR66], idesc[UR67], UPT ;  /* 0x00ff42261e0075ea */ /* 0x0005e2000b800016 */
[----:B-1----:R-:W-:Y:S01]  /*256f0*/  UIADD3.64 UR34, UPT, UPT, UR60, 0x1600, URZ ;  /* 0x000016003c227897 */ /* 0x002fe2000fffe0ff */
[----:B------:R-:W-:Y:S01]  /*25700*/  UMOV UR52, 0x0 ;  /* 0x0000000000347882 */ /* 0x000fe20000000000 */
[----:B------:R-:W-:Y:S01]  /*25710*/  UMOV UR53, 0x8048490 ;  /* 0x0804849000357882 */ /* 0x000fe20000000000 */
[----:B--2---:R-:W-:Y:S02]  /*25720*/  UIADD3.64 UR66, UPT, UPT, UR60, 0x1680, URZ ;  /* 0x000016803c427897 */ /* 0x004fe4000fffe0ff */
[----:B------:R-:W-:-:S04]  /*25730*/  UIADD3 UR63, UPT, UPT, UR5, 0x10, URZ ;  /* 0x00000010053f7890 */ /* 0x000fc8000fffe0ff */
[----:B------:R1:W-:Y:S01]  /*25740*/  UTCHMMA gdesc[UR34], gdesc[UR32], tmem[UR37], tmem[UR52], idesc[UR53], UPT ;  /* 0x00ff3420220075ea */ /* 0x0003e2000b800025 */
[----:B------:R-:W-:Y:S01]  /*25750*/  UMOV UR44, 0x0 ;  /* 0x00000000002c7882 */ /* 0x000fe20000000000 */
[----:B------:R-:W-:Y:S01]  /*25760*/  UMOV UR45, 0x8048490 ;  /* 0x08048490002d7882 */ /* 0x000fe20000000000 */
[----:B------:R-:W-:Y:S01]  /*25770*/  UMOV UR30, 0x0 ;  /* 0x00000000001e7882 */ /* 0x000fe20000000000 */
[----:B------:R-:W-:Y:S01]  /*25780*/  UMOV UR31, 0x8048490 ;  /* 0x08048490001f7882 */ /* 0x000fe20000000000 */
[----:B------:R2:W-:Y:S01]  /*25790*/  UTCHMMA gdesc[UR66], gdesc[UR26], tmem[UR36], tmem[UR44], idesc[UR45], UPT ;  /* 0x00ff2c1a420075ea */ /* 0x0005e2000b800024 */
[----:B-1----:R-:W-:Y:S02]  /*257a0*/  UIADD3.64 UR52, UPT, UPT, UR60, 0x1700, URZ ;  /* 0x000017003c347897 */ /* 0x002fe4000fffe0ff */
[----:B------:R-:W-:Y:S02]  /*257b0*/  UIADD3 UR62, UPT, UPT, UR5, 0x20, URZ ;  /* 0x00000020053e7890 */ /* 0x000fe4000fffe0ff */
[----:B------:R-:W-:-:S02]  /*257c0*/  UIADD3 UR13, UPT, UPT, UR5, 0x20, URZ ;  /* 0x00000020050d7890 */ /* 0x000fc4000fffe0ff */
[----:B--2---:R-:W-:-:S03]  /*257d0*/  UIADD3.64 UR44, UPT, UPT, UR60, 0x1f80, URZ ;  /* 0x00001f803c2c7897 */ /* 0x004fc6000fffe0ff */
[----:B------:R1:W-:Y:S01]  /*257e0*/  UTCHMMA gdesc[UR52], gdesc[UR20], tmem[UR63], tmem[UR30], idesc[UR31], UPT ;  /* 0x00ff1e14340075ea */ /* 0x0003e2000b80003f */
[----:B------:R-:W-:Y:S02]  /*257f0*/  UIADD3 UR14, UPT, UPT, UR5, 0x20, URZ ;  /* 0x00000020050e7890 */ /* 0x000fe4000fffe0ff */
[----:B------:R-:W-:Y:S02]  /*25800*/  UIADD3.64 UR34, UPT, UPT, UR60, 0x2080, URZ ;  /* 0x000020803c227897 */ /* 0x000fe4000fffe0ff */
[----:B------:R-:W-:Y:S02]  /*25810*/  UIADD3 UR15, UPT, UPT, UR5, 0x20, URZ ;  /* 0x00000020050f7890 */ /* 0x000fe4000fffe0ff */
[----:B------:R-:W-:Y:S02]  /*25820*/  UIADD3.64 UR66, UPT, UPT, UR60, 0x2100, URZ ;  /* 0x000021003c427897 */ /* 0x000fe4000fffe0ff */
[----:B-1----:R-:W-:Y:S02]  /*25830*/  UIADD3.64 UR30, UPT, UPT, UR60, 0x2000, URZ ;  /* 0x000020003c1e7897 */ /* 0x002fe4000fffe0ff */
[----:B------:R-:W-:-:S02]  /*25840*/  UIADD3 UR17, UPT, UPT, UR5, 0x20, URZ ;  /* 0x0000002005117890 */ /* 0x000fc4000fffe0ff */
[----:B------:R-:W-:Y:S01]  /*25850*/  UIADD3.64 UR52, UPT, UPT, UR60, 0x2180, URZ ;  /* 0x000021803c347897 */ /* 0x000fe2000fffe0ff */
[----:B------:R-:W-:Y:S01]  /*25860*/  UMOV UR74, 0x0 ;  /* 0x00000000004a7882 */ /* 0x000fe20000000000 */
[----:B------:R-:W-:Y:S01]  /*25870*/  UMOV UR75, 0x8048490 ;  /* 0x08048490004b7882 */ /* 0x000fe20000000000 */
[----:B------:R-:W-:Y:S01]  /*25880*/  UMOV UR56, 0x0 ;  /* 0x0000000000387882 */ /* 0x000fe20000000000 */
[----:B------:R1:W-:Y:S01]  /*25890*/  UTCHMMA gdesc[UR44], gdesc[UR18], tmem[UR62], tmem[UR74], idesc[UR75], !UPT ;  /* 0x00ff4a122c0075ea */ /* 0x0003e2000f80003e */
[----:B------:R-:W-:Y:S01]  /*258a0*/  UMOV UR57, 0x8048490 ;  /* 0x0804849000397882 */ /* 0x000fe20000000000 */
[----:B------:R-:W-:Y:S01]  /*258b0*/  UIADD3 UR16, UPT, UPT, UR5, 0x20, URZ ;  /* 0x0000002005107890 */ /* 0x000fe2000fffe0ff */
[----:B------:R2:W-:Y:S01]  /*258c0*/  UTCHMMA gdesc[UR30], gdesc[UR28], tmem[UR13], tmem[UR72], idesc[UR73], UPT ;  /* 0x00ff481c1e0075ea */ /* 0x0005e2000b80000d */
[----:B------:R-:W-:Y:S01]  /*258d0*/  UIADD3 UR23, UPT, UPT, UR5, 0x20, URZ ;  /* 0x0000002005177890 */ /* 0x000fe2000fffe0ff */
[----:B------:R3:W-:Y:S01]  /*258e0*/  UTCHMMA gdesc[UR34], gdesc[UR48], tmem[UR14], tmem[UR70], idesc[UR71], UPT ;  /* 0x00ff4630220075ea */ /* 0x0007e2000b80000e */
[----:B------:R-:W-:Y:S01]  /*258f0*/  UIADD3 UR22, UPT, UPT, UR5, 0x20, URZ ;  /* 0x0000002005167890 */ /* 0x000fe2000fffe0ff */
[----:B------:R4:W-:Y:S01]  /*25900*/  UTCHMMA gdesc[UR66], gdesc[UR40], tmem[UR15], tmem[UR56], idesc[UR57], UPT ;  /* 0x00ff3828420075ea */ /* 0x0009e2000b80000f */
[----:B------:R-:W-:Y:S01]  /*25910*/  UIADD3 UR37, UPT, UPT, UR5, 0x20, URZ ;  /* 0x0000002005257890 */ /* 0x000fe2000fffe0ff */
[----:B------:R0:W-:Y:S01]  /*25920*/  UTCHMMA gdesc[UR52], gdesc[UR24], tmem[UR17], tmem[UR74], idesc[UR75], UPT ;  /* 0x00ff4a18340075ea */ /* 0x0001e2000b800011 */
[----:B-1----:R-:W-:-:S02]  /*25930*/  UIADD3.64 UR44, UPT, UPT, UR60, 0x2200, URZ ;  /* 0x000022003c2c7897 */ /* 0x002fc4000fffe0ff */
[----:B--2---:R-:W-:Y:S02]  /*25940*/  UIADD3.64 UR30, UPT, UPT, UR60, 0x2280, URZ ;  /* 0x000022803c1e7897 */ /* 0x004fe4000fffe0ff */
[----:B---3--:R-:W-:Y:S02]  /*25950*/  UIADD3.64 UR34, UPT, UPT, UR60, 0x2300, URZ ;  /* 0x000023003c227897 */ /* 0x008fe4000fffe0ff */
[----:B----4-:R-:W-:Y:S02]  /*25960*/  UIADD3.64 UR66, UPT, UPT, UR60, 0x2380, URZ ;  /* 0x000023803c427897 */ /* 0x010fe4000fffe0ff */
[----:B------:R-:W-:Y:S01]  /*25970*/  UIADD3 UR36, UPT, UPT, UR5, 0x20, URZ ;  /* 0x0000002005247890 */ /* 0x000fe2000fffe0ff */
[----:B------:R1:W-:Y:S01]  /*25980*/  UTCHMMA gdesc[UR44], gdesc[UR68], tmem[UR16], tmem[UR74], idesc[UR75], UPT ;  /* 0x00ff4a442c0075ea */ /* 0x0003e2000b800010 */
[----:B0-----:R-:W-:Y:S01]  /*25990*/  UIADD3.64 UR52, UPT, UPT, UR60, 0x2400, URZ ;  /* 0x000024003c347897 */ /* 0x001fe2000fffe0ff */
[----:B------:R0:W-:Y:S02]  /*259a0*/  UTCHMMA gdesc[UR30], gdesc[UR64], tmem[UR23], tmem[UR70], idesc[UR71], UPT ;  /* 0x00ff46401e0075ea */ /* 0x0001e4000b800017 */
[----:B------:R2:W-:Y:S01]  /*259b0*/  UTCHMMA gdesc[UR34], gdesc[UR58], tmem[UR22], tmem[UR56], idesc[UR57], UPT ;  /* 0x00ff383a220075ea */ /* 0x0005e2000b800016 */
[----:B------:R-:W-:Y:S01]  /*259c0*/  UIADD3 UR63, UPT, UPT, UR5, 0x20, URZ ;  /* 0x00000020053f7890 */ /* 0x000fe2000fffe0ff */
[----:B-1----:R-:W-:Y:S01]  /*259d0*/  UMOV UR44, 0x0 ;  /* 0x00000000002c7882 */ /* 0x002fe20000000000 */
[----:B------:R-:W-:Y:S01]  /*259e0*/  UMOV UR45, 0x8048490 ;  /* 0x08048490002d7882 */ /* 0x000fe20000000000 */
[----:B0-----:R-:W-:Y:S01]  /*259f0*/  UMOV UR30, 0x0 ;  /* 0x00000000001e7882 */ /* 0x001fe20000000000 */
[----:B------:R-:W-:Y:S01]  /*25a00*/  UMOV UR31, 0x8048490 ;  /* 0x08048490001f7882 */ /* 0x000fe20000000000 */
[----:B------:R0:W-:Y:S01]  /*25a10*/  UTCHMMA gdesc[UR66], gdesc[UR54], tmem[UR37], tmem[UR44], idesc[UR45], UPT ;  /* 0x00ff2c36420075ea */ /* 0x0001e2000b800025 */
[----:B------:R1:W-:Y:S01]  /*25a20*/  UTCHMMA gdesc[UR52], gdesc[UR50], tmem[UR36], tmem[UR30], idesc[UR31], UPT ;  /* 0x00ff1e32340075ea */ /* 0x0003e2000b800024 */
[----:B--2---:R-:W-:Y:S01]  /*25a30*/  UMOV UR34, 0x0 ;  /* 0x0000000000227882 */ /* 0x004fe20000000000 */
[----:B------:R-:W-:Y:S01]  /*25a40*/  UMOV UR35, 0x8048490 ;  /* 0x0804849000237882 */ /* 0x000fe20000000000 */
[----:B0-----:R-:W-:-:S02]  /*25a50*/  UIADD3.64 UR44, UPT, UPT, UR60, 0x2480, URZ ;  /* 0x000024803c2c7897 */ /* 0x001fc4000fffe0ff */
[----:B-1----:R-:W-:Y:S01]  /*25a60*/  UIADD3.64 UR30, UPT, UPT, UR60, 0x2500, URZ ;  /* 0x000025003c1e7897 */ /* 0x002fe2000fffe0ff */
[----:B------:R-:W-:Y:S01]  /*25a70*/  UMOV UR66, 0x0 ;  /* 0x0000000000427882 */ /* 0x000fe20000000000 */
[----:B------:R-:W-:Y:S01]  /*25a80*/  UMOV UR67, 0x8048490 ;  /* 0x0804849000437882 */ /* 0x000fe20000000000 */
[----:B------:R-:W-:-:S04]  /*25a90*/  UIADD3.64 UR52, UPT, UPT, UR60, 0x2680, URZ ;  /* 0x000026803c347897 */ /* 0x000fc8000fffe0ff */
[----:B------:R0:W-:Y:S02]  /*25aa0*/  UTCHMMA gdesc[UR44], gdesc[UR46], tmem[UR63], tmem[UR34], idesc[UR35], UPT ;  /* 0x00ff222e2c0075ea */ /* 0x0001e4000b80003f */
[----:B------:R1:W-:Y:S01]  /*25ab0*/  UTCHMMA gdesc[UR30], gdesc[UR42], tmem[UR62], tmem[UR66], idesc[UR67], UPT ;  /* 0x00ff422a1e0075ea */ /* 0x0003e2000b80003e */
[----:B------:R-:W-:Y:S02]  /*25ac0*/  UIADD3 UR57, UPT, UPT, UR5, 0x20, URZ ;  /* 0x0000002005397890 */ /* 0x000fe4000fffe0ff */
[----:B------:R-:W-:Y:S02]  /*25ad0*/  UIADD3 UR56, UPT, UPT, UR5, 0x30, URZ ;  /* 0x0000003005387890 */ /* 0x000fe4000fffe0ff */
[----:B0-----:R-:W-:Y:S02]  /*25ae0*/  UIADD3.64 UR34, UPT, UPT, UR60, 0x2580, URZ ;  /* 0x000025803c227897 */ /* 0x001fe4000fffe0ff */
[----:B-1----:R-:W-:Y:S02]  /*25af0*/  UIADD3.64 UR66, UPT, UPT, UR60, 0x2600, URZ ;  /* 0x000026003c427897 */ /* 0x002fe4000fffe0ff */
[----:B------:R-:W-:-:S02]  /*25b00*/  UIADD3.64 UR44, UPT, UPT, UR60, 0x2700, URZ ;  /* 0x000027003c2c7897 */ /* 0x000fc4000fffe0ff */
[----:B------:R-:W-:Y:S01]  /*25b10*/  UIADD3.64 UR30, UPT, UPT, UR60, 0x2f80, URZ ;  /* 0x00002f803c1e7897 */ /* 0x000fe2000fffe0ff */
[----:B------:R-:W-:Y:S02]  /*25b20*/  UMOV UR16, 0x0 ;  /* 0x0000000000107882 */ /* 0x000fe40000000000 */
[----:B------:R0:W-:Y:S01]  /*25b30*/  UTCHMMA gdesc[UR34], gdesc[UR38], tmem[UR13], tmem[UR72], idesc[UR73], UPT ;  /* 0x00ff4826220075ea */ /* 0x0001e2000b80000d */
[----:B------:R-:W-:Y:S01]  /*25b40*/  UMOV UR17, 0x8048490 ;  /* 0x0804849000117882 */ /* 0x000fe20000000000 */
[----:B------:R-:W-:Y:S01]  /*25b50*/  UTCHMMA gdesc[UR66], gdesc[UR32], tmem[UR14], tmem[UR74], idesc[UR75], UPT ;  /* 0x00ff4a20420075ea */ /* 0x000fe2000b80000e */
[----:B------:R-:W-:Y:S01]  /*25b60*/  UIADD3 UR23, UPT, UPT, UR5, 0x30, URZ ;  /* 0x0000003005177890 */ /* 0x000fe2000fffe0ff */
[----:B------:R1:W-:Y:S01]  /*25b70*/  UTCHMMA gdesc[UR52], gdesc[UR26], tmem[UR15], tmem[UR70], idesc[UR71], UPT ;  /* 0x00ff461a340075ea */ /* 0x0003e2000b80000f */
[----:B------:R-:W-:Y:S01]  /*25b80*/  UIADD3 UR22, UPT, UPT, UR5, 0x30, URZ ;  /* 0x0000003005167890 */ /* 0x000fe2000fffe0ff */
[----:B------:R2:W-:Y:S01]  /*25b90*/  UTCHMMA gdesc[UR44], gdesc[UR20], tmem[UR57], tmem[UR16], idesc[UR17], UPT ;  /* 0x00ff10142c0075ea */ /* 0x0005e2000b800039 */
[----:B------:R-:W-:Y:S01]  /*25ba0*/  UIADD3 UR37, UPT, UPT, UR5, 0x30, URZ ;  /* 0x0000003005257890 */ /* 0x000fe2000fffe0ff */
[----:B------:R3:W-:Y:S01]  /*25bb0*/  UTCHMMA gdesc[UR30], gdesc[UR18], tmem[UR56], tmem[UR74], idesc[UR75], !UPT ;  /* 0x00ff4a121e0075ea */ /* 0x0007e2000f800038 */
[----:B0-----:R-:W-:-:S02]  /*25bc0*/  UIADD3.64 UR34, UPT, UPT, UR60, 0x3000, URZ ;  /* 0x000030003c227897 */ /* 0x001fc4000fffe0ff */
[----:B------:R-:W-:Y:S02]  /*25bd0*/  UIADD3 UR36, UPT, UPT, UR5, 0x30, URZ ;  /* 0x0000003005247890 */ /* 0x000fe4000fffe0ff */
[----:B-1----:R-:W-:Y:S02]  /*25be0*/  UIADD3.64 UR52, UPT, UPT, UR60, 0x3080, URZ ;  /* 0x000030803c347897 */ /* 0x002fe4000fffe0ff */
[----:B--2---:R-:W-:Y:S02]  /*25bf0*/  UIADD3.64 UR44, UPT, UPT, UR60, 0x3100, URZ ;  /* 0x000031003c2c7897 */ /* 0x004fe4000fffe0ff */
[----:B---3--:R-:W-:Y:S01]  /*25c00*/  UIADD3.64 UR30, UPT, UPT, UR60, 0x3180, URZ ;  /* 0x000031803c1e7897 */ /* 0x008fe2000fffe0ff */
[----:B------:R-:W-:Y:S01]  /*25c10*/  UTCHMMA gdesc[UR34], gdesc[UR28], tmem[UR23], tmem[UR74], idesc[UR75], UPT ;  /* 0x00ff4a1c220075ea */ /* 0x000fe2000b800017 */
[----:B------:R-:W-:Y:S01]  /*25c20*/  UMOV UR66, 0x0 ;  /* 0x0000000000427882 */ /* 0x000fe20000000000 */
[----:B------:R-:W-:Y:S01]  /*25c30*/  UMOV UR67, 0x8048490 ;  /* 0x0804849000437882 */ /* 0x000fe20000000000 */
[----:B------:R-:W-:Y:S01]  /*25c40*/  UIADD3 UR72, UPT, UPT, UR5, 0x30, URZ ;  /* 0x0000003005487890 */ /* 0x000fe2000fffe0ff */
[----:B------:R-:W-:Y:S01]  /*25c50*/  UTCHMMA gdesc[UR52], gdesc[UR48], tmem[UR22], tmem[UR74], idesc[UR75], UPT ;  /* 0x00ff4a30340075ea */ /* 0x000fe2000b800016 */
[----:B------:R-:W-:Y:S01]  /*25c60*/  UIADD3.64 UR70, UPT, UPT, UR60, 0x3200, URZ ;  /* 0x000032003c467897 */ /* 0x000fe2000fffe0ff */
[----:B------:R-:W-:Y:S01]  /*25c70*/  UTCHMMA gdesc[UR44], gdesc[UR40], tmem[UR37], tmem[UR66], idesc[UR67], UPT ;  /* 0x00ff42282c0075ea */ /* 0x000fe2000b800025 */
[----:B------:R-:W-:Y:S01]  /*25c80*/  UIADD3 UR63, UPT, UPT, UR5, 0x30, URZ ;  /* 0x00000030053f7890 */ /* 0x000fe2000fffe0ff */
[----:B------:R0:W-:Y:S01]  /*25c90*/  UTCHMMA gdesc[UR30], gdesc[UR24], tmem[UR36], tmem[UR66], idesc[UR67], UPT ;  /* 0x00ff42181e0075ea */ /* 0x0001e2000b800024 */
[----:B------:R-:W-:-:S02]  /*25ca0*/  UIADD3 UR13, UPT, UPT, UR5, 0x30, URZ ;  /* 0x00000030050d7890 */ /* 0x000fc4000fffe0ff */
[----:B------:R-:W-:Y:S02]  /*25cb0*/  UIADD3.64 UR56, UPT, UPT, UR60, 0x3300, URZ ;  /* 0x000033003c387897 */ /* 0x000fe4000fffe0ff */
[----:B0-----:R-:W-:Y:S01]  /*25cc0*/  UIADD3.64 UR66, UPT, UPT, UR60, 0x3280, URZ ;  /* 0x000032803c427897 */ /* 0x001fe2000fffe0ff */
[----:B------:R-:W-:Y:S01]  /*25cd0*/  UMOV UR48, 0x0 ;  /* 0x0000000000307882 */ /* 0x000fe20000000000 */
[----:B------:R-:W-:Y:S01]  /*25ce0*/  UMOV UR49, 0x8048490 ;  /* 0x0804849000317882 */ /* 0x000fe20000000000 */
[----:B------:R-:W-:Y:S01]  /*25cf0*/  UIADD3 UR14, UPT, UPT, UR5, 0x30, URZ ;  /* 0x00000030050e7890 */ /* 0x000fe2000fffe0ff */
[----:B------:R0:W-:Y:S01]  /*25d00*/  UTCHMMA gdesc[UR70], gdesc[UR68], tmem[UR72], tmem[UR48], idesc[UR49], UPT ;  /* 0x00ff3044460075ea */ /* 0x0001e2000b800048 */
[----:B------:R-:W-:Y:S01]  /*25d10*/  UMOV UR40, 0x0 ;  /* 0x0000000000287882 */ /* 0x000fe20000000000 */
[----:B------:R-:W-:Y:S01]  /*25d20*/  UMOV UR41, 0x8048490 ;  /* 0x0804849000297882 */ /* 0x000fe20000000000 */
[----:B------:R-:W-:Y:S02]  /*25d30*/  UIADD3.64 UR52, UPT, UPT, UR60, 0x3380, URZ ;  /* 0x000033803c347897 */ /* 0x000fe4000fffe0ff */
[----:B------:R1:W-:Y:S01]  /*25d40*/  UTCHMMA gdesc[UR66], gdesc[UR64], tmem[UR63], tmem[UR40], idesc[UR41], UPT ;  /* 0x00ff2840420075ea */ /* 0x0003e2000b80003f */
[----:B------:R-:W-:-:S02]  /*25d50*/  UIADD3 UR15, UPT, UPT, UR5, 0x30, URZ ;  /* 0x00000030050f7890 */ /* 0x000fc4000fffe0ff */
[----:B------:R-:W-:Y:S02]  /*25d60*/  UIADD3 UR16, UPT, UPT, UR5, 0x30, URZ ;  /* 0x0000003005107890 */ /* 0x000fe4000fffe0ff */
[----:B------:R-:W-:Y:S02]  /*25d70*/  UIADD3.64 UR44, UPT, UPT, UR60, 0x3480, URZ ;  /* 0x000034803c2c7897 */ /* 0x000fe4000fffe0ff */
[----:B0-----:R-:W-:Y:S02]  /*25d80*/  UIADD3.64 UR48, UPT, UPT, UR60, 0x3400, URZ ;  /* 0x000034003c307897 */ /* 0x001fe4000fffe0ff */
[----:B------:R-:W-:Y:S02]  /*25d90*/  UIADD3 UR17, UPT, UPT, UR5, 0x30, URZ ;  /* 0x0000003005117890 */ /* 0x000fe4000fffe0ff */
[----:B-1----:R-:W-:Y:S02]  /*25da0*/  UIADD3.64 UR40, UPT, UPT, UR60, 0x3500, URZ ;  /* 0x000035003c287897 */ /* 0x002fe4000fffe0ff */
[----:B------:R-:W-:-:S02]  /*25db0*/  UIADD3 UR18, UPT, UPT, UR5, 0x30, URZ ;  /* 0x0000003005127890 */ /* 0x000fc4000fffe0ff */
[----:B------:R-:W-:Y:S02]  /*25dc0*/  UIADD3.64 UR36, UPT, UPT, UR60, 0x3580, URZ ;  /* 0x000035803c247897 */ /* 0x000fe4000fffe0ff */
[----:B------:R-:W-:Y:S02]  /*25dd0*/  UIADD3 UR19, UPT, UPT, UR5, 0x30, URZ ;  /* 0x0000003005137890 */ /* 0x000fe4000fffe0ff */
[----:B------:R-:W-:Y:S02]  /*25de0*/  UIADD3.64 UR30, UPT, UPT, UR60, 0x3600, URZ ;  /* 0x000036003c1e7897 */ /* 0x000fe4000fffe0ff */
[----:B------:R-:W-:Y:S01]  /*25df0*/  UIADD3 UR62, UPT, UPT, UR5, 0x30, URZ ;  /* 0x00000030053e7890 */ /* 0x000fe2000fffe0ff */
[----:B------:R-:W-:Y:S01]  /*25e00*/  UMOV UR68, 0x0 ;  /* 0x0000000000447882 */ /* 0x000fe20000000000 */
[----:B------:R-:W-:Y:S01]  /*25e10*/  UMOV UR69, 0x8048490 ;  /* 0x0804849000457882 */ /* 0x000fe20000000000 */
[----:B------:R-:W-:Y:S01]  /*25e20*/  UIADD3.64 UR24, UPT, UPT, UR60, 0x3680, URZ ;  /* 0x000036803c187897 */ /* 0x000fe2000fffe0ff */
[----:B------:R0:W-:Y:S01]  /*25e30*/  UTCHMMA gdesc[UR56], gdesc[UR58], tmem[UR13], tmem[UR68], idesc[UR69], UPT ;  /* 0x00ff443a380075ea */ /* 0x0001e2000b80000d */
[----:B------:R-:W-:-:S02]  /*25e40*/  UIADD3 UR73, UPT, UPT, UR5, 0x30, URZ ;  /* 0x0000003005497890 */ /* 0x000fc4000fffe0ff */
[----:B------:R-:W-:Y:S01]  /*25e50*/  UIADD3.64 UR60, UPT, UPT, UR60, 0x3700, URZ ;  /* 0x000037003c3c7897 */ /* 0x000fe2000fffe0ff */
[----:B------:R-:W-:Y:S01]  /*25e60*/  UMOV UR66, 0x0 ;  /* 0x0000000000427882 */ /* 0x000fe20000000000 */
[----:B------:R-:W-:Y:S01]  /*25e70*/  UMOV UR67, 0x8048490 ;  /* 0x0804849000437882 */ /* 0x000fe20000000000 */
[----:B------:R-:W-:Y:S01]  /*25e80*/  UMOV UR64, 0x0 ;  /* 0x0000000000407882 */ /* 0x000fe20000000000 */
[----:B------:R-:W-:Y:S01]  /*25e90*/  UMOV UR65, 0x8048490 ;  /* 0x0804849000417882 */ /* 0x000fe20000000000 */
[----:B------:R-:W-:Y:S01]  /*25ea0*/  UMOV UR70, 0x0 ;  /* 0x0000000000467882 */ /* 0x000fe20000000000 */
[----:B------:R-:W-:Y:S01]  /*25eb0*/  UMOV UR71, 0x8048490 ;  /* 0x0804849000477882 */ /* 0x000fe20000000000 */
[----:B------:R0:W-:Y:S01]  /*25ec0*/  UTCHMMA gdesc[UR52], gdesc[UR54], tmem[UR14], tmem[UR66], idesc[UR67], UPT ;  /* 0x00ff4236340075ea */ /* 0x0001e2000b80000e */
[----:B------:R0:W-:Y:S01]  /*25ed0*/  UTCHMMA gdesc[UR48], gdesc[UR50], tmem[UR15], tmem[UR64], idesc[UR65], UPT ;  /* 0x00ff4032300075ea */ /* 0x0001e2000b80000f */
[----:B------:R0:W-:Y:S01]  /*25ee0*/  UTCHMMA gdesc[UR44], gdesc[UR46], tmem[UR16], tmem[UR70], idesc[UR71], UPT ;  /* 0x00ff462e2c0075ea */ /* 0x0001e2000b800010 */
[----:B------:R-:W-:Y:S01]  /*25ef0*/  UMOV UR34, 0x0 ;  /* 0x0000000000227882 */ /* 0x000fe20000000000 */
[----:B------:R-:W-:Y:S01]  /*25f00*/  UMOV UR35, 0x8048490 ;  /* 0x0804849000237882 */ /* 0x000fe20000000000 */
[----:B------:R0:W-:Y:S01]  /*25f10*/  UTCHMMA gdesc[UR40], gdesc[UR42], tmem[UR17], tmem[UR68], idesc[UR69], UPT ;  /* 0x00ff442a280075ea */ /* 0x0001e2000b800011 */
[----:B------:R-:W-:Y:S01]  /*25f20*/  UMOV UR28, 0x0 ;  /* 0x00000000001c7882 */ /* 0x000fe20000000000 */
[----:B------:R-:W-:Y:S01]  /*25f30*/  UMOV UR29, 0x8048490 ;  /* 0x08048490001d7882 */ /* 0x000fe20000000000 */
[----:B------:R0:W-:Y:S01]  /*25f40*/  UTCHMMA gdesc[UR36], gdesc[UR38], tmem[UR18], tmem[UR74], idesc[UR75], UPT ;  /* 0x00ff4a26240075ea */ /* 0x0001e2000b800012 */
[----:B------:R-:W-:Y:S01]  /*25f50*/  UMOV UR22, 0x0 ;  /* 0x0000000000167882 */ /* 0x000fe20000000000 */
[----:B------:R-:W-:Y:S01]  /*25f60*/  UMOV UR23, 0x8048490 ;  /* 0x0804849000177882 */ /* 0x000fe20000000000 */
[----:B------:R0:W-:Y:S01]  /*25f70*/  UTCHMMA gdesc[UR30], gdesc[UR32], tmem[UR19], tmem[UR34], idesc[UR35], UPT ;  /* 0x00ff22201e0075ea */ /* 0x0001e2000b800013 */
[----:B------:R0:W-:Y:S01]  /*25f80*/  UTCHMMA gdesc[UR24], gdesc[UR26], tmem[UR62], tmem[UR28], idesc[UR29], UPT ;  /* 0x00ff1c1a180075ea */ /* 0x0001e2000b80003e */
[----:B------:R0:W-:Y:S01]  /*25f90*/  UTCHMMA gdesc[UR60], gdesc[UR20], tmem[UR73], tmem[UR22], idesc[UR23], UPT ;  /* 0x00ff16143c0075ea */ /* 0x0001e2000b800049 */
[----:B------:R0:W-:Y:S01]  /*25fa0*/  UTCBAR [UR12], URZ ;  /* 0x000000ff0c0073e9 */ /* 0x0001e200080000ff */
[----:B------:R-:W-:Y:S01]  /*25fb0*/  NOP ;  /* 0x0000000000007918 */ /* 0x000fe20000000000 */
.L_x_6:
[----:B-----5:R1:W-:Y:S02]  /*25fc0*/  STL [R1+0x3d5c], R0 ;  /* 0x003d5c0001007387 */ /* 0x0203e40000100800 */
[----:B-1----:R-:W1:Y:S02]  /*25fd0*/  LDC R0, c[0x0][0x3a0] ;  /* 0x0000e800ff007b82 */ /* 0x002e640000000800 */
[----:B-1----:R-:W-:-:S05]  /*25fe0*/  VIADD R0, R0, 0xff ;  /* 0x000000ff00007836 */ /* 0x002fca0000000000 */
[----:B------:R-:W-:-:S04]  /*25ff0*/  SHF.R.S32.HI R93, RZ, 0x1f, R0 ;  /* 0x0000001fff5d7819 */ /* 0x000fc80000011400 */
[----:B------:R-:W-:Y:S02]  /*26000*/  LEA.HI R93, R93, R0, RZ, 0x8 ;  /* 0x000000005d5d7211 */ /* 0x000fe400078f40ff */
[----:B------:R1:W5:Y:S02]  /*26010*/  LDL.LU R0, [R1+0x3d5c] ;  /* 0x003d5c0001007983 */ /* 0x0003640000300800 */
[----:B------:R-:W-:Y:S02]  /*26020*/  SHF.R.S32.HI R93, RZ, 0x8, R93 ;  /* 0x00000008ff5d7819 */ /* 0x000fe4000001145d */
[----:B------:R1:W-:Y:S02]  /*26030*/  STL [R1+0x2158], RZ ;  /* 0x002158ff01007387 */ /* 0x0003e40000100800 */
[----:B------:R-:W-:Y:S02]  /*26040*/  VIMNMX R93, PT, PT, R93, 0x1, !PT ;  /* 0x000000015d5d7848 */ /* 0x000fe40007fe0100 */
[----:B------:R1:W-:Y:S03]  /*26050*/  STL [R1+0x1fc4], RZ ;  /* 0x001fc4ff01007387 */ /* 0x0003e60000100800 */
[----:B------:R-:W-:-:S05]  /*26060*/  VIADD R93, R93, 0xffffffff ;  /* 0xffffffff5d5d7836 */ /* 0x000fca0000000000 */
[----:B------:R-:W-:-:S13]  /*26070*/  ISETP.NE.U32.AND P2, PT, R93, RZ, PT ;  /* 0x000000ff5d00720c */ /* 0x000fda0003f45070 */
[----:B-1----:R-:W-:Y:S05]  /*26080*/  @!P2 BRA `(.L_x_7) ;  /* 0x0000048800c4a947 */ /* 0x002fea0003800000 */
[----:B------:R-:W2:Y:S01]  /*26090*/  LDL.LU R93, [R1+0x203c] ;  /* 0x00203c00015d7983 */ /* 0x000ea20000300800 */
[----:B0-----:R-:W-:Y:S02]  /*260a0*/  UIADD3.64 UR16, UPT, UPT, UR8, 0x80, URZ ;  /* 0x0000008008107897 */ /* 0x001fe4000fffe0ff */
[----:B------:R-:W-:Y:S02]  /*260b0*/  UIADD3.64 UR44, UPT, UPT, UR8, 0x700, URZ ;  /* 0x00000700082c7897 */ /* 0x000fe4000fffe0ff */
[----:B------:R-:W-:Y:S02]  /*260c0*/  UIADD3.64 UR18, UPT, UPT, UR8, 0x100, URZ ;  /* 0x0000010008127897 */ /* 0x000fe4000fffe0ff */
[----:B------:R-:W-:Y:S02]  /*260d0*/  UIADD3.64 UR20, UPT, UPT, UR8, 0x180, URZ ;  /* 0x0000018008147897 */ /* 0x000fe4000fffe0ff */
[----:B------:R-:W-:Y:S02]  /*260e0*/  UIADD3.64 UR22, UPT, UPT, UR8, 0x200, URZ ;  /* 0x0000020008167897 */ /* 0x000fe4000fffe0ff */
[----:B------:R-:W-:-:S02]  /*260f0*/  UIADD3.64 UR24, UPT, UPT, UR8, 0x280, URZ ;  /* 0x0000028008187897 */ /* 0x000fc4000fffe0ff */
[----:B------:R-:W-:Y:S01]  /*26100*/  UIADD3.64 UR14, UPT, UPT, UR10, 0x2, URZ ;  /* 0x000000020a0e7897 */ /* 0x000fe2000fffe0ff */
[----:B--2---:R-:W-:Y:S01]  /*26110*/  R2UR UR12, R93 ;  /* 0x000000005d0c72ca */ /* 0x004fe200000e0000 */
[----:B------:R-:W-:Y:S01]  /*26120*/  UIADD3.64 UR42, UPT, UPT, UR8, 0xf80, URZ ;  /* 0x00000f80082a7897 */ /* 0x000fe2000fffe0ff */
[----:B------:R-:W2:Y:S01]  /*26130*/  LDL.LU R93, [R1+0x2040] ;  /* 0x00204000015d7983 */ /* 0x000ea20000300800 */
[----:B------:R-:W-:Y:S02]  /*26140*/  UIADD3.64 UR44, UPT, UPT, UR8, 0x1000, URZ ;  /* 0x00001000082c7897 */ /* 0x000fe4000fffe0ff */
[----:B------:R-:W-:Y:S02]  /*26150*/  UIADD3.64 UR42, UPT, UPT, UR8, 0x1080, URZ ;  /* 0x00001080082a7897 */ /* 0x000fe4000fffe0ff */
[----:B------:R-:W-:Y:S02]  /*26160*/  UIADD3.64 UR44, UPT, UPT, UR8, 0x1100, URZ ;  /* 0x00001100082c7897 */ /* 0x000fe4000fffe0ff */
[----:B------:R-:W-:-:S02]  /*26170*/  UIADD3.64 UR46, UPT, UPT, UR8, 0x1180, URZ ;  /* 0x00001180082e7897 */ /* 0x000fc4000fffe0ff */
[----:B------:R-:W-:Y:S02]  /*26180*/  UIADD3.64 UR42, UPT, UPT, UR8, 0x1200, URZ ;  /* 0x00001200082a7897 */ /* 0x000fe4000fffe0ff */
[----:B------:R-:W-:Y:S02]  /*26190*/  UIADD3.64 UR44, UPT, UPT, UR8, 0x1280, URZ ;  /* 0x00001280082c7897 */ /* 0x000fe4000fffe0ff */
        /* <DEDUP_REMOVED lines=45> */
[----:B------:R-:W-:Y:S01]  /*26470*/  UIADD3.64 UR40, UPT, UPT, UR10, 0x184, URZ ;  /* 0x000001840a287897 */ /* 0x000fe2000fffe0ff */
[----:B------:R-:W-:Y:S01]  /*26480*/  UMOV UR13, 0x40004040 ;  /* 0x40004040000d7882 */ /* 0x000fe20000000000 */
        /* <DEDUP_REMOVED lines=15> */
[----:B------:R-:W-:Y:S01]  /*26580*/  UIADD3.64 UR72, UPT, UPT, UR8, 0x3700, URZ ;  /* 0x0000370008487897 */ /* 0x000fe2000fffe0ff */
[----:B--2---:R-:W-:-:S05]  /*26590*/  LOP3.LUT R93, R93, 0x8000000, RZ, 0xfc, !PT ;  /* 0x080000005d5d7812 */ /* 0x004fca00078efcff */
[----:B------:R0:W-:Y:S04]  /*265a0*/  STL [R1+0x3d44], R93 ;  /* 0x003d445d01007387 */ /* 0x0001e80000100800 */
[----:B------:R1:W-:Y:S01]  /*265b0*/  STL [R1+0x2eb4], RZ ;  /* 0x002eb4ff01007387 */ /* 0x0003e20000100800 */
[----:B0-----:R-:W-:-:S05]  /*265c0*/  IMAD.MOV.U32 R93, RZ, RZ, 0x1 ;  /* 0x00000001ff5d7424 */ /* 0x001fca00078e00ff */
[----:B------:R1:W-:Y:S02]  /*265d0*/  STL [R1+0x21ac], R93 ;  /* 0x0021ac5d01007387 */ /* 0x0003e40000100800 */
.L_x_10:
[----:B01-3--:R-:W0:Y:S01]  /*265e0*/  LDC R93, c[0x0][0x3ac] ;  /* 0x0000eb00ff5d7b82 */ /* 0x00be220000000800 */
[----:B-----5:R1:W-:Y:S04]  /*265f0*/  STL [R1+0x3d88], R0 ;  /* 0x003d880001007387 */ /* 0x0203e80000100800 */
[----:B------:R2:W-:Y:S04]  /*26600*/  STL.64 [R1+0x3d70], R20 ;  /* 0x003d701401007387 */ /* 0x0005e80000100a00 */
[----:B------:R3:W-:Y:S04]  /*26610*/  STL.64 [R1+0x3d68], R22 ;  /* 0x003d681601007387 */ /* 0x0007e80000100a00 */
[----:B------:R-:W-:Y:S01]  /*26620*/  STL.64 [R1+0x3d60], R24 ;  /* 0x003d601801007387 */ /* 0x000fe20000100a00 */
[----:B0-----:R-:W-:-:S04]  /*26630*/  IMAD.SHL.U32 R93, R93, 0x100, RZ ;  /* 0x000001005d5d7824 */ /* 0x001fc800078e00ff */
[----:B-1----:R-:W-:Y:S01]  /*26640*/  IMAD.SHL.U32 R0, R93, 0x2, RZ ;  /* 0x000000025d007824 */ /* 0x002fe200078e00ff */
[----:B--2---:R-:W-:-:S04]  /*26650*/  SHF.R.S32.HI R21, RZ, 0x1f, R93 ;  /* 0x0000001fff157819 */ /* 0x004fc8000001145d */
[-C--:B------:R-:W-:Y:S02]  /*26660*/  IADD3 R20, P2, PT, R86, R0.reuse, RZ ;  /* 0x0000000056147210 */ /* 0x080fe40007f5e0ff */
[----:B------:R-:W-:Y:S02]  /*26670*/  SHF.L.U64.HI R93, R93, 0x1, R21 ;  /* 0x000000015d5d7819 */ /* 0x000fe40000010215 */
[-C--:B------:R-:W-:Y:S01]  /*26680*/  IADD3 R21, P5, PT, R84, R0.reuse, RZ ;  /* 0x0000000054157210 */ /* 0x080fe20007fbe0ff */
[----:B------:R0:W-:Y:S01]  /*26690*/  STL [R1+0x3cec], R20 ;  /* 0x003cec1401007387 */ /* 0x0001e20000100800 */
[----:B---3--:R-:W-:-:S03]  /*266a0*/  IADD3 R22, P4, PT, R82, R0, RZ ;  /* 0x0000000052167210 */ /* 0x008fc60007f9e0ff */
[----:B------:R1:W-:Y:S04]  /*266b0*/  STL [R1+0x3cf0], R21 ;  /* 0x003cf01501007387 */ /* 0x0003e80000100800 */
[----:B------:R2:W-:Y:S01]  /*266c0*/  STL [R1+0x3cf4], R22 ;  /* 0x003cf41601007387 */ /* 0x0005e20000100800 */
[--C-:B0-----:R-:W-:Y:S02]  /*266d0*/  IMAD.X R20, R87, 0x1, R93.reuse, P2 ;  /* 0x0000000157147824 */ /* 0x101fe400010e065d */
[----:B-1----:R-:W-:-:S03]  /*266e0*/  IMAD.X R21, R85, 0x1, R93, P5 ;  /* 0x0000000155157824 */ /* 0x002fc600028e065d */
[----:B------:R0:W-:Y:S01]  /*266f0*/  STL [R1+0x3c9c], R20 ;  /* 0x003c9c1401007387 */ /* 0x0001e20000100800 */
[----:B--2---:R-:W-:-:S03]  /*26700*/  IADD3 R22, P2, PT, R80, R0, RZ ;  /* 0x0000000050167210 */ /* 0x004fc60007f5e0ff */
[----:B------:R1:W-:Y:S04]  /*26710*/  STL [R1+0x3ca0], R21 ;  /* 0x003ca01501007387 */ /* 0x0003e80000100800 */
[----:B------:R2:W-:Y:S01]  /*26720*/  STL [R1+0x3cf8], R22 ;  /* 0x003cf81601007387 */ /* 0x0005e20000100800 */
[----:B0-----:R-:W-:Y:S01]  /*26730*/  IADD3 R20, P5, PT, R74, R0, RZ ;  /* 0x000000004a147210 */ /* 0x001fe20007fbe0ff */
[----:B-1----:R-:W-:-:S04]  /*26740*/  IMAD.X R21, R83, 0x1, R93, P4 ;  /* 0x0000000153157824 */ /* 0x002fc800020e065d */
[----:B------:R0:W-:Y:S01]  /*26750*/  STL [R1+0x3cfc], R20 ;  /* 0x003cfc1401007387 */ /* 0x0001e20000100800 */
[----:B--2---:R-:W-:-:S03]  /*26760*/  IADD3 R22, P4, PT, R72, R0, RZ ;  /* 0x0000000048167210 */ /* 0x004fc60007f9e0ff */
        /* <DEDUP_REMOVED lines=8> */
[----:B0-----:R-:W-:Y:S01]  /*267f0*/  IMAD.X R20, R73, 0x1, R93, P4 ;  /* 0x0000000149147824 */ /* 0x001fe200020e065d */
[----:B-1----:R-:W-:-:S04]  /*26800*/  IADD3 R21, P4, PT, R64, R0, RZ ;  /* 0x0000000040157210 */ /* 0x002fc80007f9e0ff */
[----:B------:R0:W-:Y:S01]  /*26810*/  STL [R1+0x3cb0], R20 ;  /* 0x003cb01401007387 */ /* 0x0001e20000100800 */
[----:B--2---:R-:W-:-:S03]  /*26820*/  IADD3 R22, P5, PT, R58, R0, RZ ;  /* 0x000000003a167210 */ /* 0x004fc60007fbe0ff */
[----:B------:R1:W-:Y:S04]  /*26830*/  STL [R1+0x3d08], R21 ;  /* 0x003d081501007387 */ /* 0x0003e80000100800 */
[----:B------:R2:W-:Y:S01]  /*26840*/  STL [R1+0x3d0c], R22 ;  /* 0x003d0c1601007387 */ /* 0x0005e20000100800 */
[----:B0-----:R-:W-:Y:S01]  /*26850*/  IMAD.X R20, R67, 0x1, R93, P2 ;  /* 0x0000000143147824 */ /* 0x001fe200010e065d */
[----:B-1----:R-:W-:-:S04]  /*26860*/  IADD3 R21, P2, PT, R56, R0, RZ ;  /* 0x0000000038157210 */ /* 0x002fc80007f5e0ff */
[----:B------:R0:W-:Y:S01]  /*26870*/  STL [R1+0x3cb4], R20 ;  /* 0x003cb41401007387 */ /* 0x0001e20000100800 */
[----:B--2---:R-:W-:-:S03]  /*26880*/  IMAD.X R22, R65, 0x1, R93, P4 ;  /* 0x0000000141167824 */ /* 0x004fc600020e065d */
        /* <DEDUP_REMOVED lines=8> */
[-C--:B0-----:R-:W-:Y:S02]  /*26910*/  IADD3 R20, P5, PT, R48, R0.reuse, RZ ;  /* 0x0000000030147210 */ /* 0x081fe40007fbe0ff */
[----:B-1----:R-:W-:-:S03]  /*26920*/  IADD3 R21, P2, PT, R42, R0, RZ ;  /* 0x000000002a157210 */ /* 0x002fc60007f5e0ff */
[----:B------:R0:W-:Y:S01]  /*26930*/  STL [R1+0x3d18], R20 ;  /* 0x003d181401007387 */ /* 0x0001e20000100800 */
[----:B--2---:R-:W-:-:S03]  /*26940*/  IMAD.X R22, R51, 0x1, R93, P4 ;  /* 0x0000000133167824 */ /* 0x004fc600020e065d */
[----:B------:R1:W-:Y:S04]  /*26950*/  STL [R1+0x3d1c], R21 ;  /* 0x003d1c1501007387 */ /* 0x0003e80000100800 */
[----:B------:R2:W-:Y:S01]  /*26960*/  STL [R1+0x3cc4], R22 ;  /* 0x003cc41601007387 */ /* 0x0005e20000100800 */
[----:B0-----:R-:W-:Y:S01]  /*26970*/  IADD3 R20, P4, PT, R40, R0, RZ ;  /* 0x0000000028147210 */ /* 0x001fe20007f9e0ff */
[----:B-1----:R-:W-:-:S04]  /*26980*/  IMAD.X R21, R49, 0x1, R93, P5 ;  /* 0x0000000131157824 */ /* 0x002fc800028e065d */
[----:B------:R0:W-:Y:S01]  /*26990*/  STL [R1+0x3d20], R20 ;  /* 0x003d201401007387 */ /* 0x0001e20000100800 */
[----:B--2---:R-:W-:-:S03]  /*269a0*/  IMAD.X R22, R43, 0x1, R93, P2 ;  /* 0x000000012b167824 */ /* 0x004fc600010e065d */
[----:B------:R1:W-:Y:S04]  /*269b0*/  STL [R1+0x3cc8], R21 ;  /* 0x003cc81501007387 */ /* 0x0003e80000100800 */
[----:B------:R2:W-:Y:S01]  /*269c0*/  STL [R1+0x3ccc], R22 ;  /* 0x003ccc1601007387 */ /* 0x0005e20000100800 */
[----:B0-----:R-:W-:Y:S01]  /*269d0*/  IADD3 R20, P2, PT, R38, R0, RZ ;  /* 0x0000000026147210 */ /* 0x001fe20007f5e0ff */
[----:B-1----:R-:W-:-:S04]  /*269e0*/  IMAD.X R21, R41, 0x1, R93, P4 ;  /* 0x0000000129157824 */ /* 0x002fc800020e065d */
[----:B------:R0:W-:Y:S01]  /*269f0*/  STL [R1+0x3d24], R20 ;  /* 0x003d241401007387 */ /* 0x0001e20000100800 */
[----:B--2---:R-:W-:-:S03]  /*26a00*/  IADD3 R22, P5, PT, R36, R0, RZ ;  /* 0x0000000024167210 */ /* 0x004fc60007fbe0ff */
[----:B------:R1:W-:Y:S01]  /*26a10*/  STL [R1+0x3cd0], R21 ;  /* 0x003cd01501007387 */ /* 0x0003e20000100800 */
[----:B------:R-:W2:Y:S03]  /*26a20*/  LDC R36, c[0x0][0x3a8] ;  /* 0x0000ea00ff247b82 */ /* 0x000ea60000000800 */
[----:B------:R3:W-:Y:S01]  /*26a30*/  STL [R1+0x3d28], R22 ;  /* 0x003d281601007387 */ /* 0x0007e20000100800 */
[----:B0-----:R-:W-:Y:S01]  /*26a40*/  IADD3 R20, P4, PT, R90, R0, RZ ;  /* 0x000000005a147210 */ /* 0x001fe20007f9e0ff */
[----:B-1----:R-:W-:-:S04]  /*26a50*/  IMAD.X R21, R39, 0x1, R93, P2 ;  /* 0x0000000127157824 */ /* 0x002fc800010e065d */
[----:B------:R0:W-:Y:S01]  /*26a60*/  STL [R1+0x3d2c], R20 ;  /* 0x003d2c1401007387 */ /* 0x0001e20000100800 */
[----:B---3--:R-:W-:-:S03]  /*26a70*/  IADD3 R22, P2, PT, R88, R0, RZ ;  /* 0x0000000058167210 */ /* 0x008fc60007f5e0ff */
[----:B------:R1:W-:Y:S04]  /*26a80*/  STL [R1+0x3cd4], R21 ;  /* 0x003cd41501007387 */ /* 0x0003e80000100800 */
[----:B------:R-:W-:Y:S01]  /*26a90*/  STL [R1+0x3d30], R22 ;  /* 0x003d301601007387 */ /* 0x000fe20000100800 */
[--C-:B0-----:R-:W-:Y:S02]  /*26aa0*/  IMAD.X R20, R37, 0x1, R93.reuse, P5 ;  /* 0x0000000125147824 */ /* 0x101fe400028e065d */
[----:B-1----:R-:W-:-:S03]  /*26ab0*/  IMAD.X R21, R91, 0x1, R93, P4 ;  /* 0x000000015b157824 */ /* 0x002fc600020e065d */
[----:B------:R0:W-:Y:S04]  /*26ac0*/  STL [R1+0x3cd8], R20 ;  /* 0x003cd81401007387 */ /* 0x0001e80000100800 */
[----:B------:R1:W-:Y:S01]  /*26ad0*/  STL [R1+0x3cdc], R21 ;  /* 0x003cdc1501007387 */ /* 0x0003e20000100800 */
[--C-:B0-----:R-:W-:Y:S01]  /*26ae0*/  IMAD.X R20, R89, 0x1, R93.reuse, P2 ;  /* 0x0000000159147824 */ /* 0x101fe200010e065d */
[-C--:B------:R-:W-:Y:S02]  /*26af0*/  IADD3 R22, P2, PT, R78, R0.reuse, RZ ;  /* 0x000000004e167210 */ /* 0x080fe40007f5e0ff */
[-C--:B-1----:R-:W-:Y:S02]  /*26b00*/  IADD3 R21, P4, PT, R76, R0.reuse, RZ ;  /* 0x000000004c157210 */ /* 0x082fe40007f9e0ff */
[----:B------:R0:W-:Y:S04]  /*26b10*/  STL [R1+0x3ce0], R20 ;  /* 0x003ce01401007387 */ /* 0x0001e80000100800 */
[----:B------:R1:W-:Y:S04]  /*26b20*/  STL [R1+0x3d34], R22 ;  /* 0x003d341601007387 */ /* 0x0003e80000100800 */
[----:B------:R3:W-:Y:S01]  /*26b30*/  STL [R1+0x3d38], R21 ;  /* 0x003d381501007387 */ /* 0x0007e20000100800 */
[----:B0-----:R-:W-:Y:S01]  /*26b40*/  IADD3 R20, P5, PT, R70, R0, RZ ;  /* 0x0000000046147210 */ /* 0x001fe20007fbe0ff */
[----:B-1----:R-:W-:-:S04]  /*26b50*/  IMAD.X R22, R79, 0x1, R93, P2 ;  /* 0x000000014f167824 */ /* 0x002fc800010e065d */
[----:B------:R0:W-:Y:S01]  /*26b60*/  STL [R1+0x3d3c], R20 ;  /* 0x003d3c1401007387 */ /* 0x0001e20000100800 */
[----:B---3--:R-:W-:-:S03]  /*26b70*/  IMAD.X R21, R77, 0x1, R93, P4 ;  /* 0x000000014d157824 */ /* 0x008fc600020e065d */
[----:B------:R1:W-:Y:S04]  /*26b80*/  STL [R1+0x3ce4], R22 ;  /* 0x003ce41601007387 */ /* 0x0003e80000100800 */
[----:B------:R3:W-:Y:S01]  /*26b90*/  STL [R1+0x3ce8], R21 ;  /* 0x003ce81501007387 */ /* 0x0007e20000100800 */
[----:B0-----:R-:W-:Y:S01]  /*26ba0*/  IMAD.X R20, R71, 0x1, R93, P5 ;  /* 0x0000000147147824 */ /* 0x001fe200028e065d */
[----:B-1----:R-:W-:-:S04]  /*26bb0*/  IADD3 R22, P2, PT, R68, R0, RZ ;  /* 0x0000000044167210 */ /* 0x002fc80007f5e0ff */
[----:B------:R0:W-:Y:S01]  /*26bc0*/  STL [R1+0x3c8c], R20 ;  /* 0x003c8c1401007387 */ /* 0x0001e20000100800 */
[----:B---3--:R-:W-:-:S03]  /*26bd0*/  IADD3 R21, P4, PT, R62, R0, RZ ;  /* 0x000000003e157210 */ /* 0x008fc60007f9e0ff */
[----:B------:R1:W-:Y:S04]  /*26be0*/  STL [R1+0x3c90], R22 ;  /* 0x003c901601007387 */ /* 0x0003e80000100800 */
[----:B------:R-:W3:Y:S01]  /*26bf0*/  LDL.LU.64 R38, [R1+0x118] ;  /* 0x0001180001267983 */ /* 0x000ee20000300a00 */
[----:B0-----:R-:W-:-:S03]  /*26c00*/  IADD3 R20, P5, PT, R60, R0, RZ ;  /* 0x000000003c147210 */ /* 0x001fc60007fbe0ff */
[----:B------:R0:W-:Y:S04]  /*26c10*/  STL [R1+0x3c94], R21 ;  /* 0x003c941501007387 */ /* 0x0001e80000100800 */
[----:B------:R-:W4:Y:S04]  /*26c20*/  LDL.LU.64 R24, [R1+0x110] ;  /* 0x0001100001187983 */ /* 0x000f280000300a00 */
[----:B------:R2:W-:Y:S01]  /*26c30*/  STL [R1+0x3c98], R20 ;  /* 0x003c981401007387 */ /* 0x0005e20000100800 */
[--C-:B-1----:R-:W-:Y:S02]  /*26c40*/  IMAD.X R22, R63, 0x1, R93.reuse, P4 ;  /* 0x000000013f167824 */ /* 0x102fe400020e065d */
[----:B0-----:R-:W-:-:S02]  /*26c50*/  IMAD.X R21, R61, 0x1, R93, P5 ;  /* 0x000000013d157824 */ /* 0x001fc400028e065d */
[----:B--2---:R-:W-:-:S05]  /*26c60*/  IMAD.X R20, R69, 0x1, R93, P2 ;  /* 0x0000000145147824 */ /* 0x004fca00010e065d */
[----:B------:R0:W-:Y:S04]  /*26c70*/  STL [R1+0x3c74], R20 ;  /* 0x003c741401007387 */ /* 0x0001e80000100800 */
[----:B------:R1:W-:Y:S01]  /*26c80*/  STL [R1+0x3c78], R22 ;  /* 0x003c781601007387 */ /* 0x0003e20000100800 */
[----:B0-----:R-:W-:-:S03]  /*26c90*/  IADD3 R20, P2, PT, R54, R0, RZ ;  /* 0x0000000036147210 */ /* 0x001fc60007f5e0ff */
[----:B------:R0:W-:Y:S01]  /*26ca0*/  STL [R1+0x3c7c], R21 ;  /* 0x003c7c1501007387 */ /* 0x0001e20000100800 */
[----:B-1----:R-:W-:-:S03]  /*26cb0*/  IADD3 R22, P4, PT, R52, R0, RZ ;  /* 0x0000000034167210 */ /* 0x002fc60007f9e0ff */
[----:B------:R1:W-:Y:S01]  /*26cc0*/  STL [R1+0x3c80], R20 ;  /* 0x003c801401007387 */ /* 0x0003e20000100800 */
[----:B0-----:R-:W-:-:S03]  /*26cd0*/  IADD3 R21, P5, PT, R46, R0, RZ ;  /* 0x000000002e157210 */ /* 0x001fc60007fbe0ff */
[----:B------:R0:W-:Y:S01]  /*26ce0*/  STL [R1+0x3c84], R22 ;  /* 0x003c841601007387 */ /* 0x0001e20000100800 */
[----:B-1----:R-:W-:-:S03]  /*26cf0*/  IMAD.X R20, R55, 0x1, R93, P2 ;  /* 0x0000000137147824 */ /* 0x002fc600010e065d */
        /* <DEDUP_REMOVED lines=8> */
[-C--:B0-----:R-:W-:Y:S02]  /*26d80*/  IADD3 R22, P4, PT, R34, R0.reuse, RZ ;  /* 0x0000000022167210 */ /* 0x081fe40007f9e0ff */
[----:B-1----:R-:W-:-:S03]  /*26d90*/  IADD3 R21, P5, PT, R32, R0, RZ ;  /* 0x0000000020157210 */ /* 0x002fc60007fbe0ff */
[----:B------:R0:W-:Y:S01]  /*26da0*/  STL [R1+0x3c6c], R22 ;  /* 0x003c6c1601007387 */ /* 0x0001e20000100800 */
[----:B--2---:R-:W-:-:S03]  /*26db0*/  IMAD.X R20, R45, 0x1, R93, P2 ;  /* 0x000000012d147824 */ /* 0x004fc600010e065d */
[----:B------:R-:W-:Y:S01]  /*26dc0*/  STL [R1+0x3c70], R21 ;  /* 0x003c701501007387 */ /* 0x000fe20000100800 */
[----:B------:R-:W-:-:S03]  /*26dd0*/  IMAD.X R23, R35, 0x1, R93, P4 ;  /* 0x0000000123177824 */ /* 0x000fc600020e065d */
[----:B------:R1:W-:Y:S01]  /*26de0*/  STL [R1+0x3c60], R20 ;  /* 0x003c601401007387 */ /* 0x0003e20000100800 */
[----:B0-----:R-:W-:-:S03]  /*26df0*/  IMAD.X R22, R33, 0x1, R93, P5 ;  /* 0x0000000121167824 */ /* 0x001fc600028e065d */
[----:B-1----:R-:W2:Y:S04]  /*26e00*/  LDL.LU.64 R20, [R1+0x2a8] ;  /* 0x0002a80001147983 */ /* 0x002ea80000300a00 */
[----:B------:R-:W-:Y:S04]  /*26e10*/  STL [R1+0x3c50], R23 ;  /* 0x003c501701007387 */ /* 0x000fe80000100800 */
[----:B------:R0:W-:Y:S02]  /*26e20*/  STL [R1+0x3c48], R22 ;  /* 0x003c481601007387 */ /* 0x0001e40000100800 */
[----:B0-----:R-:W-:-:S05]  /*26e30*/  IADD3 R22, P2, PT, R30, R0, RZ ;  /* 0x000000001e167210 */ /* 0x001fca0007f5e0ff */
[----:B------:R0:W-:Y:S04]  /*26e40*/  STL [R1+0x3c54], R22 ;  /* 0x003c541601007387 */ /* 0x0001e80000100800 */
[----:B0-----:R-:W2:Y:S01]  /*26e50*/  LDL.LU.64 R22, [R1+0x2a0] ;  /* 0x0002a00001167983 */ /* 0x001ea20000300a00 */
[----:B------:R-:W-:-:S04]  /*26e60*/  IMAD.SHL.U32 R36, R36, 0x100, RZ ;  /* 0x0000010024247824 */ /* 0x000fc800078e00ff */
[----:B------:R-:W-:Y:S01]  /*26e70*/  IMAD.SHL.U32 R32, R36, 0x2, RZ ;  /* 0x0000000224207824 */ /* 0x000fe200078e00ff */
[----:B------:R-:W-:-:S04]  /*26e80*/  SHF.R.S32.HI R34, RZ, 0x1f, R36 ;  /* 0x0000001fff227819 */ /* 0x000fc80000011424 */
[----:B------:R-:W-:Y:S02]  /*26e90*/  SHF.L.U64.HI R33, R36, 0x1, R34 ;  /* 0x0000000124217819 */ /* 0x000fe40000010222 */
[----:B------:R-:W-:Y:S02]  /*26ea0*/  IADD3 R34, P4, PT, R28, R0, RZ ;  /* 0x000000001c227210 */ /* 0x000fe40007f9e0ff */
[----:B------:R-:W-:Y:S01]  /*26eb0*/  IADD3 R0, P5, PT, R26, R32, RZ ;  /* 0x000000201a007210 */ /* 0x000fe20007fbe0ff */
[----:B------:R-:W-:Y:S02]  /*26ec0*/  IMAD.X R30, R31, 0x1, R93, P2 ;  /* 0x000000011f1e7824 */ /* 0x000fe400010e065d */
[----:B------:R-:W-:Y:S02]  /*26ed0*/  STL [R1+0x3c4c], R34 ;  /* 0x003c4c2201007387 */ /* 0x000fe40000100800 */
[----:B------:R-:W-:Y:S02]  /*26ee0*/  IMAD.X R26, R27, 0x1, R33, P5 ;  /* 0x000000011b1a7824 */ /* 0x000fe400028e0621 */
[----:B------:R0:W-:Y:S04]  /*26ef0*/  STL [R1+0x3a4c], R0 ;  /* 0x003a4c0001007387 */ /* 0x0001e80000100800 */
[----:B------:R-:W-:Y:S01]  /*26f00*/  STL [R1+0x3c44], R30 ;  /* 0x003c441e01007387 */ /* 0x000fe20000100800 */
[----:B0-----:R-:W-:-:S03]  /*26f10*/  IMAD.X R0, R29, 0x1, R93, P4 ;  /* 0x000000011d007824 */ /* 0x001fc600020e065d */
[----:B------:R3:W-:Y:S01]  /*26f20*/  STL [R1+0x3d78], R26 ;  /* 0x003d781a01007387 */ /* 0x0007e20000100800 */
[----:B------:R-:W-:-:S03]  /*26f30*/  IADD3 R27, P5, PT, R6, R32, RZ ;  /* 0x00000020061b7210 */ /* 0x000fc60007fbe0ff */
[----:B------:R4:W-:Y:S02]  /*26f40*/  STL [R1+0x3c40], R0 ;  /* 0x003c400001007387 */ /* 0x0009e40000100800 */
[----:B------:R-:W-:Y:S01]  /*26f50*/  IMAD.X R6, R7, 0x1, R33, P5 ;  /* 0x0000000107067824 */ /* 0x000fe200028e0621 */
[----:B---3--:R-:W-:-:S05]  /*26f60*/  IADD3 R26, P2, PT, R38, R32, RZ ;  /* 0x00000020261a7210 */ /* 0x008fca0007f5e0ff */
[----:B------:R0:W-:Y:S01]  /*26f70*/  STL [R1+0x3c30], R26 ;  /* 0x003c301a01007387 */ /* 0x0001e20000100800 */
[----:B----4-:R-:W-:-:S05]  /*26f80*/  IADD3 R0, P4, PT, R24, R32, RZ ;  /* 0x0000002018007210 */ /* 0x010fca0007f9e0ff */
[----:B------:R1:W-:Y:S01]  /*26f90*/  STL [R1+0x3c34], R0 ;  /* 0x003c340001007387 */ /* 0x0003e20000100800 */
[----:B0-----:R-:W-:-:S03]  /*26fa0*/  IMAD.X R26, R39, 0x1, R33, P2 ;  /* 0x00000001271a7824 */ /* 0x001fc600010e0621 */
[----:B------:R-:W-:Y:S04]  /*26fb0*/  STL [R1+0x3c38], R27 ;  /* 0x003c381b01007387 */ /* 0x000fe80000100800 */
[----:B------:R-:W3:Y:S01]  /*26fc0*/  LDL.LU.64 R36, [R1] ;  /* 0x0000000001247983 */ /* 0x000ee20000300a00 */
[----:B-1----:R-:W-:-:S03]  /*26fd0*/  IMAD.X R0, R25, 0x1, R33, P4 ;  /* 0x0000000119007824 */ /* 0x002fc600020e0621 */
[----:B------:R-:W-:Y:S04]  /*26fe0*/  STL [R1+0x3c20], R26 ;  /* 0x003c201a01007387 */ /* 0x000fe80000100800 */
[----:B------:R-:W4:Y:S01]  /*26ff0*/  LDL.LU.64 R34, [R1+0x8] ;  /* 0x0000080001227983 */ /* 0x000f220000300a00 */
[----:B------:R-:W-:-:S03]  /*27000*/  IADD3 R7, P4, PT, R2, R32, RZ ;  /* 0x0000002002077210 */ /* 0x000fc60007f9e0ff */
[----:B------:R0:W-:Y:S04]  /*27010*/  STL [R1+0x3c24], R0 ;  /* 0x003c240001007387 */ /* 0x0001e80000100800 */
[----:B------:R1:W-:Y:S01]  /*27020*/  STL [R1+0x3c28], R6 ;  /* 0x003c280601007387 */ /* 0x0003e20000100800 */
[-C--:B0-----:R-:W-:Y:S02]  /*27030*/  IADD3 R0, P2, PT, R8, R32.reuse, RZ ;  /* 0x0000002008007210 */ /* 0x081fe40007f5e0ff */
[----:B-1----:R-:W-:-:S03]  /*27040*/  IADD3 R6, P5, PT, R4, R32, RZ ;  /* 0x0000002004067210 */ /* 0x002fc60007fbe0ff */
[----:B------:R0:W-:Y:S01]  /*27050*/  STL [R1+0x3c3c], R0 ;  /* 0x003c3c0001007387 */ /* 0x0001e20000100800 */
[----:B------:R-:W-:-:S03]  /*27060*/  IMAD.X R2, R3, 0x1, R33, P4 ;  /* 0x0000000103027824 */ /* 0x000fc600020e0621 */
[----:B------:R-:W-:Y:S04]  /*27070*/  STL [R1+0x3c18], R7 ;  /* 0x003c180701007387 */ /* 0x000fe80000100800 */
[----:B------:R-:W4:Y:S01]  /*27080*/  LDL.LU.64 R30, [R1+0x10] ;  /* 0x00001000011e7983 */ /* 0x000f220000300a00 */
[----:B0-----:R-:W-:-:S03]  /*27090*/  IMAD.X R0, R9, 0x1, R33, P2 ;  /* 0x0000000109007824 */ /* 0x001fc600010e0621 */
[----:B------:R0:W-:Y:S04]  /*270a0*/  STL [R1+0x3c1c], R6 ;  /* 0x003c1c0601007387 */ /* 0x0001e80000100800 */
[----:B------:R-:W4:Y:S01]  /*270b0*/  LDL.LU.64 R28, [R1+0x290] ;  /* 0x00029000011c7983 */ /* 0x000f220000300a00 */
[----:B------:R-:W-:-:S03]  /*270c0*/  IADD3 R3, P2, PT, R10, R32, RZ ;  /* 0x000000200a037210 */ /* 0x000fc60007f5e0ff */
[----:B------:R1:W-:Y:S04]  /*270d0*/  STL [R1+0x3c2c], R0 ;  /* 0x003c2c0001007387 */ /* 0x0003e80000100800 */
[----:B0-----:R-:W4:Y:S01]  /*270e0*/  LDL.LU.64 R6, [R1+0x288] ;  /* 0x0002880001067983 */ /* 0x001f220000300a00 */
[----:B-1----:R-:W-:-:S03]  /*270f0*/  IMAD.X R0, R5, 0x1, R33, P5 ;  /* 0x0000000105007824 */ /* 0x002fc600028e0621 */
[----:B------:R0:W-:Y:S04]  /*27100*/  STL [R1+0x3c00], R2 ;  /* 0x003c000201007387 */ /* 0x0001e80000100800 */
[----:B------:R2:W-:Y:S01]  /*27110*/  STL [R1+0x3c04], R0 ;  /* 0x003c040001007387 */ /* 0x0005e20000100800 */
[----:B0-----:R-:W-:-:S03]  /*27120*/  IADD3 R2, P4, PT, R12, R32, RZ ;  /* 0x000000200c027210 */ /* 0x001fc60007f9e0ff */
[----:B------:R0:W-:Y:S04]  /*27130*/  STL [R1+0x3c10], R3 ;  /* 0x003c100301007387 */ /* 0x0001e80000100800 */
[----:B------:R1:W-:Y:S01]  /*27140*/  STL [R1+0x3c14], R2 ;  /* 0x003c140201007387 */ /* 0x0003e20000100800 */
[----:B--2---:R-:W-:Y:S01]  /*27150*/  IADD3 R0, P5, PT, R20, R32, RZ ;  /* 0x0000002014007210 */ /* 0x004fe20007fbe0ff */
[----:B0-----:R-:W-:-:S04]  /*27160*/  IMAD.X R3, R11, 0x1, R33, P2 ;  /* 0x000000010b037824 */ /* 0x001fc800010e0621 */
[----:B------:R0:W-:Y:S01]  /*27170*/  STL [R1+0x3bfc], R0 ;  /* 0x003bfc0001007387 */ /* 0x0001e20000100800 */
[----:B-1----:R-:W-:-:S03]  /*27180*/  IMAD.X R2, R13, 0x1, R33, P4 ;  /* 0x000000010d027824 */ /* 0x002fc600020e0621 */
[----:B------:R1:W-:Y:S01]  /*27190*/  STL [R1+0x3c08], R3 ;  /* 0x003c080301007387 */ /* 0x0003e20000100800 */
[----:B0-----:R-:W-:-:S03]  /*271a0*/  IMAD.X R0, R21, 0x1, R33, P5 ;  /* 0x0000000115007824 */ /* 0x001fc600028e0621 */
[----:B------:R-:W2:Y:S04]  /*271b0*/  LDL.LU.64 R20, [R1+0x18] ;  /* 0x0000180001147983 */ /* 0x000ea80000300a00 */
[----:B------:R-:W-:Y:S01]  /*271c0*/  STL [R1+0x3c0c], R2 ;  /* 0x003c0c0201007387 */ /* 0x000fe20000100800 */
[----:B-1----:R-:W-:-:S03]  /*271d0*/  IADD3 R3, P4, PT, R14, R32, RZ ;  /* 0x000000200e037210 */ /* 0x002fc60007f9e0ff */
[----:B------:R-:W2:Y:S04]  /*271e0*/  LDL.LU.64 R4, [R1+0x20] ;  /* 0x0000200001047983 */ /* 0x000ea80000300a00 */
[----:B------:R0:W-:Y:S02]  /*271f0*/  STL [R1+0x3be0], R0 ;  /* 0x003be00001007387 */ /* 0x0001e40000100800 */
[----:B0-----:R-:W-:-:S05]  /*27200*/  IADD3 R0, P2, PT, R22, R32, RZ ;  /* 0x0000002016007210 */ /* 0x001fca0007f5e0ff */
[----:B------:R0:W-:Y:S04]  /*27210*/  STL [R1+0x3bf0], R0 ;  /* 0x003bf00001007387 */ /* 0x0001e80000100800 */
[----:B------:R1:W-:Y:S04]  /*27220*/  STL [R1+0x3bf4], R3 ;  /* 0x003bf40301007387 */ /* 0x0003e80000100800 */
[----:B------:R-:W2:Y:S01]  /*27230*/  LDL.LU.64 R26, [R1+0x28] ;  /* 0x00002800011a7983 */ /* 0x000ea20000300a00 */
[----:B------:R-:W-:Y:S01]  /*27240*/  IADD3 R2, P5, PT, R16, R32, RZ ;  /* 0x0000002010027210 */ /* 0x000fe20007fbe0ff */
[----:B0-----:R-:W-:-:S04]  /*27250*/  IMAD.X R0, R23, 0x1, R33, P2 ;  /* 0x0000000117007824 */ /* 0x001fc800010e0621 */
[----:B------:R0:W-:Y:S01]  /*27260*/  STL [R1+0x3bf8], R2 ;  /* 0x003bf80201007387 */ /* 0x0001e20000100800 */
[----:B-1----:R-:W-:-:S03]  /*27270*/  IMAD.X R3, R17, 0x1, R33, P5 ;  /* 0x0000000111037824 */ /* 0x002fc600028e0621 */
[----:B------:R-:W2:Y:S04]  /*27280*/  LDL.LU.64 R24, [R1+0x30] ;  /* 0x0000300001187983 */ /* 0x000ea80000300a00 */
[----:B------:R1:W-:Y:S01]  /*27290*/  STL [R1+0x3be4], R0 ;  /* 0x003be40001007387 */ /* 0x0003e20000100800 */
[----:B0-----:R-:W-:-:S03]  /*272a0*/  IADD3 R2, P2, PT, R18, R32, RZ ;  /* 0x0000002012027210 */ /* 0x001fc60007f5e0ff */
[----:B------:R-:W2:Y:S01]  /*272b0*/  LDL.LU.64 R22, [R1+0x38] ;  /* 0x0000380001167983 */ /* 0x000ea20000300a00 */
[----:B-1----:R-:W-:-:S05]  /*272c0*/  IMAD.X R0, R15, 0x1, R33, P4 ;  /* 0x000000010f007824 */ /* 0x002fca00020e0621 */
[----:B------:R-:W-:Y:S04]  /*272d0*/  STL [R1+0x3be8], R0 ;  /* 0x003be80001007387 */ /* 0x000fe80000100800 */
[----:B------:R-:W-:Y:S04]  /*272e0*/  STL [R1+0x3bec], R3 ;  /* 0x003bec0301007387 */ /* 0x000fe80000100800 */
[----:B------:R0:W-:Y:S02]  /*272f0*/  STL [R1+0x3bd0], R2 ;  /* 0x003bd00201007387 */ /* 0x0001e40000100800 */
[----:B0-----:R-:W-:Y:S01]  /*27300*/  IMAD.X R2, R19, 0x1, R33, P2 ;  /* 0x0000000113027824 */ /* 0x001fe200010e0621 */
[----:B---3--:R-:W-:-:S02]  /*27310*/  IADD3 R0, P4, PT, R36, R32, RZ ;  /* 0x0000002024007210 */ /* 0x008fc40007f9e0ff */
[----:B----4-:R-:W-:-:S03]  /*27320*/  IADD3 R3, P5, PT, R34, R32, RZ ;  /* 0x0000002022037210 */ /* 0x010fc60007fbe0ff */
[----:B------:R0:W-:Y:S04]  /*27330*/  STL [R1+0x3bd4], R0 ;  /* 0x003bd40001007387 */ /* 0x0001e80000100800 */
[----:B------:R-:W-:Y:S04]  /*27340*/  STL [R1+0x3bd8], R3 ;  /* 0x003bd80301007387 */ /* 0x000fe80000100800 */
[----:B------:R-:W3:Y:S01]  /*27350*/  LDL.LU.64 R12, [R1+0x40] ;  /* 0x00004000010c7983 */ /* 0x000ee20000300a00 */
[----:B0-----:R-:W-:-:S03]  /*27360*/  IMAD.X R0, R37, 0x1, R33, P4 ;  /* 0x0000000125007824 */ /* 0x001fc600020e0621 */
[----:B------:R0:W-:Y:S04]  /*27370*/  STL [R1+0x3bc0], R2 ;  /* 0x003bc00201007387 */ /* 0x0001e80000100800 */
[----:B------:R1:W-:Y:S04]  /*27380*/  STL [R1+0x3bc4], R0 ;  /* 0x003bc40001007387 */ /* 0x0003e80000100800 */
[----:B------:R-:W4:Y:S01]  /*27390*/  LDL.LU.64 R10, [R1+0x278] ;  /* 0x00027800010a7983 */ /* 0x000f220000300a00 */
[----:B0-----:R-:W-:Y:S01]  /*273a0*/  IMAD.X R2, R35, 0x1, R33, P5 ;  /* 0x0000000123027824 */ /* 0x001fe200028e0621 */
[----:B-1----:R-:W-:-:S04]  /*273b0*/  IADD3 R0, P2, PT, R30, R32, RZ ;  /* 0x000000201e007210 */ /* 0x002fc80007f5e0ff */
[----:B------:R-:W-:Y:S04]  /*273c0*/  STL [R1+0x3bc8], R2 ;  /* 0x003bc80201007387 */ /* 0x000fe80000100800 */
[----:B------:R0:W-:Y:S01]  /*273d0*/  STL [R1+0x3bdc], R0 ;  /* 0x003bdc0001007387 */ /* 0x0001e20000100800 */
[----:B------:R-:W-:-:S05]  /*273e0*/  IADD3 R3, P4, PT, R28, R32, RZ ;  /* 0x000000201c037210 */ /* 0x000fca0007f9e0ff */
[----:B------:R-:W-:Y:S01]  /*273f0*/  STL [R1+0x3bb8], R3 ;  /* 0x003bb80301007387 */ /* 0x000fe20000100800 */
[--C-:B0-----:R-:W-:Y:S01]  /*27400*/  IMAD.X R0, R31, 0x1, R33.reuse, P2 ;  /* 0x000000011f007824 */ /* 0x101fe200010e0621 */
[----:B------:R-:W-:Y:S02]  /*27410*/  IADD3 R2, P5, PT, R6, R32, RZ ;  /* 0x0000002006027210 */ /* 0x000fe40007fbe0ff */
[----:B------:R-:W4:Y:S01]  /*27420*/  LDL.LU.64 R8, [R1+0x270] ;  /* 0x0002700001087983 */ /* 0x000f220000300a00 */
[----:B------:R-:W-:-:S03]  /*27430*/  IMAD.X R14, R29, 0x1, R33, P4 ;  /* 0x000000011d0e7824 */ /* 0x000fc600020e0621 */
[----:B------:R0:W-:Y:S04]  /*27440*/  STL [R1+0x3bbc], R2 ;  /* 0x003bbc0201007387 */ /* 0x0001e80000100800 */
[----:B------:R1:W-:Y:S04]  /*27450*/  STL [R1+0x3bcc], R0 ;  /* 0x003bcc0001007387 */ /* 0x0003e80000100800 */
[----:B0-----:R-:W4:Y:S01]  /*27460*/  LDL.LU.64 R2, [R1+0x48] ;  /* 0x0000480001027983 */ /* 0x001f220000300a00 */
[----:B-1----:R-:W-:-:S03]  /*27470*/  IMAD.X R0, R7, 0x1, R33, P5 ;  /* 0x0000000107007824 */ /* 0x002fc600028e0621 */
[----:B------:R2:W-:Y:S04]  /*27480*/  STL [R1+0x3ba0], R14 ;  /* 0x003ba00e01007387 */ /* 0x0005e80000100800 */
[----:B------:R-:W4:Y:S04]  /*27490*/  LDL.LU.64 R6, [R1+0x50] ;  /* 0x0000500001067983 */ /* 0x000f280000300a00 */
[----:B------:R-:W-:Y:S01]  /*274a0*/  STL [R1+0x3ba4], R0 ;  /* 0x003ba40001007387 */ /* 0x000fe20000100800 */
[----:B--2---:R-:W-:-:S05]  /*274b0*/  IADD3 R14, P2, PT, R20, R32, RZ ;  /* 0x00000020140e7210 */ /* 0x004fca0007f5e0ff */
[----:B------:R0:W-:Y:S01]  /*274c0*/  STL [R1+0x3bb0], R14 ;  /* 0x003bb00e01007387 */ /* 0x0001e20000100800 */
[----:B------:R-:W-:-:S05]  /*274d0*/  IADD3 R15, P4, PT, R4, R32, RZ ;  /* 0x00000020040f7210 */ /* 0x000fca0007f9e0ff */
[----:B------:R-:W-:Y:S01]  /*274e0*/  STL [R1+0x3bb4], R15 ;  /* 0x003bb40f01007387 */ /* 0x000fe20000100800 */
[----:B0-----:R-:W-:-:S03]  /*274f0*/  IMAD.X R14, R21, 0x1, R33, P2 ;  /* 0x00000001150e7824 */ /* 0x001fc600010e0621 */
[----:B------:R-:W2:Y:S01]  /*27500*/  LDL.LU.64 R20, [R1+0x58] ;  /* 0x0000580001147983 */ /* 0x000ea20000300a00 */
[----:B------:R-:W-:-:S05]  /*27510*/  IADD3 R0, P5, PT, R26, R32, RZ ;  /* 0x000000201a007210 */ /* 0x000fca0007fbe0ff */
[----:B------:R0:W-:Y:S04]  /*27520*/  STL [R1+0x3b9c], R0 ;  /* 0x003b9c0001007387 */ /* 0x0001e80000100800 */
[----:B------:R1:W-:Y:S01]  /*27530*/  STL [R1+0x3ba8], R14 ;  /* 0x003ba80e01007387 */ /* 0x0003e20000100800 */
[----:B0-----:R-:W-:-:S03]  /*27540*/  IMAD.X R0, R5, 0x1, R33, P4 ;  /* 0x0000000105007824 */ /* 0x001fc600020e0621 */
[----:B------:R-:W2:Y:S01]  /*27550*/  LDL.LU.64 R4, [R1+0x60] ;  /* 0x0000600001047983 */ /* 0x000ea20000300a00 */
[----:B-1----:R-:W-:-:S03]  /*27560*/  IMAD.X R14, R27, 0x1, R33, P5 ;  /* 0x000000011b0e7824 */ /* 0x002fc600028e0621 */
[----:B------:R0:W-:Y:S01]  /*27570*/  STL [R1+0x3bac], R0 ;  /* 0x003bac0001007387 */ /* 0x0001e20000100800 */
[----:B------:R-:W-:-:S03]  /*27580*/  IADD3 R15, P4, PT, R22, R32, RZ ;  /* 0x00000020160f7210 */ /* 0x000fc60007f9e0ff */
[----:B------:R-:W2:Y:S01]  /*27590*/  LDL.LU.64 R18, [R1+0x68] ;  /* 0x0000680001127983 */ /* 0x000ea20000300a00 */
[----:B0-----:R-:W-:-:S03]  /*275a0*/  IADD3 R0, P2, PT, R24, R32, RZ ;  /* 0x0000002018007210 */ /* 0x001fc60007f5e0ff */
[----:B------:R-:W-:Y:S04]  /*275b0*/  STL [R1+0x3b80], R14 ;  /* 0x003b800e01007387 */ /* 0x000fe80000100800 */
[----:B------:R0:W-:Y:S01]  /*275c0*/  STL [R1+0x3b90], R0 ;  /* 0x003b900001007387 */ /* 0x0001e20000100800 */
[----:B------:R-:W-:-:S03]  /*275d0*/  IMAD.X R22, R23, 0x1, R33, P4 ;  /* 0x0000000117167824 */ /* 0x000fc600020e0621 */
[----:B------:R-:W-:Y:S04]  /*275e0*/  STL [R1+0x3b94], R15 ;  /* 0x003b940f01007387 */ /* 0x000fe80000100800 */
[----:B------:R-:W2:Y:S01]  /*275f0*/  LDL.LU.64 R16, [R1+0x70] ;  /* 0x0000700001107983 */ /* 0x000ea20000300a00 */
[----:B0-----:R-:W-:Y:S01]  /*27600*/  IMAD.X R0, R25, 0x1, R33, P2 ;  /* 0x0000000119007824 */ /* 0x001fe200010e0621 */
[----:B---3--:R-:W-:-:S05]  /*27610*/  IADD3 R14, P5, PT, R12, R32, RZ ;  /* 0x000000200c0e7210 */ /* 0x008fca0007fbe0ff */
[----:B------:R0:W-:Y:S04]  /*27620*/  STL [R1+0x3b98], R14 ;  /* 0x003b980e01007387 */ /* 0x0001e80000100800 */
[----:B------:R1:W-:Y:S04]  /*27630*/  STL [R1+0x3b84], R0 ;  /* 0x003b840001007387 */ /* 0x0003e80000100800 */
[----:B0-----:R-:W3:Y:S01]  /*27640*/  LDL.LU.64 R14, [R1+0x258] ;  /* 0x00025800010e7983 */ /* 0x001ee20000300a00 */
[----:B-1----:R-:W-:-:S03]  /*27650*/  IMAD.X R0, R13, 0x1, R33, P5 ;  /* 0x000000010d007824 */ /* 0x002fc600028e0621 */
[----:B------:R4:W-:Y:S04]  /*27660*/  STL [R1+0x3b88], R22 ;  /* 0x003b881601007387 */ /* 0x0009e80000100800 */
[----:B------:R-:W3:Y:S01]  /*27670*/  LDL.LU.64 R12, [R1+0x250] ;  /* 0x00025000010c7983 */ /* 0x000ee20000300a00 */
[----:B----4-:R-:W-:-:S03]  /*27680*/  IADD3 R22, P2, PT, R10, R32, RZ ;  /* 0x000000200a167210 */ /* 0x010fc60007f5e0ff */
[----:B------:R-:W-:Y:S01]  /*27690*/  STL [R1+0x3b8c], R0 ;  /* 0x003b8c0001007387 */ /* 0x000fe20000100800 */
[----:B------:R-:W-:-:S03]  /*276a0*/  IADD3 R23, P4, PT, R8, R32, RZ ;  /* 0x0000002008177210 */ /* 0x000fc60007f9e0ff */
[----:B------:R0:W-:Y:S04]  /*276b0*/  STL [R1+0x3b70], R22 ;  /* 0x003b701601007387 */ /* 0x0001e80000100800 */
[----:B------:R-:W-:Y:S01]  /*276c0*/  STL [R1+0x3b74], R23 ;  /* 0x003b741701007387 */ /* 0x000fe20000100800 */
[----:B0-----:R-:W-:-:S03]  /*276d0*/  IMAD.X R22, R11, 0x1, R33, P2 ;  /* 0x000000010b167824 */ /* 0x001fc600010e0621 */
[----:B------:R-:W4:Y:S01]  /*276e0*/  LDL.LU.64 R10, [R1+0x78] ;  /* 0x00007800010a7983 */ /* 0x000f220000300a00 */
[----:B------:R-:W-:-:S05]  /*276f0*/  IADD3 R0, P5, PT, R2, R32, RZ ;  /* 0x0000002002007210 */ /* 0x000fca0007fbe0ff */
[----:B------:R0:W-:Y:S04]  /*27700*/  STL [R1+0x3b78], R0 ;  /* 0x003b780001007387 */ /* 0x0001e80000100800 */
[----:B------:R1:W-:Y:S01]  /*27710*/  STL [R1+0x3b60], R22 ;  /* 0x003b601601007387 */ /* 0x0003e20000100800 */
[----:B0-----:R-:W-:-:S03]  /*27720*/  IADD3.X R0, PT, PT, R9, R33, RZ, P4, !PT ;  /* 0x0000002109007210 */ /* 0x001fc600027fe4ff */
[----:B------:R-:W4:Y:S01]  /*27730*/  LDL.LU.64 R8, [R1+0x80] ;  /* 0x0000800001087983 */ /* 0x000f220000300a00 */
[----:B-1----:R-:W-:-:S03]  /*27740*/  IMAD.X R22, R3, 0x1, R33, P5 ;  /* 0x0000000103167824 */ /* 0x002fc600028e0621 */
[----:B------:R0:W-:Y:S04]  /*27750*/  STL [R1+0x3b64], R0 ;  /* 0x003b640001007387 */ /* 0x0001e80000100800 */
[----:B------:R-:W4:Y:S01]  /*27760*/  LDL.LU.64 R2, [R1+0x88] ;  /* 0x0000880001027983 */ /* 0x000f220000300a00 */
[----:B0-----:R-:W-:-:S03]  /*27770*/  IADD3 R0, P2, PT, R6, R32, RZ ;  /* 0x0000002006007210 */ /* 0x001fc60007f5e0ff */
[----:B------:R-:W-:Y:S04]  /*27780*/  STL [R1+0x3b68], R22 ;  /* 0x003b681601007387 */ /* 0x000fe80000100800 */
[----:B------:R0:W-:Y:S01]  /*27790*/  STL [R1+0x3b7c], R0 ;  /* 0x003b7c0001007387 */ /* 0x0001e20000100800 */
[----:B--2---:R-:W-:Y:S01]  /*277a0*/  IADD3 R23, P4, PT, R20, R32, RZ ;  /* 0x0000002014177210 */ /* 0x004fe20007f9e0ff */
[----:B0-----:R-:W-:-:S04]  /*277b0*/  IMAD.X R0, R7, 0x1, R33, P2 ;  /* 0x0000000107007824 */ /* 0x001fc800010e0621 */
[----:B------:R-:W-:Y:S04]  /*277c0*/  STL [R1+0x3b18], R23 ;  /* 0x003b181701007387 */ /* 0x000fe80000100800 */
[----:B------:R-:W2:Y:S01]  /*277d0*/  LDL.LU.64 R6, [R1+0x90] ;  /* 0x0000900001067983 */ /* 0x000ea20000300a00 */
[----:B------:R-:W-:-:S05]  /*277e0*/  IADD3 R22, P5, PT, R4, R32, RZ ;  /* 0x0000002004167210 */ /* 0x000fca0007fbe0ff */
[----:B------:R0:W-:Y:S04]  /*277f0*/  STL [R1+0x3b1c], R22 ;  /* 0x003b1c1601007387 */ /* 0x0001e80000100800 */
[----:B------:R1:W-:Y:S01]  /*27800*/  STL [R1+0x3b6c], R0 ;  /* 0x003b6c0001007387 */ /* 0x0003e20000100800 */
[----:B0-----:R-:W-:-:S03]  /*27810*/  IMAD.X R22, R21, 0x1, R33, P4 ;  /* 0x0000000115167824 */ /* 0x001fc600020e0621 */
[----:B------:R-:W2:Y:S01]  /*27820*/  LDL.LU.64 R20, [R1+0x98] ;  /* 0x0000980001147983 */ /* 0x000ea20000300a00 */
[----:B-1----:R-:W-:-:S03]  /*27830*/  IMAD.X R0, R5, 0x1, R33, P5 ;  /* 0x0000000105007824 */ /* 0x002fc600028e0621 */
[----:B------:R0:W-:Y:S04]  /*27840*/  STL [R1+0x3af8], R22 ;  /* 0x003af81601007387 */ /* 0x0001e80000100800 */
[----:B------:R-:W2:Y:S01]  /*27850*/  LDL.LU.64 R4, [R1+0xa0] ;  /* 0x0000a00001047983 */ /* 0x000ea20000300a00 */
[-C--:B------:R-:W-:Y:S02]  /*27860*/  IADD3 R23, P4, PT, R16, R32.reuse, RZ ;  /* 0x0000002010177210 */ /* 0x080fe40007f9e0ff */
[----:B0-----:R-:W-:Y:S01]  /*27870*/  IADD3 R22, P2, PT, R18, R32, RZ ;  /* 0x0000002012167210 */ /* 0x001fe20007f5e0ff */
[----:B------:R-:W-:Y:S04]  /*27880*/  STL [R1+0x3afc], R0 ;  /* 0x003afc0001007387 */ /* 0x000fe80000100800 */
[----:B------:R0:W-:Y:S04]  /*27890*/  STL [R1+0x3b10], R22 ;  /* 0x003b101601007387 */ /* 0x0001e80000100800 */
[----:B------:R-:W-:Y:S01]  /*278a0*/  STL [R1+0x3b14], R23 ;  /* 0x003b141701007387 */ /* 0x000fe20000100800 */
[----:B0-----:R-:W-:-:S03]  /*278b0*/  IMAD.X R22, R19, 0x1, R33, P2 ;  /* 0x0000000113167824 */ /* 0x001fc600010e0621 */
[----:B------:R-:W2:Y:S01]  /*278c0*/  LDL.LU.64 R18, [R1+0x240] ;  /* 0x0002400001127983 */ /* 0x000ea20000300a00 */
[----:B---3--:R-:W-:-:S05]  /*278d0*/  IADD3 R0, P5, PT, R14, R32, RZ ;  /* 0x000000200e007210 */ /* 0x008fca0007fbe0ff */
[----:B------:R0:W-:Y:S04]  /*278e0*/  STL [R1+0x3b48], R0 ;  /* 0x003b480001007387 */ /* 0x0001e80000100800 */
[----:B------:R1:W-:Y:S01]  /*278f0*/  STL [R1+0x3b00], R22 ;  /* 0x003b001601007387 */ /* 0x0003e20000100800 */
[----:B0-----:R-:W-:-:S03]  /*27900*/  IMAD.X R0, R17, 0x1, R33, P4 ;  /* 0x0000000111007824 */ /* 0x001fc600020e0621 */
[----:B------:R-:W3:Y:S01]  /*27910*/  LDL.LU.64 R16, [R1+0x238] ;  /* 0x0002380001107983 */ /* 0x000ee20000300a00 */
[----:B-1----:R-:W-:-:S03]  /*27920*/  IMAD.X R22, R15, 0x1, R33, P5 ;  /* 0x000000010f167824 */ /* 0x002fc600028e0621 */
[----:B------:R0:W-:Y:S04]  /*27930*/  STL [R1+0x3b04], R0 ;  /* 0x003b040001007387 */ /* 0x0001e80000100800 */
[----:B------:R-:W3:Y:S01]  /*27940*/  LDL.LU.64 R14, [R1+0xa8] ;  /* 0x0000a800010e7983 */ /* 0x000ee20000300a00 */
[----:B0-----:R-:W-:-:S03]  /*27950*/  IADD3 R0, P2, PT, R12, R32, RZ ;  /* 0x000000200c007210 */ /* 0x001fc60007f5e0ff */
[----:B------:R-:W-:Y:S01]  /*27960*/  STL [R1+0x3b40], R22 ;  /* 0x003b401601007387 */ /* 0x000fe20000100800 */
[----:B----4-:R-:W-:-:S03]  /*27970*/  IADD3 R23, P4, PT, R10, R32, RZ ;  /* 0x000000200a177210 */ /* 0x010fc60007f9e0ff */
[----:B------:R0:W-:Y:S04]  /*27980*/  STL [R1+0x3b4c], R0 ;  /* 0x003b4c0001007387 */ /* 0x0001e80000100800 */
[----:B------:R-:W-:Y:S01]  /*27990*/  STL [R1+0x3b58], R23 ;  /* 0x003b581701007387 */ /* 0x000fe20000100800 */
[----:B0-----:R-:W-:-:S03]  /*279a0*/  IMAD.X R0, R13, 0x1, R33, P2 ;  /* 0x000000010d007824 */ /* 0x001fc600010e0621 */
[----:B------:R-:W4:Y:S01]  /*279b0*/  LDL.LU.64 R12, [R1+0xb0] ;  /* 0x0000b000010c7983 */ /* 0x000f220000300a00 */
[----:B------:R-:W-:-:S05]  /*279c0*/  IADD3 R22, P5, PT, R8, R32, RZ ;  /* 0x0000002008167210 */ /* 0x000fca0007fbe0ff */
[----:B------:R0:W-:Y:S04]  /*279d0*/  STL [R1+0x3b5c], R22 ;  /* 0x003b5c1601007387 */ /* 0x0001e80000100800 */
[----:B------:R1:W-:Y:S01]  /*279e0*/  STL [R1+0x3b44], R0 ;  /* 0x003b440001007387 */ /* 0x0003e20000100800 */
[----:B0-----:R-:W-:-:S03]  /*279f0*/  IMAD.X R22, R11, 0x1, R33, P4 ;  /* 0x000000010b167824 */ /* 0x001fc600020e0621 */
[----:B------:R-:W4:Y:S01]  /*27a00*/  LDL.LU.64 R10, [R1+0xb8] ;  /* 0x0000b800010a7983 */ /* 0x000f220000300a00 */
[----:B-1----:R-:W-:-:S03]  /*27a10*/  IMAD.X R0, R9, 0x1, R33, P5 ;  /* 0x0000000109007824 */ /* 0x002fc600028e0621 */
[----:B------:R0:W-:Y:S04]  /*27a20*/  STL [R1+0x3b50], R22 ;  /* 0x003b501601007387 */ /* 0x0001e80000100800 */
[----:B------:R-:W4:Y:S01]  /*27a30*/  LDL.LU.64 R8, [R1+0xc0] ;  /* 0x0000c00001087983 */ /* 0x000f220000300a00 */
[----:B0-----:R-:W-:-:S03]  /*27a40*/  IADD3 R22, P2, PT, R2, R32, RZ ;  /* 0x0000002002167210 */ /* 0x001fc60007f5e0ff */
[----:B------:R-:W-:Y:S01]  /*27a50*/  STL [R1+0x3b54], R0 ;  /* 0x003b540001007387 */ /* 0x000fe20000100800 */
[----:B--2---:R-:W-:-:S03]  /*27a60*/  IADD3 R23, P4, PT, R6, R32, RZ ;  /* 0x0000002006177210 */ /* 0x004fc60007f9e0ff */
[----:B------:R0:W-:Y:S04]  /*27a70*/  STL [R1+0x3b30], R22 ;  /* 0x003b301601007387 */ /* 0x0001e80000100800 */
        /* <DEDUP_REMOVED lines=11> */
[----:B0-----:R-:W-:-:S03]  /*27b30*/  IADD3 R0, P2, PT, R4, R32, RZ ;  /* 0x0000002004007210 */ /* 0x001fc60007f5e0ff */
[----:B------:R-:W-:Y:S01]  /*27b40*/  STL [R1+0x3b28], R22 ;  /* 0x003b281601007387 */ /* 0x000fe20000100800 */
[----:B------:R-:W-:-:S03]  /*27b50*/  IADD3 R23, P4, PT, R18, R32, RZ ;  /* 0x0000002012177210 */ /* 0x000fc60007f9e0ff */
        /* <DEDUP_REMOVED lines=534> */
[----:B-1----:R-:W-:-:S03]  /*29cc0*/  IADD3.X R22, PT, PT, R3, R33, RZ, P5, !PT ;  /* 0x0000002103167210 */ /* 0x002fc60002ffe4ff */
        /* <DEDUP_REMOVED lines=607> */
[----:B0-----:R-:W-:-:S03]  /*2c2c0*/  IADD3.X R0, PT, PT, R7, R33, RZ, P2, !PT ;  /* 0x0000002107007210 */ /* 0x001fc600017fe4ff */
        /* <DEDUP_REMOVED lines=604> */
[----:B0-----:R-:W-:-:S03]  /*2e890*/  IADD3.X R22, PT, PT, R21, R33, RZ, P4, !PT ;  /* 0x0000002115167210 */ /* 0x001fc600027fe4ff */
        /* <DEDUP_REMOVED lines=601> */
[----:B-1----:R-:W-:-:S03]  /*30e30*/  IADD3.X R0, PT, PT, R5, R33, RZ, P5, !PT ;  /* 0x0000002105007210 */ /* 0x002fc60002ffe4ff */
        /* <DEDUP_REMOVED lines=607> */
[----:B0-----:R-:W-:-:S03]  /*33430*/  IADD3.X R22, PT, PT, R19, R33, RZ, P2, !PT ;  /* 0x0000002113167210 */ /* 0x001fc600017fe4ff */
        /* <DEDUP_REMOVED lines=604> */
[----:B0-----:R-:W-:-:S03]  /*35a00*/  IADD3.X R0, PT, PT, R17, R33, RZ, P4, !PT ;  /* 0x0000002111007210 */ /* 0x001fc600027fe4ff */
        /* <DEDUP_REMOVED lines=393> */
[----:B------:R-:W2:Y:S04]  /*372a0*/  LDL.LU.64 R18, [R1+0x19f8] ;  /* 0x0019f80001127983 */ /* 0x000ea80000300a00 */
[----:B------:R-:W-:Y:S01]  /*372b0*/  STL [R1+0x4b0], R22 ;  /* 0x0004b01601007387 */ /* 0x000fe20000100800 */
[-C--:B0-----:R-:W-:Y:S02]  /*372c0*/  IADD3 R0, P2, PT, R16, R32.reuse, RZ ;  /* 0x0000002010007210 */ /* 0x081fe40007f5e0ff */
        /* <DEDUP_REMOVED lines=43> */
[----:B------:R1:W-:Y:S01]  /*37580*/  STL [R1+0x474], R0 ;  /* 0x0004740001007387 */ /* 0x0003e20000100800 */
[----:B0-----:R-:W-:-:S05]  /*37590*/  IADD3 R22, P2, PT, R18, R32, RZ ;  /* 0x0000002012167210 */ /* 0x001fca0007f5e0ff */
[----:B------:R0:W-:Y:S01]  /*375a0*/  STL [R1+0x458], R22 ;  /* 0x0004581601007387 */ /* 0x0001e20000100800 */
[----:B-1----:R-:W-:-:S05]  /*375b0*/  IADD3 R0, P4, PT, R16, R32, RZ ;  /* 0x0000002010007210 */ /* 0x002fca0007f9e0ff */
[----:B------:R1:W-:Y:S01]  /*375c0*/  STL [R1+0x45c], R0 ;  /* 0x00045c0001007387 */ /* 0x0003e20000100800 */
[--C-:B0-----:R-:W-:Y:S02]  /*375d0*/  IMAD.X R22, R19, 0x1, R33.reuse, P2 ;  /* 0x0000000113167824 */ /* 0x101fe400010e0621 */
[----:B-1----:R-:W-:Y:S01]  /*375e0*/  IMAD.X R0, R17, 0x1, R33, P4 ;  /* 0x0000000111007824 */ /* 0x002fe200020e0621 */
[----:B---3--:R-:W-:-:S05]  /*375f0*/  IADD3 R23, P5, PT, R14, R32, RZ ;  /* 0x000000200e177210 */ /* 0x008fca0007fbe0ff */
[----:B------:R-:W-:Y:S04]  /*37600*/  STL [R1+0x460], R23 ;  /* 0x0004601701007387 */ /* 0x000fe80000100800 */
[----:B------:R-:W3:Y:S04]  /*37610*/  LDL.LU.64 R18, [R1+0x1a48] ;  /* 0x001a480001127983 */ /* 0x000ee80000300a00 */
[----:B------:R0:W-:Y:S04]  /*37620*/  STL [R1+0x448], R22 ;  /* 0x0004481601007387 */ /* 0x0001e80000100800 */
[----:B------:R-:W3:Y:S04]  /*37630*/  LDL.LU.64 R16, [R1+0x1a50] ;  /* 0x001a500001107983 */ /* 0x000ee80000300a00 */
[----:B------:R1:W-:Y:S01]  /*37640*/  STL [R1+0x44c], R0 ;  /* 0x00044c0001007387 */ /* 0x0003e20000100800 */
[----:B0-----:R-:W-:-:S03]  /*37650*/  IMAD.X R22, R15, 0x1, R33, P5 ;  /* 0x000000010f167824 */ /* 0x001fc600028e0621 */
[----:B------:R-:W3:Y:S01]  /*37660*/  LDL.LU.64 R14, [R1+0x1a58] ;  /* 0x001a5800010e7983 */ /* 0x000ee20000300a00 */
[----:B-1----:R-:W-:-:S03]  /*37670*/  IADD3 R0, P2, PT, R12, R32, RZ ;  /* 0x000000200c007210 */ /* 0x002fc60007f5e0ff */
        /* <DEDUP_REMOVED lines=23> */
[----:B------:R-:W-:Y:S01]  /*377f0*/  STL [R1+0x430], R22 ;  /* 0x0004301601007387 */ /* 0x000fe20000100800 */
[----:B0-----:R-:W-:-:S03]  /*37800*/  IMAD.X R0, R7, 0x1, R33, P4 ;  /* 0x0000000107007824 */ /* 0x001fc600020e0621 */
[----:B------:R-:W2:Y:S01]  /*37810*/  LDL.LU.64 R6, [R1+0x1a80] ;  /* 0x001a800001067983 */ /* 0x000ea20000300a00 */
[----:B------:R-:W-:-:S03]  /*37820*/  IMAD.X R20, R21, 0x1, R33, P5 ;  /* 0x0000000115147824 */ /* 0x000fc600028e0621 */
[----:B------:R0:W-:Y:S04]  /*37830*/  STL [R1+0x434], R0 ;  /* 0x0004340001007387 */ /* 0x0001e80000100800 */
[----:B------:R-:W2:Y:S01]  /*37840*/  LDL.LU.64 R24, [R1+0x1a88] ;  /* 0x001a880001187983 */ /* 0x000ea20000300a00 */
[----:B0-----:R-:W-:-:S03]  /*37850*/  IADD3 R0, P2, PT, R4, R32, RZ ;  /* 0x0000002004007210 */ /* 0x001fc60007f5e0ff */
[----:B------:R-:W-:Y:S04]  /*37860*/  STL [R1+0x408], R20 ;  /* 0x0004081401007387 */ /* 0x000fe80000100800 */
[----:B------:R0:W-:Y:S02]  /*37870*/  STL [R1+0x418], R0 ;  /* 0x0004180001007387 */ /* 0x0001e40000100800 */
[----:B0-----:R-:W-:Y:S01]  /*37880*/  IMAD.X R0, R5, 0x1, R33, P2 ;  /* 0x0000000105007824 */ /* 0x001fe200010e0621 */
[----:B---3--:R-:W-:-:S05]  /*37890*/  IADD3 R21, P4, PT, R18, R32, RZ ;  /* 0x0000002012157210 */ /* 0x008fca0007f9e0ff */
[----:B------:R-:W-:Y:S01]  /*378a0*/  STL [R1+0x41c], R21 ;  /* 0x00041c1501007387 */ /* 0x000fe20000100800 */
[----:B------:R-:W-:-:S03]  /*378b0*/  IADD3 R20, P5, PT, R16, R32, RZ ;  /* 0x0000002010147210 */ /* 0x000fc60007fbe0ff */
[----:B------:R-:W3:Y:S01]  /*378c0*/  LDL.LU.64 R22, [R1+0x1a90] ;  /* 0x001a900001167983 */ /* 0x000ee20000300a00 */
[----:B------:R-:W-:-:S03]  /*378d0*/  IMAD.X R18, R19, 0x1, R33, P4 ;  /* 0x0000000113127824 */ /* 0x000fc600020e0621 */
[----:B------:R-:W-:Y:S01]  /*378e0*/  STL [R1+0x420], R20 ;  /* 0x0004201401007387 */ /* 0x000fe20000100800 */
[----:B------:R-:W-:-:S03]  /*378f0*/  IMAD.X R16, R17, 0x1, R33, P5 ;  /* 0x0000000111107824 */ /* 0x000fc600028e0621 */
[----:B------:R-:W3:Y:S04]  /*37900*/  LDL.LU.64 R4, [R1+0x1a98] ;  /* 0x001a980001047983 */ /* 0x000ee80000300a00 */
[----:B------:R0:W-:Y:S04]  /*37910*/  STL [R1+0x40c], R0 ;  /* 0x00040c0001007387 */ /* 0x0001e80000100800 */
[----:B------:R-:W-:Y:S01]  /*37920*/  STL [R1+0x410], R18 ;  /* 0x0004101201007387 */ /* 0x000fe20000100800 */
[----:B0-----:R-:W-:-:S03]  /*37930*/  IADD3 R0, P2, PT, R14, R32, RZ ;  /* 0x000000200e007210 */ /* 0x001fc60007f5e0ff */
[----:B------:R-:W-:Y:S04]  /*37940*/  STL [R1+0x414], R16 ;  /* 0x0004141001007387 */ /* 0x000fe80000100800 */
[----:B------:R0:W-:Y:S01]  /*37950*/  STL [R1+0x3f8], R0 ;  /* 0x0003f80001007387 */ /* 0x0001e20000100800 */
[----:B----4-:R-:W-:-:S05]  /*37960*/  IADD3 R17, P4, PT, R12, R32, RZ ;  /* 0x000000200c117210 */ /* 0x010fca0007f9e0ff */
[----:B------:R-:W-:Y:S01]  /*37970*/  STL [R1+0x3fc], R17 ;  /* 0x0003fc1101007387 */ /* 0x000fe20000100800 */
[----:B0-----:R-:W-:-:S03]  /*37980*/  IMAD.X R0, R15, 0x1, R33, P2 ;  /* 0x000000010f007824 */ /* 0x001fc600010e0621 */
[----:B------:R-:W4:Y:S01]  /*37990*/  LDL.LU.64 R20, [R1+0x1aa0] ;  /* 0x001aa00001147983 */ /* 0x000f220000300a00 */
[----:B------:R-:W-:-:S05]  /*379a0*/  IADD3 R16, P5, PT, R10, R32, RZ ;  /* 0x000000200a107210 */ /* 0x000fca0007fbe0ff */
[----:B------:R0:W-:Y:S01]  /*379b0*/  STL [R1+0x400], R16 ;  /* 0x0004001001007387 */ /* 0x0001e20000100800 */
[----:B------:R-:W-:-:S03]  /*379c0*/  IMAD.X R10, R11, 0x1, R33, P5 ;  /* 0x000000010b0a7824 */ /* 0x000fc600028e0621 */
[----:B0-----:R-:W4:Y:S04]  /*379d0*/  LDL.LU.64 R16, [R1+0x1aa8] ;  /* 0x001aa80001107983 */ /* 0x001f280000300a00 */
[----:B------:R0:W-:Y:S04]  /*379e0*/  STL [R1+0x3e8], R0 ;  /* 0x0003e80001007387 */ /* 0x0001e80000100800 */
[----:B------:R-:W4:Y:S01]  /*379f0*/  LDL.LU.64 R14, [R1+0x1ab0] ;  /* 0x001ab000010e7983 */ /* 0x000f220000300a00 */
[----:B0-----:R-:W-:-:S05]  /*37a00*/  IMAD.X R0, R13, 0x1, R33, P4 ;  /* 0x000000010d007824 */ /* 0x001fca00020e0621 */
[----:B------:R0:W-:Y:S01]  /*37a10*/  STL [R1+0x3ec], R0 ;  /* 0x0003ec0001007387 */ /* 0x0001e20000100800 */
[----:B--2---:R-:W-:-:S03]  /*37a20*/  IADD3 R11, P4, PT, R2, R32, RZ ;  /* 0x00000020020b7210 */ /* 0x004fc60007f9e0ff */
[----:B------:R-:W-:Y:S01]  /*37a30*/  STL [R1+0x3f0], R10 ;  /* 0x0003f00a01007387 */ /* 0x000fe20000100800 */
[----:B0-----:R-:W-:-:S05]  /*37a40*/  IADD3 R0, P2, PT, R8, R32, RZ ;  /* 0x0000002008007210 */ /* 0x001fca0007f5e0ff */
[----:B------:R0:W-:Y:S04]  /*37a50*/  STL [R1+0x404], R0 ;  /* 0x0004040001007387 */ /* 0x0001e80000100800 */
[----:B------:R-:W-:Y:S01]  /*37a60*/  STL [R1+0x3e0], R11 ;  /* 0x0003e00b01007387 */ /* 0x000fe20000100800 */
[--C-:B0-----:R-:W-:Y:S02]  /*37a70*/  IMAD.X R0, R9, 0x1, R33.reuse, P2 ;  /* 0x0000000109007824 */ /* 0x101fe400010e0621 */
[----:B------:R-:W-:Y:S01]  /*37a80*/  IMAD.X R91, R3, 0x1, R33, P4 ;  /* 0x00000001035b7824 */ /* 0x000fe200020e0621 */
[----:B------:R-:W-:-:S05]  /*37a90*/  IADD3 R10, P5, PT, R6, R32, RZ ;  /* 0x00000020060a7210 */ /* 0x000fca0007fbe0ff */
[----:B------:R0:W-:Y:S04]  /*37aa0*/  STL [R1+0x3e4], R10 ;  /* 0x0003e40a01007387 */ /* 0x0001e80000100800 */
[----:B------:R-:W2:Y:S04]  /*37ab0*/  LDL.LU.64 R18, [R1+0x1ab8] ;  /* 0x001ab80001127983 */ /* 0x000ea80000300a00 */
[----:B------:R-:W-:Y:S04]  /*37ac0*/  STL [R1+0x3f4], R0 ;  /* 0x0003f40001007387 */ /* 0x000fe80000100800 */
[----:B------:R-:W2:Y:S04]  /*37ad0*/  LDL.LU.64 R12, [R1+0x1ac0] ;  /* 0x001ac000010c7983 */ /* 0x000ea80000300a00 */
[----:B------:R-:W2:Y:S01]  /*37ae0*/  LDL.LU.64 R2, [R1+0x1ac8] ;  /* 0x001ac80001027983 */ /* 0x000ea20000300a00 */
[----:B------:R-:W-:Y:S01]  /*37af0*/  IADD3 R89, P2, PT, R24, R32, RZ ;  /* 0x0000002018597210 */ /* 0x000fe20007f5e0ff */
[----:B------:R-:W-:-:S02]  /*37b00*/  IMAD.X R90, R7, 0x1, R33, P5 ;  /* 0x00000001075a7824 */ /* 0x000fc400028e0621 */
[----:B0-----:R-:W2:Y:S02]  /*37b10*/  LDL.LU.64 R10, [R1+0x1ad8] ;  /* 0x001ad800010a7983 */ /* 0x001ea40000300a00 */
[----:B------:R-:W-:Y:S02]  /*37b20*/  IMAD.X R86, R25, 0x1, R33, P2 ;  /* 0x0000000119567824 */ /* 0x000fe400010e0621 */
[----:B------:R-:W2:Y:S04]  /*37b30*/  LDL.LU.64 R8, [R1+0x1ae0] ;  /* 0x001ae00001087983 */ /* 0x000ea80000300a00 */
[----:B------:R-:W2:Y:S04]  /*37b40*/  LDL.LU.64 R6, [R1+0x1ae8] ;  /* 0x001ae80001067983 */ /* 0x000ea80000300a00 */
[----:B------:R-:W-:Y:S01]  /*37b50*/  STL.64 [R1+0x3d80], R90 ;  /* 0x003d805a01007387 */ /* 0x000fe20000100a00 */
[----:B---3--:R-:W-:-:S02]  /*37b60*/  IADD3 R88, P4, PT, R22, R32, RZ ;  /* 0x0000002016587210 */ /* 0x008fc40007f9e0ff */
[----:B------:R-:W-:-:S03]  /*37b70*/  IADD3 R87, P5, PT, R4, R32, RZ ;  /* 0x0000002004577210 */ /* 0x000fc60007fbe0ff */
[----:B------:R-:W-:Y:S01]  /*37b80*/  STL.64 [R1+0x3d90], R88 ;  /* 0x003d905801007387 */ /* 0x000fe20000100a00 */
[----:B------:R-:W-:-:S03]  /*37b90*/  IMAD.X R85, R23, 0x1, R33, P4 ;  /* 0x0000000117557824 */ /* 0x000fc600020e0621 */
[----:B------:R-:W-:Y:S01]  /*37ba0*/  STL.64 [R1+0x3d98], R86 ;  /* 0x003d985601007387 */ /* 0x000fe20000100a00 */
[----:B------:R-:W-:-:S03]  /*37bb0*/  IMAD.X R84, R5, 0x1, R33, P5 ;  /* 0x0000000105547824 */ /* 0x000fc600028e0621 */
[----:B------:R-:W3:Y:S04]  /*37bc0*/  LDL.LU.64 R30, [R1+0x1af0] ;  /* 0x001af000011e7983 */ /* 0x000ee80000300a00 */
[----:B------:R-:W3:Y:S04]  /*37bd0*/  LDL.LU.64 R28, [R1+0x1af8] ;  /* 0x001af800011c7983 */ /* 0x000ee80000300a00 */
[----:B------:R-:W3:Y:S04]  /*37be0*/  LDL.LU.64 R4, [R1+0x1b00] ;  /* 0x001b000001047983 */ /* 0x000ee80000300a00 */
[----:B------:R-:W-:Y:S01]  /*37bf0*/  STL.64 [R1+0x3da0], R84 ;  /* 0x003da05401007387 */ /* 0x000fe20000100a00 */
[----:B----4-:R-:W-:-:S02]  /*37c00*/  IADD3 R83, P2, PT, R20, R32, RZ ;  /* 0x0000002014537210 */ /* 0x010fc40007f5e0ff */
[-C--:B------:R-:W-:Y:S02]  /*37c10*/  IADD3 R82, P4, PT, R16, R32.reuse, RZ ;  /* 0x0000002010527210 */ /* 0x080fe40007f9e0ff */
[----:B------:R-:W-:-:S03]  /*37c20*/  IADD3 R81, P5, PT, R14, R32, RZ ;  /* 0x000000200e517210 */ /* 0x000fc60007fbe0ff */
[----:B------:R0:W-:Y:S01]  /*37c30*/  STL.64 [R1+0x3da8], R82 ;  /* 0x003da85201007387 */ /* 0x0001e20000100a00 */
[--C-:B------:R-:W-:Y:S02]  /*37c40*/  IMAD.X R79, R17, 0x1, R33.reuse, P4 ;  /* 0x00000001114f7824 */ /* 0x100fe400020e0621 */
[----:B------:R-:W-:Y:S01]  /*37c50*/  IMAD.X R78, R15, 0x1, R33, P5 ;  /* 0x000000010f4e7824 */ /* 0x000fe200028e0621 */
[----:B------:R-:W4:Y:S04]  /*37c60*/  LDL.LU.64 R26, [R1+0x1b08] ;  /* 0x001b0800011a7983 */ /* 0x000f280000300a00 */
[----:B------:R-:W4:Y:S04]  /*37c70*/  LDL.LU.64 R16, [R1+0x1b10] ;  /* 0x001b100001107983 */ /* 0x000f280000300a00 */
[----:B------:R-:W4:Y:S04]  /*37c80*/  LDL.LU.64 R14, [R1+0x1b18] ;  /* 0x001b1800010e7983 */ /* 0x000f280000300a00 */
[----:B------:R-:W4:Y:S01]  /*37c90*/  LDL.LU.64 R24, [R1+0x1b20] ;  /* 0x001b200001187983 */ /* 0x000f220000300a00 */
[----:B--2---:R-:W-:-:S05]  /*37ca0*/  IADD3 R75, P5, PT, R2, R32, RZ ;  /* 0x00000020024b7210 */ /* 0x004fca0007fbe0ff */
[--C-:B------:R-:W-:Y:S02]  /*37cb0*/  IMAD.X R72, R3, 0x1, R33.reuse, P5 ;  /* 0x0000000103487824 */ /* 0x100fe400028e0621 */
[----:B------:R-:W2:Y:S01]  /*37cc0*/  LDL.LU.64 R2, [R1+0x1b28] ;  /* 0x001b280001027983 */ /* 0x000ea20000300a00 */
[--C-:B------:R-:W-:Y:S01]  /*37cd0*/  IMAD.X R80, R21, 0x1, R33.reuse, P2 ;  /* 0x0000000115507824 */ /* 0x100fe200010e0621 */
[-C--:B------:R-:W-:Y:S02]  /*37ce0*/  IADD3 R77, P2, PT, R18, R32.reuse, RZ ;  /* 0x00000020124d7210 */ /* 0x080fe40007f5e0ff */
[-C--:B------:R-:W-:Y:S01]  /*37cf0*/  IADD3 R76, P4, PT, R12, R32.reuse, RZ ;  /* 0x000000200c4c7210 */ /* 0x080fe20007f9e0ff */
[----:B------:R-:W2:Y:S02]  /*37d00*/  LDL.LU.64 R22, [R1+0x1b30] ;  /* 0x001b300001167983 */ /* 0x000ea40000300a00 */
[--C-:B------:R-:W-:Y:S01]  /*37d10*/  IMAD.X R74, R19, 0x1, R33.reuse, P2 ;  /* 0x00000001134a7824 */ /* 0x100fe200010e0621 */
[-C--:B------:R-:W-:Y:S01]  /*37d20*/  IADD3 R71, P2, PT, R10, R32.reuse, RZ ;  /* 0x000000200a477210 */ /* 0x080fe20007f5e0ff */
[----:B------:R-:W-:Y:S01]  /*37d30*/  IMAD.X R73, R13, 0x1, R33, P4 ;  /* 0x000000010d497824 */ /* 0x000fe200020e0621 */
[----:B------:R-:W2:Y:S01]  /*37d40*/  LDL.LU.64 R20, [R1+0x1b38] ;  /* 0x001b380001147983 */ /* 0x000ea20000300a00 */
[----:B------:R-:W-:-:S02]  /*37d50*/  IADD3 R70, P4, PT, R8, R32, RZ ;  /* 0x0000002008467210 */ /* 0x000fc40007f9e0ff */
[----:B------:R-:W-:Y:S01]  /*37d60*/  IMAD.X R68, R11, 0x1, R33, P2 ;  /* 0x000000010b447824 */ /* 0x000fe200010e0621 */
[----:B------:R-:W2:Y:S01]  /*37d70*/  LDL.LU.64 R12, [R1+0x1b40] ;  /* 0x001b4000010c7983 */ /* 0x000ea20000300a00 */
[----:B------:R-:W-:-:S03]  /*37d80*/  IADD3 R69, P5, PT, R6, R32, RZ ;  /* 0x0000002006457210 */ /* 0x000fc60007fbe0ff */
[----:B------:R-:W2:Y:S01]  /*37d90*/  LDL.LU.64 R10, [R1+0x1b48] ;  /* 0x001b4800010a7983 */ /* 0x000ea20000300a00 */
[--C-:B------:R-:W-:Y:S02]  /*37da0*/  IMAD.X R67, R9, 0x1, R33.reuse, P4 ;  /* 0x0000000109437824 */ /* 0x100fe400020e0621 */
[----:B------:R-:W-:Y:S01]  /*37db0*/  IMAD.X R66, R7, 0x1, R33, P5 ;  /* 0x0000000107427824 */ /* 0x000fe200028e0621 */
[----:B------:R-:W2:Y:S04]  /*37dc0*/  LDL.LU.64 R18, [R1+0x1b50] ;  /* 0x001b500001127983 */ /* 0x000ea80000300a00 */
[----:B------:R-:W2:Y:S04]  /*37dd0*/  LDL.LU.64 R8, [R1+0x1b58] ;  /* 0x001b580001087983 */ /* 0x000ea80000300a00 */
[----:B------:R-:W2:Y:S01]  /*37de0*/  LDL.LU.64 R6, [R1+0x1b60] ;  /* 0x001b600001067983 */ /* 0x000ea20000300a00 */
[----:B---3--:R-:W-:-:S02]  /*37df0*/  IADD3 R64, P4, PT, R28, R32, RZ ;  /* 0x000000201c407210 */ /* 0x008fc40007f9e0ff */
[----:B------:R-:W-:-:S03]  /*37e00*/  IADD3 R63, P5, PT, R4, R32, RZ ;  /* 0x00000020043f7210 */ /* 0x000fc60007fbe0ff */
[----:B------:R-:W-:Y:S01]  /*37e10*/  IMAD.X R61, R29, 0x1, R33, P4 ;  /* 0x000000011d3d7824 */ /* 0x000fe200020e0621 */
[----:B------:R-:W-:Y:S02]  /*37e20*/  IADD3.X R60, PT, PT, R5, R33, RZ, P5, !PT ;  /* 0x00000021053c7210 */ /* 0x000fe40002ffe4ff */
[----:B------:R-:W3:Y:S01]  /*37e30*/  LDL.LU.64 R4, [R1+0x1b68] ;  /* 0x001b680001047983 */ /* 0x000ee20000300a00 */
[-C--:B----4-:R-:W-:Y:S02]  /*37e40*/  IADD3 R58, P4, PT, R16, R32.reuse, RZ ;  /* 0x00000020103a7210 */ /* 0x090fe40007f9e0ff */
[----:B------:R-:W-:-:S03]  /*37e50*/  IADD3 R57, P5, PT, R14, R32, RZ ;  /* 0x000000200e397210 */ /* 0x000fc60007fbe0ff */
[--C-:B------:R-:W-:Y:S02]  /*37e60*/  IMAD.X R55, R17, 0x1, R33.reuse, P4 ;  /* 0x0000000111377824 */ /* 0x100fe400020e0621 */
[----:B------:R-:W4:Y:S01]  /*37e70*/  LDL.LU.64 R16, [R1+0x1b70] ;  /* 0x001b700001107983 */ /* 0x000f220000300a00 */
[----:B------:R-:W-:-:S03]  /*37e80*/  IMAD.X R54, R15, 0x1, R33, P5 ;  /* 0x000000010f367824 */ /* 0x000fc600028e0621 */
[----:B------:R-:W4:Y:S01]  /*37e90*/  LDL.LU.64 R14, [R1+0x1b78] ;  /* 0x001b7800010e7983 */ /* 0x000f220000300a00 */
[----:B--2---:R-:W-:-:S05]  /*37ea0*/  IADD3 R52, P4, PT, R2, R32, RZ ;  /* 0x0000002002347210 */ /* 0x004fca0007f9e0ff */
[----:B------:R-:W-:Y:S02]  /*37eb0*/  IMAD.X R49, R3, 0x1, R33, P4 ;  /* 0x0000000103317824 */ /* 0x000fe400020e0621 */
[----:B------:R-:W2:Y:S01]  /*37ec0*/  LDL.LU.64 R2, [R1+0x1b80] ;  /* 0x001b800001027983 */ /* 0x000ea20000300a00 */
[----:B------:R-:W-:-:S05]  /*37ed0*/  IADD3 R65, P2, PT, R30, R32, RZ ;  /* 0x000000201e417210 */ /* 0x000fca0007f5e0ff */
[----:B------:R-:W-:Y:S01]  /*37ee0*/  IMAD.X R62, R31, 0x1, R33, P2 ;  /* 0x000000011f3e7824 */ /* 0x000fe200010e0621 */
[-C--:B------:R-:W-:Y:S02]  /*37ef0*/  IADD3 R59, P2, PT, R26, R32.reuse, RZ ;  /* 0x000000201a3b7210 */ /* 0x080fe40007f5e0ff */
[----:B------:R-:W-:-:S03]  /*37f00*/  IADD3 R51, P5, PT, R22, R32, RZ ;  /* 0x0000002016337210 */ /* 0x000fc60007fbe0ff */
[--C-:B------:R-:W-:Y:S01]  /*37f10*/  IMAD.X R56, R27, 0x1, R33.reuse, P2 ;  /* 0x000000011b387824 */ /* 0x100fe200010e0621 */
[-C--:B------:R-:W-:Y:S01]  /*37f20*/  IADD3 R53, P2, PT, R24, R32.reuse, RZ ;  /* 0x0000002018357210 */ /* 0x080fe20007f5e0ff */
[----:B------:R-:W-:Y:S01]  /*37f30*/  IMAD.X R48, R23, 0x1, R33, P5 ;  /* 0x0000000117307824 */ /* 0x000fe200028e0621 */
[----:B------:R-:W-:-:S03]  /*37f40*/  IADD3 R46, P4, PT, R12, R32, RZ ;  /* 0x000000200c2e7210 */ /* 0x000fc60007f9e0ff */
[--C-:B------:R-:W-:Y:S01]  /*37f50*/  IMAD.X R50, R25, 0x1, R33.reuse, P2 ;  /* 0x0000000119327824 */ /* 0x100fe200010e0621 */
[-C--:B------:R-:W-:Y:S02]  /*37f60*/  IADD3 R47, P2, PT, R20, R32.reuse, RZ ;  /* 0x00000020142f7210 */ /* 0x080fe40007f5e0ff */
[-C--:B------:R-:W-:Y:S01]  /*37f70*/  IADD3 R45, P5, PT, R10, R32.reuse, RZ ;  /* 0x000000200a2d7210 */ /* 0x080fe20007fbe0ff */
[--C-:B------:R-:W-:Y:S01]  /*37f80*/  IMAD.X R43, R13, 0x1, R33.reuse, P4 ;  /* 0x000000010d2b7824 */ /* 0x100fe200020e0621 */
[-C--:B------:R-:W-:Y:S01]  /*37f90*/  IADD3 R40, P4, PT, R8, R32.reuse, RZ ;  /* 0x0000002008287210 */ /* 0x080fe20007f9e0ff */
[--C-:B------:R-:W-:Y:S01]  /*37fa0*/  IMAD.X R44, R21, 0x1, R33.reuse, P2 ;  /* 0x00000001152c7824 */ /* 0x100fe200010e0621 */
[----:B------:R-:W2:Y:S01]  /*37fb0*/  LDL.LU.64 R12, [R1+0x1b88] ;  /* 0x001b8800010c7983 */ /* 0x000ea20000300a00 */
[--C-:B------:R-:W-:Y:S01]  /*37fc0*/  IMAD.X R42, R11, 0x1, R33.reuse, P5 ;  /* 0x000000010b2a7824 */ /* 0x100fe200028e0621 */
[-C--:B------:R-:W-:Y:S02]  /*37fd0*/  IADD3 R41, P2, PT, R18, R32.reuse, RZ ;  /* 0x0000002012297210 */ /* 0x080fe40007f5e0ff */
[----:B------:R-:W-:Y:S01]  /*37fe0*/  IADD3 R39, P5, PT, R6, R32, RZ ;  /* 0x0000002006277210 */ /* 0x000fe20007fbe0ff */
[----:B------:R-:W2:Y:S01]  /*37ff0*/  LDL.LU.64 R10, [R1+0x1b90] ;  /* 0x001b9000010a7983 */ /* 0x000ea20000300a00 */
[----:B------:R-:W-:-:S02]  /*38000*/  IMAD.X R37, R9, 0x1, R33, P4 ;  /* 0x0000000109257824 */ /* 0x000fc400020e0621 */
[--C-:B------:R-:W-:Y:S01]  /*38010*/  IMAD.X R38, R19, 0x1, R33.reuse, P2 ;  /* 0x0000000113267824 */ /* 0x100fe200010e0621 */
[----:B------:R-:W2:Y:S01]  /*38020*/  LDL.LU.64 R8, [R1+0x1b98] ;  /* 0x001b980001087983 */ /* 0x000ea20000300a00 */
[----:B------:R-:W-:-:S03]  /*38030*/  IMAD.X R36, R7, 0x1, R33, P5 ;  /* 0x0000000107247824 */ /* 0x000fc600028e0621 */
[----:B------:R-:W2:Y:S01]  /*38040*/  LDL.LU.64 R6, [R1+0x1ba0] ;  /* 0x001ba00001067983 */ /* 0x000ea20000300a00 */
[----:B---3--:R-:W-:-:S05]  /*38050*/  IADD3 R35, P2, PT, R4, R32, RZ ;  /* 0x0000002004237210 */ /* 0x008fca0007f5e0ff */
[----:B------:R-:W-:Y:S02]  /*38060*/  IMAD.X R30, R5, 0x1, R33, P2 ;  /* 0x00000001051e7824 */ /* 0x000fe400010e0621 */
[----:B------:R-:W3:Y:S04]  /*38070*/  LDL.LU.64 R4, [R1+0x1ba8] ;  /* 0x001ba80001047983 */ /* 0x000ee80000300a00 */
[----:B------:R-:W3:Y:S01]  /*38080*/  LDL.LU.64 R20, [R1+0x1bb0] ;  /* 0x001bb00001147983 */ /* 0x000ee20000300a00 */
[-C--:B----4-:R-:W-:Y:S02]  /*38090*/  IADD3 R34, P4, PT, R16, R32.reuse, RZ ;  /* 0x0000002010227210 */ /* 0x090fe40007f9e0ff */
[----:B--2---:R-:W-:-:S05]  /*380a0*/  IADD3 R19, P2, PT, R2, R32, RZ ;  /* 0x0000002002137210 */ /* 0x004fca0007f5e0ff */
[--C-:B------:R-:W-:Y:S02]  /*380b0*/  IMAD.X R16, R3, 0x1, R33.reuse, P2 ;  /* 0x0000000103107824 */ /* 0x100fe400010e0621 */
[----:B------:R-:W2:Y:S04]  /*380c0*/  LDL.LU.64 R2, [R1+0x1bb8] ;  /* 0x001bb80001027983 */ /* 0x000ea80000300a00 */
[----:B0-----:R-:W4:Y:S04]  /*380d0*/  LDL.LU.64 R82, [R1+0x1bc0] ;  /* 0x001bc00001527983 */ /* 0x001f280000300a00 */
[----:B------:R-:W4:Y:S04]  /*380e0*/  LDL.LU.64 R26, [R1+0x1bc8] ;  /* 0x001bc800011a7983 */ /* 0x000f280000300a00 */
[----:B------:R-:W4:Y:S04]  /*380f0*/  LDL.LU.64 R86, [R1+0x1bd0] ;  /* 0x001bd00001567983 */ /* 0x000f280000300a00 */
[----:B------:R-:W4:Y:S04]  /*38100*/  LDL.LU.64 R24, [R1+0x1bd8] ;  /* 0x001bd80001187983 */ /* 0x000f280000300a00 */
[----:B------:R-:W4:Y:S01]  /*38110*/  LDL.LU.64 R22, [R1+0x1be0] ;  /* 0x001be00001167983 */ /* 0x000f220000300a00 */
[-C--:B------:R-:W-:Y:S01]  /*38120*/  IADD3 R31, P5, PT, R14, R32.reuse, RZ ;  /* 0x000000200e1f7210 */ /* 0x080fe20007fbe0ff */
[--C-:B------:R-:W-:Y:S01]  /*38130*/  IMAD.X R29, R17, 0x1, R33.reuse, P4 ;  /* 0x00000001111d7824 */ /* 0x100fe200020e0621 */
[----:B------:R-:W-:Y:S01]  /*38140*/  IADD3 R18, P4, PT, R12, R32, RZ ;  /* 0x000000200c127210 */ /* 0x000fe20007f9e0ff */
[----:B------:R-:W4:Y:S02]  /*38150*/  LDL.LU.64 R84, [R1+0x1be8] ;  /* 0x001be80001547983 */ /* 0x000f240000300a00 */
[----:B------:R-:W-:-:S02]  /*38160*/  IMAD.X R28, R15, 0x1, R33, P5 ;  /* 0x000000010f1c7824 */ /* 0x000fc400028e0621 */
[--C-:B------:R-:W-:Y:S01]  /*38170*/  IMAD.X R15, R13, 0x1, R33.reuse, P4 ;  /* 0x000000010d0f7824 */ /* 0x100fe200020e0621 */
[-C--:B------:R-:W-:Y:S02]  /*38180*/  IADD3 R13, P2, PT, R8, R32.reuse, RZ ;  /* 0x00000020080d7210 */ /* 0x080fe40007f5e0ff */
[-C--:B------:R-:W-:Y:S02]  /*38190*/  IADD3 R12, P4, PT, R6, R32.reuse, RZ ;  /* 0x00000020060c7210 */ /* 0x080fe40007f9e0ff */
[-C--:B------:R-:W-:Y:S01]  /*381a0*/  IADD3 R17, P5, PT, R10, R32.reuse, RZ ;  /* 0x000000200a117210 */ /* 0x080fe20007fbe0ff */
[--C-:B------:R-:W-:Y:S02]  /*381b0*/  IMAD.X R10, R9, 0x1, R33.reuse, P2 ;  /* 0x00000001090a7824 */ /* 0x100fe400010e0621 */
[--C-:B------:R-:W-:Y:S02]  /*381c0*/  IMAD.X R9, R7, 0x1, R33.reuse, P4 ;  /* 0x0000000107097824 */ /* 0x100fe400020e0621 */
[----:B------:R-:W-:Y:S01]  /*381d0*/  IMAD.X R14, R11, 0x1, R33, P5 ;  /* 0x000000010b0e7824 */ /* 0x000fe200028e0621 */
[----:B---3--:R-:W-:-:S02]  /*381e0*/  IADD3 R11, P5, PT, R4, R32, RZ ;  /* 0x00000020040b7210 */ /* 0x008fc40007fbe0ff */
[----:B------:R-:W-:-:S05]  /*381f0*/  IADD3 R7, P2, PT, R20, R32, RZ ;  /* 0x0000002014077210 */ /* 0x000fca0007f5e0ff */
[--C-:B------:R-:W-:Y:S02]  /*38200*/  IMAD.X R4, R21, 0x1, R33.reuse, P2 ;  /* 0x0000000115047824 */ /* 0x100fe400010e0621 */
[----:B------:R-:W3:Y:S01]  /*38210*/  LDL.LU.64 R20, [R1+0x1bf0] ;  /* 0x001bf00001147983 */ /* 0x000ee20000300a00 */
[----:B------:R-:W-:Y:S01]  /*38220*/  IMAD.X R8, R5, 0x1, R33, P5 ;  /* 0x0000000105087824 */ /* 0x000fe200028e0621 */
[-C--:B--2---:R-:W-:Y:S02]  /*38230*/  IADD3 R5, P4, PT, R2, R32.reuse, RZ ;  /* 0x0000002002057210 */ /* 0x084fe40007f9e0ff */
[----:B----4-:R-:W-:-:S05]  /*38240*/  IADD3 R93, P5, PT, R82, R32, RZ ;  /* 0x00000020525d7210 */ /* 0x010fca0007fbe0ff */
[--C-:B------:R-:W-:Y:S02]  /*38250*/  IMAD.X R2, R83, 0x1, R33.reuse, P5 ;  /* 0x0000000153027824 */ /* 0x100fe400028e0621 */
[----:B------:R-:W2:Y:S01]  /*38260*/  LDL.LU.64 R82, [R1+0x1bf8] ;  /* 0x001bf80001527983 */ /* 0x000ea20000300a00 */
[-C--:B------:R-:W-:Y:S01]  /*38270*/  IADD3 R6, P2, PT, R26, R32.reuse, RZ ;  /* 0x000000201a067210 */ /* 0x080fe20007f5e0ff */
[----:B------:R-:W-:Y:S01]  /*38280*/  IMAD.X R3, R3, 0x1, R33, P4 ;  /* 0x0000000103037824 */ /* 0x000fe200020e0621 */
[----:B------:R-:W-:-:S03]  /*38290*/  IADD3 R0, P4, PT, R86, R32, RZ ;  /* 0x0000002056007210 */ /* 0x000fc60007f9e0ff */
[----:B------:R0:W-:Y:S04]  /*382a0*/  STL [R1+0x4], R6 ;  /* 0x0000040601007387 */ /* 0x0001e80000100800 */
[----:B------:R-:W4:Y:S04]  /*382b0*/  LDL.LU.64 R88, [R1+0x1c00] ;  /* 0x001c000001587983 */ /* 0x000f280000300a00 */
[----:B------:R1:W-:Y:S01]  /*382c0*/  STL [R1+0xc], R0 ;  /* 0x00000c0001007387 */ /* 0x0003e20000100800 */
[----:B0-----:R-:W-:-:S03]  /*382d0*/  IMAD.X R6, R27, 0x1, R33, P2 ;  /* 0x000000011b067824 */ /* 0x001fc600010e0621 */
[----:B------:R-:W4:Y:S01]  /*382e0*/  LDL.LU.64 R26, [R1+0x1c08] ;  /* 0x001c0800011a7983 */ /* 0x000f220000300a00 */
[----:B-1----:R-:W-:-:S05]  /*382f0*/  IADD3 R0, P5, PT, R24, R32, RZ ;  /* 0x0000002018007210 */ /* 0x002fca0007fbe0ff */
[----:B------:R0:W-:Y:S01]  /*38300*/  STL [R1+0x14], R0 ;  /* 0x0000140001007387 */ /* 0x0001e20000100800 */
[----:B------:R-:W-:-:S03]  /*38310*/  IMAD.X R24, R25, 0x1, R33, P5 ;  /* 0x0000000119187824 */ /* 0x000fc600028e0621 */
[----:B------:R1:W-:Y:S01]  /*38320*/  STL [R1], R6 ;  /* 0x0000000601007387 */ /* 0x0003e20000100800 */
[----:B0-----:R-:W-:-:S05]  /*38330*/  IMAD.X R0, R87, 0x1, R33, P4 ;  /* 0x0000000157007824 */ /* 0x001fca00020e0621 */
[----:B------:R-:W-:Y:S01]  /*38340*/  STL [R1+0x8], R0 ;  /* 0x0000080001007387 */ /* 0x000fe20000100800 */
[----:B-1----:R-:W-:-:S03]  /*38350*/  IADD3 R6, P2, PT, R22, R32, RZ ;  /* 0x0000002016067210 */ /* 0x002fc60007f5e0ff */
[----:B------:R0:W-:Y:S04]  /*38360*/  STL [R1+0x10], R24 ;  /* 0x0000101801007387 */ /* 0x0001e80000100800 */
[----:B0-----:R-:W4:Y:S04]  /*38370*/  LDL.LU.64 R24, [R1+0x1c10] ;  /* 0x001c100001187983 */ /* 0x001f280000300a00 */
[----:B------:R0:W-:Y:S04]  /*38380*/  STL [R1+0x1c], R6 ;  /* 0x00001c0601007387 */ /* 0x0001e80000100800 */
[----:B------:R-:W4:Y:S01]  /*38390*/  LDL.LU.64 R86, [R1+0x1c18] ;  /* 0x001c180001567983 */ /* 0x000f220000300a00 */
[----:B------:R-:W-:-:S05]  /*383a0*/  IADD3 R0, P4, PT, R84, R32, RZ ;  /* 0x0000002054007210 */ /* 0x000fca0007f9e0ff */
[----:B------:R3:W-:Y:S01]  /*383b0*/  STL [R1+0x24], R0 ;  /* 0x0000240001007387 */ /* 0x0007e20000100800 */
[----:B0-----:R-:W-:-:S03]  /*383c0*/  IMAD.X R6, R23, 0x1, R33, P2 ;  /* 0x0000000117067824 */ /* 0x001fc600010e0621 */
[----:B------:R-:W4:Y:S01]  /*383d0*/  LDL.LU.64 R22, [R1+0x1c20] ;  /* 0x001c200001167983 */ /* 0x000f220000300a00 */
[----:B---3--:R-:W-:-:S05]  /*383e0*/  IADD3 R0, P5, PT, R20, R32, RZ ;  /* 0x0000002014007210 */ /* 0x008fca0007fbe0ff */
[----:B------:R0:W-:Y:S01]  /*383f0*/  STL [R1+0x2c], R0 ;  /* 0x00002c0001007387 */ /* 0x0001e20000100800 */
[----:B------:R-:W-:-:S03]  /*38400*/  IMAD.X R20, R21, 0x1, R33, P5 ;  /* 0x0000000115147824 */ /* 0x000fc600028e0621 */
[----:B------:R-:W-:Y:S01]  /*38410*/  STL [R1+0x18], R6 ;  /* 0x0000180601007387 */ /* 0x000fe20000100800 */
[----:B0-----:R-:W-:-:S05]  /*38420*/  IMAD.X R0, R85, 0x1, R33, P4 ;  /* 0x0000000155007824 */ /* 0x001fca00020e0621 */
[----:B------:R-:W-:Y:S04]  /*38430*/  STL [R1+0x20], R0 ;  /* 0x0000200001007387 */ /* 0x000fe80000100800 */
[----:B------:R0:W-:Y:S04]  /*38440*/  STL [R1+0x28], R20 ;  /* 0x0000281401007387 */ /* 0x0001e80000100800 */
[----:B0-----:R-:W3:Y:S01]  /*38450*/  LDL.LU.64 R20, [R1+0x1c28] ;  /* 0x001c280001147983 */ /* 0x001ee20000300a00 */
[----:B--2---:R-:W-:-:S05]  /*38460*/  IADD3 R6, P2, PT, R82, R32, RZ ;  /* 0x0000002052067210 */ /* 0x004fca0007f5e0ff */
[----:B------:R0:W-:Y:S04]  /*38470*/  STL [R1+0x34], R6 ;  /* 0x0000340601007387 */ /* 0x0001e80000100800 */
[----:B------:R-:W2:Y:S01]  /*38480*/  LDL.LU.64 R84, [R1+0x1c30] ;  /* 0x001c300001547983 */ /* 0x000ea20000300a00 */
[----:B----4-:R-:W-:-:S05]  /*38490*/  IADD3 R0, P4, PT, R88, R32, RZ ;  /* 0x0000002058007210 */ /* 0x010fca0007f9e0ff */
[----:B------:R1:W-:Y:S01]  /*384a0*/  STL [R1+0x3c], R0 ;  /* 0x00003c0001007387 */ /* 0x0003e20000100800 */
[----:B0-----:R-:W-:-:S03]  /*384b0*/  IMAD.X R6, R83, 0x1, R33, P2 ;  /* 0x0000000153067824 */ /* 0x001fc600010e0621 */
[----:B------:R-:W4:Y:S01]  /*384c0*/  LDL.LU.64 R82, [R1+0x1c38] ;  /* 0x001c380001527983 */ /* 0x000f220000300a00 */
[----:B-1----:R-:W-:-:S05]  /*384d0*/  IADD3 R0, P5, PT, R26, R32, RZ ;  /* 0x000000201a007210 */ /* 0x002fca0007fbe0ff */
[----:B------:R0:W-:Y:S01]  /*384e0*/  STL [R1+0x44], R0 ;  /* 0x0000440001007387 */ /* 0x0001e20000100800 */
[----:B------:R-:W-:-:S03]  /*384f0*/  IMAD.X R26, R27, 0x1, R33, P5 ;  /* 0x000000011b1a7824 */ /* 0x000fc600028e0621 */
[----:B------:R1:W-:Y:S01]  /*38500*/  STL [R1+0x30], R6 ;  /* 0x0000300601007387 */ /* 0x0003e20000100800 */
[----:B0-----:R-:W-:-:S05]  /*38510*/  IMAD.X R0, R89, 0x1, R33, P4 ;  /* 0x0000000159007824 */ /* 0x001fca00020e0621 */
[----:B------:R-:W-:Y:S04]  /*38520*/  STL [R1+0x38], R0 ;  /* 0x0000380001007387 */ /* 0x000fe80000100800 */
[----:B------:R0:W-:Y:S01]  /*38530*/  STL [R1+0x40], R26 ;  /* 0x0000401a01007387 */ /* 0x0001e20000100800 */
[----:B-1----:R-:W-:-:S03]  /*38540*/  IADD3 R6, P2, PT, R24, R32, RZ ;  /* 0x0000002018067210 */ /* 0x002fc60007f5e0ff */
[----:B0-----:R-:W4:Y:S04]  /*38550*/  LDL.LU.64 R26, [R1+0x1c40] ;  /* 0x001c4000011a7983 */ /* 0x001f280000300a00 */
[----:B------:R0:W-:Y:S01]  /*38560*/  STL [R1+0x4c], R6 ;  /* 0x00004c0601007387 */ /* 0x0001e20000100800 */
[----:B------:R-:W-:-:S03]  /*38570*/  IADD3 R0, P4, PT, R86, R32, RZ ;  /* 0x0000002056007210 */ /* 0x000fc60007f9e0ff */
[----:B------:R-:W4:Y:S04]  /*38580*/  LDL.LU.64 R88, [R1+0x1c48] ;  /* 0x001c480001587983 */ /* 0x000f280000300a00 */
[----:B------:R1:W-:Y:S01]  /*38590*/  STL [R1+0x54], R0 ;  /* 0x0000540001007387 */ /* 0x0003e20000100800 */
[----:B0-----:R-:W-:-:S03]  /*385a0*/  IMAD.X R6, R25, 0x1, R33, P2 ;  /* 0x0000000119067824 */ /* 0x001fc600010e0621 */
[----:B------:R-:W4:Y:S01]  /*385b0*/  LDL.LU.64 R24, [R1+0x1c50] ;  /* 0x001c500001187983 */ /* 0x000f220000300a00 */
[----:B-1----:R-:W-:-:S05]  /*385c0*/  IADD3 R0, P5, PT, R22, R32, RZ ;  /* 0x0000002016007210 */ /* 0x002fca0007fbe0ff */
[----:B------:R0:W-:Y:S01]  /*385d0*/  STL [R1+0x5c], R0 ;  /* 0x00005c0001007387 */ /* 0x0001e20000100800 */
[----:B------:R-:W-:-:S03]  /*385e0*/  IMAD.X R22, R23, 0x1, R33, P5 ;  /* 0x0000000117167824 */ /* 0x000fc600028e0621 */
[----:B------:R-:W-:Y:S01]  /*385f0*/  STL [R1+0x48], R6 ;  /* 0x0000480601007387 */ /* 0x000fe20000100800 */
[----:B0-----:R-:W-:-:S05]  /*38600*/  IMAD.X R0, R87, 0x1, R33, P4 ;  /* 0x0000000157007824 */ /* 0x001fca00020e0621 */
[----:B------:R-:W-:Y:S04]  /*38610*/  STL [R1+0x50], R0 ;  /* 0x0000500001007387 */ /* 0x000fe80000100800 */
[----:B------:R0:W-:Y:S04]  /*38620*/  STL [R1+0x58], R22 ;  /* 0x0000581601007387 */ /* 0x0001e80000100800 */
[----:B0-----:R-:W4:Y:S01]  /*38630*/  LDL.LU.64 R22, [R1+0x1c58] ;  /* 0x001c580001167983 */ /* 0x001f220000300a00 */
[----:B---3--:R-:W-:-:S05]  /*38640*/  IADD3 R6, P2, PT, R20, R32, RZ ;  /* 0x0000002014067210 */ /* 0x008fca0007f5e0ff */
[----:B------:R0:W-:Y:S04]  /*38650*/  STL [R1+0x64], R6 ;  /* 0x0000640601007387 */ /* 0x0001e80000100800 */
[----:B------:R-:W3:Y:S01]  /*38660*/  LDL.LU.64 R86, [R1+0x1c60] ;  /* 0x001c600001567983 */ /* 0x000ee20000300a00 */
[----:B0-----:R-:W-:Y:S01]  /*38670*/  IMAD.X R6, R21, 0x1, R33, P2 ;  /* 0x0000000115067824 */ /* 0x001fe200010e0621 */
[----:B--2---:R-:W-:-:S05]  /*38680*/  IADD3 R0, P4, PT, R84, R32, RZ ;  /* 0x0000002054007210 */ /* 0x004fca0007f9e0ff */
[----:B------:R4:W-:Y:S04]  /*38690*/  STL [R1+0x6c], R0 ;  /* 0x00006c0001007387 */ /* 0x0009e80000100800 */
[----:B------:R-:W2:Y:S01]  /*386a0*/  LDL.LU.64 R20, [R1+0x1c68] ;  /* 0x001c680001147983 */ /* 0x000ea20000300a00 */
[----:B----4-:R-:W-:-:S05]  /*386b0*/  IADD3 R0, P5, PT, R82, R32, RZ ;  /* 0x0000002052007210 */ /* 0x010fca0007fbe0ff */
[----:B------:R0:W-:Y:S01]  /*386c0*/  STL [R1+0x74], R0 ;  /* 0x0000740001007387 */ /* 0x0001e20000100800 */
[----:B------:R-:W-:-:S03]  /*386d0*/  IMAD.X R82, R83, 0x1, R33, P5 ;  /* 0x0000000153527824 */ /* 0x000fc600028e0621 */
[----:B------:R-:W-:Y:S01]  /*386e0*/  STL [R1+0x60], R6 ;  /* 0x0000600601007387 */ /* 0x000fe20000100800 */
[----:B0-----:R-:W-:-:S05]  /*386f0*/  IMAD.X R0, R85, 0x1, R33, P4 ;  /* 0x0000000155007824 */ /* 0x001fca00020e0621 */
[----:B------:R-:W-:Y:S04]  /*38700*/  STL [R1+0x68], R0 ;  /* 0x0000680001007387 */ /* 0x000fe80000100800 */
[----:B------:R0:W-:Y:S04]  /*38710*/  STL [R1+0x70], R82 ;  /* 0x0000705201007387 */ /* 0x0001e80000100800 */
[----:B0-----:R-:W4:Y:S01]  /*38720*/  LDL.LU.64 R82, [R1+0x1c70] ;  /* 0x001c700001527983 */ /* 0x001f220000300a00 */
[----:B------:R-:W-:-:S05]  /*38730*/  IADD3 R6, P2, PT, R26, R32, RZ ;  /* 0x000000201a067210 */ /* 0x000fca0007f5e0ff */
        /* <DEDUP_REMOVED lines=15> */
[----:B------:R0:W-:Y:S04]  /*38830*/  STL [R1+0x94], R6 ;  /* 0x0000940601007387 */ /* 0x0001e80000100800 */
[----:B------:R-:W4:Y:S01]  /*38840*/  LDL.LU.64 R88, [R1+0x1c90] ;  /* 0x001c900001587983 */ /* 0x000f220000300a00 */
[----:B0-----:R-:W-:Y:S01]  /*38850*/  IMAD.X R6, R23, 0x1, R33, P2 ;  /* 0x0000000117067824 */ /* 0x001fe200010e0621 */
[----:B---3--:R-:W-:-:S05]  /*38860*/  IADD3 R0, P4, PT, R86, R32, RZ ;  /* 0x0000002056007210 */ /* 0x008fca0007f9e0ff */
[----:B------:R2:W-:Y:S04]  /*38870*/  STL [R1+0x9c], R0 ;  /* 0x00009c0001007387 */ /* 0x0005e80000100800 */
[----:B------:R-:W3:Y:S01]  /*38880*/  LDL.LU.64 R22, [R1+0x1c98] ;  /* 0x001c980001167983 */ /* 0x000ee20000300a00 */
[----:B--2---:R-:W-:-:S05]  /*38890*/  IADD3 R0, P5, PT, R20, R32, RZ ;  /* 0x0000002014007210 */ /* 0x004fca0007fbe0ff */
[----:B------:R0:W-:Y:S01]  /*388a0*/  STL [R1+0xa4], R0 ;  /* 0x0000a40001007387 */ /* 0x0001e20000100800 */
[----:B------:R-:W-:-:S03]  /*388b0*/  IMAD.X R20, R21, 0x1, R33, P5 ;  /* 0x0000000115147824 */ /* 0x000fc600028e0621 */
[----:B------:R-:W-:Y:S01]  /*388c0*/  STL [R1+0x90], R6 ;  /* 0x0000900601007387 */ /* 0x000fe20000100800 */
[----:B0-----:R-:W-:-:S05]  /*388d0*/  IMAD.X R0, R87, 0x1, R33, P4 ;  /* 0x0000000157007824 */ /* 0x001fca00020e0621 */
[----:B------:R-:W-:Y:S04]  /*388e0*/  STL [R1+0x98], R0 ;  /* 0x0000980001007387 */ /* 0x000fe80000100800 */
[----:B------:R0:W-:Y:S04]  /*388f0*/  STL [R1+0xa0], R20 ;  /* 0x0000a01401007387 */ /* 0x0001e80000100800 */
[----:B0-----:R-:W2:Y:S01]  /*38900*/  LDL.LU.64 R20, [R1+0x1ca0] ;  /* 0x001ca00001147983 */ /* 0x001ea20000300a00 */
[----:B----4-:R-:W-:-:S05]  /*38910*/  IADD3 R6, P2, PT, R82, R32, RZ ;  /* 0x0000002052067210 */ /* 0x010fca0007f5e0ff */
[----:B------:R0:W-:Y:S04]  /*38920*/  STL [R1+0xac], R6 ;  /* 0x0000ac0601007387 */ /* 0x0001e80000100800 */
[----:B------:R-:W4:Y:S01]  /*38930*/  LDL.LU.64 R86, [R1+0x1ca8] ;  /* 0x001ca80001567983 */ /* 0x000f220000300a00 */
[----:B------:R-:W-:-:S05]  /*38940*/  IADD3 R0, P4, PT, R84, R32, RZ ;  /* 0x0000002054007210 */ /* 0x000fca0007f9e0ff */
        /* <DEDUP_REMOVED lines=29> */
[----:B----4-:R-:W-:Y:S01]  /*38b20*/  IADD3 R0, P4, PT, R86, R32, RZ ;  /* 0x0000002056007210 */ /* 0x010fe20007f9e0ff */
[----:B0-----:R-:W-:-:S04]  /*38b30*/  IMAD.X R6, R21, 0x1, R33, P2 ;  /* 0x0000000115067824 */ /* 0x001fc800010e0621 */
[----:B------:R0:W-:Y:S04]  /*38b40*/  STL [R1+0xe4], R0 ;  /* 0x0000e40001007387 */ /* 0x0001e80000100800 */
[----:B------:R-:W4:Y:S01]  /*38b50*/  LDL.LU.64 R20, [R1+0x1ce0] ;  /* 0x001ce00001147983 */ /* 0x000f220000300a00 */
[----:B0-----:R-:W-:-:S05]  /*38b60*/  IADD3 R0, P5, PT, R82, R32, RZ ;  /* 0x0000002052007210 */ /* 0x001fca0007fbe0ff */
        /* <DEDUP_REMOVED lines=70> */
[----:B------:R-:W-:Y:S01]  /*38fd0*/  IADD3 R0, P4, PT, R88, R32, RZ ;  /* 0x0000002058007210 */ /* 0x000fe20007f9e0ff */
        /* <DEDUP_REMOVED lines=81> */
[----:B------:R1:W-:Y:S01]  /*394f0*/  STL [R1+0x1c8], R6 ;  /* 0x0001c80601007387 */ /* 0x0003e20000100800 */
[----:B0-----:R-:W-:-:S05]  /*39500*/  IMAD.X R0, R85, 0x1, R33, P4 ;  /* 0x0000000155007824 */ /* 0x001fca00020e0621 */
[----:B------:R-:W-:Y:S04]  /*39510*/  STL [R1+0x1d0], R0 ;  /* 0x0001d00001007387 */ /* 0x000fe80000100800 */
[----:B------:R0:W-:Y:S04]  /*39520*/  STL [R1+0x1d8], R82 ;  /* 0x0001d85201007387 */ /* 0x0001e80000100800 */
[----:B------:R-:W4:Y:S01]  /*39530*/  LDL.LU.64 R84, [R1+0x1dd8] ;  /* 0x001dd80001547983 */ /* 0x000f220000300a00 */
[----:B-1----:R-:W-:-:S05]  /*39540*/  IADD3 R6, P2, PT, R26, R32, RZ ;  /* 0x000000201a067210 */ /* 0x002fca0007f5e0ff */
[----:B------:R1:W-:Y:S04]  /*39550*/  STL [R1+0x1e4], R6 ;  /* 0x0001e40601007387 */ /* 0x0003e80000100800 */
[----:B0-----:R-:W4:Y:S01]  /*39560*/  LDL.LU.64 R82, [R1+0x1de0] ;  /* 0x001de00001527983 */ /* 0x001f220000300a00 */
[----:B-1----:R-:W-:Y:S01]  /*39570*/  IMAD.X R6, R27, 0x1, R33, P2 ;  /* 0x000000011b067824 */ /* 0x002fe200010e0621 */
        /* <DEDUP_REMOVED lines=29> */
[----:B------:R-:W-:Y:S01]  /*39750*/  IADD3 R0, P4, PT, R82, R32, RZ ;  /* 0x0000002052007210 */ /* 0x000fe20007f9e0ff */
[----:B0-----:R-:W-:-:S04]  /*39760*/  IMAD.X R6, R85, 0x1, R33, P2 ;  /* 0x0000000155067824 */ /* 0x001fc800010e0621 */
[----:B------:R3:W-:Y:S04]  /*39770*/  STL [R1+0x21c], R0 ;  /* 0x00021c0001007387 */ /* 0x0007e80000100800 */
[----:B------:R-:W4:Y:S01]  /*39780*/  LDL.LU.64 R84, [R1+0x1e18] ;  /* 0x001e180001547983 */ /* 0x000f220000300a00 */
[----:B---3--:R-:W-:-:S05]  /*39790*/  IADD3 R0, P5, PT, R26, R32, RZ ;  /* 0x000000201a007210 */ /* 0x008fca0007fbe0ff */
[----:B------:R0:W-:Y:S01]  /*397a0*/  STL [R1+0x224], R0 ;  /* 0x0002240001007387 */ /* 0x0001e20000100800 */
[----:B------:R-:W-:-:S03]  /*397b0*/  IMAD.X R26, R27, 0x1, R33, P5 ;  /* 0x000000011b1a7824 */ /* 0x000fc600028e0621 */
[----:B------:R2:W-:Y:S01]  /*397c0*/  STL [R1+0x210], R6 ;  /* 0x0002100601007387 */ /* 0x0005e20000100800 */
[----:B0-----:R-:W-:-:S05]  /*397d0*/  IMAD.X R0, R83, 0x1, R33, P4 ;  /* 0x0000000153007824 */ /* 0x001fca00020e0621 */
[----:B------:R-:W-:Y:S04]  /*397e0*/  STL [R1+0x218], R0 ;  /* 0x0002180001007387 */ /* 0x000fe80000100800 */
[----:B------:R0:W-:Y:S04]  /*397f0*/  STL [R1+0x220], R26 ;  /* 0x0002201a01007387 */ /* 0x0001e80000100800 */
[----:B------:R-:W3:Y:S01]  /*39800*/  LDL.LU.64 R82, [R1+0x1e20] ;  /* 0x001e200001527983 */ /* 0x000ee20000300a00 */
[----:B--2---:R-:W-:-:S05]  /*39810*/  IADD3 R6, P2, PT, R24, R32, RZ ;  /* 0x0000002018067210 */ /* 0x004fca0007f5e0ff */
[----:B------:R1:W-:Y:S04]  /*39820*/  STL [R1+0x22c], R6 ;  /* 0x00022c0601007387 */ /* 0x0003e80000100800 */
[----:B0-----:R-:W2:Y:S01]  /*39830*/  LDL.LU.64 R26, [R1+0x1e28] ;  /* 0x001e2800011a7983 */ /* 0x001ea20000300a00 */
[----:B----4-:R-:W-:Y:S01]  /*39840*/  IADD3 R0, P4, PT, R88, R32, RZ ;  /* 0x0000002058007210 */ /* 0x010fe20007f9e0ff */
[----:B-1----:R-:W-:-:S04]  /*39850*/  IMAD.X R6, R25, 0x1, R33, P2 ;  /* 0x0000000119067824 */ /* 0x002fc800010e0621 */
        /* <DEDUP_REMOVED lines=23> */
[----:B------:R0:W-:Y:S04]  /*399d0*/  STL [R1+0x250], R84 ;  /* 0x0002505401007387 */ /* 0x0001e80000100800 */
[----:B------:R-:W4:Y:S01]  /*399e0*/  LDL.LU.64 R86, [R1+0x1e50] ;  /* 0x001e500001567983 */ /* 0x000f220000300a00 */
[----:B---3--:R-:W-:-:S05]  /*399f0*/  IADD3 R6, P2, PT, R82, R32, RZ ;  /* 0x0000002052067210 */ /* 0x008fca0007f5e0ff */
[----:B------:R1:W-:Y:S04]  /*39a00*/  STL [R1+0x25c], R6 ;  /* 0x00025c0601007387 */ /* 0x0003e80000100800 */
[----:B0-----:R-:W3:Y:S01]  /*39a10*/  LDL.LU.64 R84, [R1+0x1e58] ;  /* 0x001e580001547983 */ /* 0x001ee20000300a00 */
[----:B-1----:R-:W-:Y:S01]  /*39a20*/  IMAD.X R6, R83, 0x1, R33, P2 ;  /* 0x0000000153067824 */ /* 0x002fe200010e0621 */
[----:B--2---:R-:W-:-:S05]  /*39a30*/  IADD3 R0, P4, PT, R26, R32, RZ ;  /* 0x000000201a007210 */ /* 0x004fca0007f9e0ff */
[----:B------:R4:W-:Y:S04]  /*39a40*/  STL [R1+0x264], R0 ;  /* 0x0002640001007387 */ /* 0x0009e80000100800 */
[----:B------:R-:W2:Y:S01]  /*39a50*/  LDL.LU.64 R82, [R1+0x1e60] ;  /* 0x001e600001527983 */ /* 0x000ea20000300a00 */
[----:B----4-:R-:W-:-:S05]  /*39a60*/  IADD3 R0, P5, PT, R24, R32, RZ ;  /* 0x0000002018007210 */ /* 0x010fca0007fbe0ff */
        /* <DEDUP_REMOVED lines=10> */
[----:B------:R-:W-:Y:S01]  /*39b10*/  IADD3 R0, P4, PT, R88, R32, RZ ;  /* 0x0000002058007210 */ /* 0x000fe20007f9e0ff */
[----:B-1----:R-:W-:-:S04]  /*39b20*/  IMAD.X R6, R23, 0x1, R33, P2 ;  /* 0x0000000117067824 */ /* 0x002fc800010e0621 */
        /* <DEDUP_REMOVED lines=20> */
[----:B------:R4:W-:Y:S01]  /*39c70*/  STL [R1+0x288], R6 ;  /* 0x0002880601007387 */ /* 0x0009e20000100800 */
[----:B0-----:R-:W-:-:S05]  /*39c80*/  IMAD.X R0, R85, 0x1, R33, P4 ;  /* 0x0000000155007824 */ /* 0x001fca00020e0621 */
[----:B------:R-:W-:Y:S04]  /*39c90*/  STL [R1+0x290], R0 ;  /* 0x0002900001007387 */ /* 0x000fe80000100800 */
[----:B------:R0:W-:Y:S04]  /*39ca0*/  STL [R1+0x298], R82 ;  /* 0x0002985201007387 */ /* 0x0001e80000100800 */
[----:B------:R-:W2:Y:S01]  /*39cb0*/  LDL.LU.64 R84, [R1+0x1e98] ;  /* 0x001e980001547983 */ /* 0x000ea20000300a00 */
[----:B----4-:R-:W-:-:S05]  /*39cc0*/  IADD3 R6, P2, PT, R26, R32, RZ ;  /* 0x000000201a067210 */ /* 0x010fca0007f5e0ff */
        /* <DEDUP_REMOVED lines=17> */
[----:B------:R-:W-:-:S05]  /*39de0*/  IADD3 R0, P4, PT, R20, R32, RZ ;  /* 0x0000002014007210 */ /* 0x000fca0007f9e0ff */
[----:B------:R0:W-:Y:S01]  /*39df0*/  STL [R1+0x2c4], R0 ;  /* 0x0002c40001007387 */ /* 0x0001e20000100800 */
[--C-:B-1----:R-:W-:Y:S02]  /*39e00*/  IMAD.X R6, R89, 0x1, R33.reuse, P2 ;  /* 0x0000000159067824 */ /* 0x102fe400010e0621 */
[----:B0-----:R-:W-:Y:S01]  /*39e10*/  IMAD.X R0, R21, 0x1, R33, P4 ;  /* 0x0000000115007824 */ /* 0x001fe200020e0621 */
[----:B---3--:R-:W-:-:S05]  /*39e20*/  IADD3 R90, P5, PT, R86, R32, RZ ;  /* 0x00000020565a7210 */ /* 0x008fca0007fbe0ff */
[----:B------:R0:W-:Y:S04]  /*39e30*/  STL [R1+0x2cc], R90 ;  /* 0x0002cc5a01007387 */ /* 0x0001e80000100800 */
[----:B------:R-:W3:Y:S01]  /*39e40*/  LDL.LU.64 R20, [R1+0x1ec0] ;  /* 0x001ec00001147983 */ /* 0x000ee20000300a00 */
[----:B------:R-:W-:-:S03]  /*39e50*/  IMAD.X R86, R87, 0x1, R33, P5 ;  /* 0x0000000157567824 */ /* 0x000fc600028e0621 */
[----:B------:R2:W-:Y:S04]  /*39e60*/  STL [R1+0x2b8], R6 ;  /* 0x0002b80601007387 */ /* 0x0005e80000100800 */
[----:B------:R4:W-:Y:S04]  /*39e70*/  STL [R1+0x2c0], R0 ;  /* 0x0002c00001007387 */ /* 0x0009e80000100800 */
[----:B------:R-:W-:Y:S04]  /*39e80*/  STL [R1+0x2c8], R86 ;  /* 0x0002c85601007387 */ /* 0x000fe80000100800 */
[----:B0-----:R-:W3:Y:S01]  /*39e90*/  LDL.LU.64 R90, [R1+0x1ec8] ;  /* 0x001ec800015a7983 */ /* 0x001ee20000300a00 */
[----:B--2---:R-:W-:-:S05]  /*39ea0*/  IADD3 R6, P2, PT, R84, R32, RZ ;  /* 0x0000002054067210 */ /* 0x004fca0007f5e0ff */
[----:B------:R0:W-:Y:S04]  /*39eb0*/  STL [R1+0x2d4], R6 ;  /* 0x0002d40601007387 */ /* 0x0001e80000100800 */
[----:B------:R-:W2:Y:S01]  /*39ec0*/  LDL.LU.64 R88, [R1+0x1ed0] ;  /* 0x001ed00001587983 */ /* 0x000ea20000300a00 */
[----:B----4-:R-:W-:Y:S01]  /*39ed0*/  IADD3 R0, P4, PT, R82, R32, RZ ;  /* 0x0000002052007210 */ /* 0x010fe20007f9e0ff */
[----:B0-----:R-:W-:-:S04]  /*39ee0*/  IMAD.X R6, R85, 0x1, R33, P2 ;  /* 0x0000000155067824 */ /* 0x001fc800010e0621 */
[----:B------:R0:W-:Y:S02]  /*39ef0*/  STL [R1+0x2dc], R0 ;  /* 0x0002dc0001007387 */ /* 0x0001e40000100800 */
[----:B0-----:R-:W-:Y:S01]  /*39f00*/  IMAD.X R0, R83, 0x1, R33, P4 ;  /* 0x0000000153007824 */ /* 0x001fe200020e0621 */
[----:B------:R-:W-:-:S05]  /*39f10*/  IADD3 R86, P5, PT, R26, R32, RZ ;  /* 0x000000201a567210 */ /* 0x000fca0007fbe0ff */
[----:B------:R0:W-:Y:S01]  /*39f20*/  STL [R1+0x2e4], R86 ;  /* 0x0002e45601007387 */ /* 0x0001e20000100800 */
[----:B------:R-:W-:-:S03]  /*39f30*/  IMAD.X R26, R27, 0x1, R33, P5 ;  /* 0x000000011b1a7824 */ /* 0x000fc600028e0621 */
[----:B0-----:R-:W4:Y:S04]  /*39f40*/  LDL.LU.64 R86, [R1+0x1ed8] ;  /* 0x001ed80001567983 */ /* 0x001f280000300a00 */
[----:B------:R0:W-:Y:S04]  /*39f50*/  STL [R1+0x2d0], R6 ;  /* 0x0002d00601007387 */ /* 0x0001e80000100800 */
[----:B------:R1:W-:Y:S04]  /*39f60*/  STL [R1+0x2d8], R0 ;  /* 0x0002d80001007387 */ /* 0x0003e80000100800 */
[----:B------:R0:W-:Y:S04]  /*39f70*/  STL [R1+0x2e0], R26 ;  /* 0x0002e01a01007387 */ /* 0x0001e80000100800 */
[----:B------:R-:W4:Y:S01]  /*39f80*/  LDL.LU.64 R84, [R1+0x1ee0] ;  /* 0x001ee00001547983 */ /* 0x000f220000300a00 */
[----:B0-----:R-:W-:-:S05]  /*39f90*/  IADD3 R6, P2, PT, R24, R32, RZ ;  /* 0x0000002018067210 */ /* 0x001fca0007f5e0ff */
[----:B------:R0:W-:Y:S04]  /*39fa0*/  STL [R1+0x2ec], R6 ;  /* 0x0002ec0601007387 */ /* 0x0001e80000100800 */
[----:B------:R-:W4:Y:S01]  /*39fb0*/  LDL.LU.64 R82, [R1+0x1ee8] ;  /* 0x001ee80001527983 */ /* 0x000f220000300a00 */
[----:B-1----:R-:W-:-:S05]  /*39fc0*/  IADD3 R0, P4, PT, R22, R32, RZ ;  /* 0x0000002016007210 */ /* 0x002fca0007f9e0ff */
[----:B------:R3:W-:Y:S04]  /*39fd0*/  STL [R1+0x2f4], R0 ;  /* 0x0002f40001007387 */ /* 0x0007e80000100800 */
[----:B------:R-:W4:Y:S01]  /*39fe0*/  LDL.LU.64 R26, [R1+0x1ef0] ;  /* 0x001ef000011a7983 */ /* 0x000f220000300a00 */
[----:B0-----:R-:W-:Y:S01]  /*39ff0*/  IMAD.X R6, R25, 0x1, R33, P2 ;  /* 0x0000000119067824 */ /* 0x001fe200010e0621 */
[----:B---3--:R-:W-:-:S05]  /*3a000*/  IADD3 R0, P5, PT, R20, R32, RZ ;  /* 0x0000002014007210 */ /* 0x008fca0007fbe0ff */
[----:B------:R0:W-:Y:S01]  /*3a010*/  STL [R1+0x2fc], R0 ;  /* 0x0002fc0001007387 */ /* 0x0001e20000100800 */
[----:B------:R-:W-:-:S03]  /*3a020*/  IMAD.X R20, R21, 0x1, R33, P5 ;  /* 0x0000000115147824 */ /* 0x000fc600028e0621 */
[----:B------:R1:W-:Y:S01]  /*3a030*/  STL [R1+0x2e8], R6 ;  /* 0x0002e80601007387 */ /* 0x0003e20000100800 */
[----:B0-----:R-:W-:Y:S01]  /*3a040*/  IMAD.X R0, R23, 0x1, R33, P4 ;  /* 0x0000000117007824 */ /* 0x001fe200020e0621 */
[----:B-1----:R-:W-:-:S04]  /*3a050*/  IADD3 R6, P2, PT, R90, R32, RZ ;  /* 0x000000205a067210 */ /* 0x002fc80007f5e0ff */
[----:B------:R2:W-:Y:S04]  /*3a060*/  STL [R1+0x2f0], R0 ;  /* 0x0002f00001007387 */ /* 0x0005e80000100800 */
[----:B------:R0:W-:Y:S04]  /*3a070*/  STL [R1+0x2f8], R20 ;  /* 0x0002f81401007387 */ /* 0x0001e80000100800 */
[----:B------:R-:W3:Y:S04]  /*3a080*/  LDL.LU.64 R24, [R1+0x1ef8] ;  /* 0x001ef80001187983 */ /* 0x000ee80000300a00 */
[----:B------:R1:W-:Y:S04]  /*3a090*/  STL [R1+0x304], R6 ;  /* 0x0003040601007387 */ /* 0x0003e80000100800 */
[----:B------:R-:W3:Y:S01]  /*3a0a0*/  LDL.LU.64 R22, [R1+0x1f00] ;  /* 0x001f000001167983 */ /* 0x000ee20000300a00 */
[----:B------:R-:W-:-:S02]  /*3a0b0*/  IADD3.X R90, PT, PT, R91, R33, RZ, P2, !PT ;  /* 0x000000215b5a7210 */ /* 0x000fc400017fe4ff */
[----:B--2---:R-:W-:-:S05]  /*3a0c0*/  IADD3 R0, P4, PT, R88, R32, RZ ;  /* 0x0000002058007210 */ /* 0x004fca0007f9e0ff */
[----:B------:R4:W-:Y:S04]  /*3a0d0*/  STL [R1+0x30c], R0 ;  /* 0x00030c0001007387 */ /* 0x0009e80000100800 */
[----:B0-----:R-:W2:Y:S01]  /*3a0e0*/  LDL.LU.64 R20, [R1+0x1f08] ;  /* 0x001f080001147983 */ /* 0x001ea20000300a00 */
[----:B-1----:R-:W-:Y:S01]  /*3a0f0*/  IMAD.X R6, R89, 0x1, R33, P4 ;  /* 0x0000000159067824 */ /* 0x002fe200020e0621 */
[----:B----4-:R-:W-:-:S05]  /*3a100*/  IADD3 R0, P5, PT, R86, R32, RZ ;  /* 0x0000002056007210 */ /* 0x010fca0007fbe0ff */
[----:B------:R0:W-:Y:S04]  /*3a110*/  STL [R1+0x314], R0 ;  /* 0x0003140001007387 */ /* 0x0001e80000100800 */
[----:B------:R-:W-:Y:S01]  /*3a120*/  STL [R1+0x300], R90 ;  /* 0x0003005a01007387 */ /* 0x000fe20000100800 */
[----:B0-----:R-:W-:Y:S01]  /*3a130*/  IMAD.X R0, R87, 0x1, R33, P5 ;  /* 0x0000000157007824 */ /* 0x001fe200028e0621 */
[-C--:B------:R-:W-:Y:S02]  /*3a140*/  IADD3 R86, P2, PT, R84, R32.reuse, RZ ;  /* 0x0000002054567210 */ /* 0x080fe40007f5e0ff */
[----:B------:R0:W-:Y:S04]  /*3a150*/  STL [R1+0x308], R6 ;  /* 0x0003080601007387 */ /* 0x0001e80000100800 */
[----:B------:R1:W-:Y:S04]  /*3a160*/  STL [R1+0x310], R0 ;  /* 0x0003100001007387 */ /* 0x0003e80000100800 */
[----:B------:R-:W-:Y:S01]  /*3a170*/  STL [R1+0x31c], R86 ;  /* 0x00031c5601007387 */ /* 0x000fe20000100800 */
[----:B0-----:R-:W-:-:S03]  /*3a180*/  IADD3 R6, P4, PT, R82, R32, RZ ;  /* 0x0000002052067210 */ /* 0x001fc60007f9e0ff */
[----:B------:R-:W4:Y:S04]  /*3a190*/  LDL.LU.64 R90, [R1+0x1f10] ;  /* 0x001f1000015a7983 */ /* 0x000f280000300a00 */
[----:B------:R0:W-:Y:S01]  /*3a1a0*/  STL [R1+0x324], R6 ;  /* 0x0003240601007387 */ /* 0x0001e20000100800 */
[----:B-1----:R-:W-:-:S05]  /*3a1b0*/  IADD3 R0, P5, PT, R26, R32, RZ ;  /* 0x000000201a007210 */ /* 0x002fca0007fbe0ff */
[----:B------:R1:W-:Y:S04]  /*3a1c0*/  STL [R1+0x32c], R0 ;  /* 0x00032c0001007387 */ /* 0x0003e80000100800 */
[----:B------:R-:W4:Y:S01]  /*3a1d0*/  LDL.LU.64 R88, [R1+0x1f18] ;  /* 0x001f180001587983 */ /* 0x000f220000300a00 */
[--C-:B0-----:R-:W-:Y:S02]  /*3a1e0*/  IMAD.X R6, R85, 0x1, R33.reuse, P2 ;  /* 0x0000000155067824 */ /* 0x101fe400010e0621 */
[----:B-1----:R-:W-:-:S03]  /*3a1f0*/  IMAD.X R0, R83, 0x1, R33, P4 ;  /* 0x0000000153007824 */ /* 0x002fc600020e0621 */
[----:B------:R-:W-:Y:S04]  /*3a200*/  STL [R1+0x318], R6 ;  /* 0x0003180601007387 */ /* 0x000fe80000100800 */
[----:B------:R-:W4:Y:S04]  /*3a210*/  LDL.LU.64 R86, [R1+0x1f20] ;  /* 0x001f200001567983 */ /* 0x000f280000300a00 */
[----:B------:R0:W-:Y:S02]  /*3a220*/  STL [R1+0x320], R0 ;  /* 0x0003200001007387 */ /* 0x0001e40000100800 */
[----:B0-----:R-:W-:-:S05]  /*3a230*/  IMAD.X R0, R27, 0x1, R33, P5 ;  /* 0x000000011b007824 */ /* 0x001fca00028e0621 */
[----:B------:R2:W-:Y:S01]  /*3a240*/  STL [R1+0x328], R0 ;  /* 0x0003280001007387 */ /* 0x0005e20000100800 */
[----:B---3--:R-:W-:-:S05]  /*3a250*/  IADD3 R26, P2, PT, R24, R32, RZ ;  /* 0x00000020181a7210 */ /* 0x008fca0007f5e0ff */
[----:B------:R0:W-:Y:S01]  /*3a260*/  STL [R1+0x334], R26 ;  /* 0x0003341a01007387 */ /* 0x0001e20000100800 */
[----:B------:R-:W-:-:S03]  /*3a270*/  IADD3 R6, P4, PT, R22, R32, RZ ;  /* 0x0000002016067210 */ /* 0x000fc60007f9e0ff */
[----:B------:R-:W3:Y:S04]  /*3a280*/  LDL.LU.64 R84, [R1+0x1f28] ;  /* 0x001f280001547983 */ /* 0x000ee80000300a00 */
[----:B------:R1:W-:Y:S04]  /*3a290*/  STL [R1+0x33c], R6 ;  /* 0x00033c0601007387 */ /* 0x0003e80000100800 */
[----:B------:R-:W3:Y:S01]  /*3a2a0*/  LDL.LU.64 R82, [R1+0x1f30] ;  /* 0x001f300001527983 */ /* 0x000ee20000300a00 */
[----:B------:R-:W-:Y:S01]  /*3a2b0*/  IMAD.X R24, R25, 0x1, R33, P2 ;  /* 0x0000000119187824 */ /* 0x000fe200010e0621 */
[----:B--2---:R-:W-:-:S05]  /*3a2c0*/  IADD3 R0, P5, PT, R20, R32, RZ ;  /* 0x0000002014007210 */ /* 0x004fca0007fbe0ff */
[----:B------:R2:W-:Y:S04]  /*3a2d0*/  STL [R1+0x344], R0 ;  /* 0x0003440001007387 */ /* 0x0005e80000100800 */
[----:B0-----:R-:W3:Y:S01]  /*3a2e0*/  LDL.LU.64 R26, [R1+0x1f38] ;  /* 0x001f3800011a7983 */ /* 0x001ee20000300a00 */
[----:B-1----:R-:W-:-:S03]  /*3a2f0*/  IMAD.X R6, R21, 0x1, R33, P5 ;  /* 0x0000000115067824 */ /* 0x002fc600028e0621 */
[----:B------:R0:W-:Y:S01]  /*3a300*/  STL [R1+0x330], R24 ;  /* 0x0003301801007387 */ /* 0x0001e20000100800 */
[----:B--2---:R-:W-:-:S03]  /*3a310*/  IMAD.X R0, R23, 0x1, R33, P4 ;  /* 0x0000000117007824 */ /* 0x004fc600020e0621 */
[----:B0-----:R-:W2:Y:S04]  /*3a320*/  LDL.LU.64 R24, [R1+0x1f40] ;  /* 0x001f400001187983 */ /* 0x001ea80000300a00 */
[----:B------:R4:W-:Y:S04]  /*3a330*/  STL [R1+0x338], R0 ;  /* 0x0003380001007387 */ /* 0x0009e80000100800 */
[----:B------:R-:W-:Y:S04]  /*3a340*/  STL [R1+0x340], R6 ;  /* 0x0003400601007387 */ /* 0x000fe80000100800 */
[----:B------:R-:W2:Y:S04]  /*3a350*/  LDL.LU.64 R22, [R1+0x1f48] ;  /* 0x001f480001167983 */ /* 0x000ea80000300a00 */
[----:B------:R-:W2:Y:S01]  /*3a360*/  LDL.LU.64 R20, [R1+0x1f50] ;  /* 0x001f500001147983 */ /* 0x000ea20000300a00 */
[----:B----4-:R-:W-:-:S05]  /*3a370*/  IADD3 R0, P2, PT, R90, R32, RZ ;  /* 0x000000205a007210 */ /* 0x010fca0007f5e0ff */
[----:B------:R0:W-:Y:S02]  /*3a380*/  STL [R1+0x34c], R0 ;  /* 0x00034c0001007387 */ /* 0x0001e40000100800 */
[----:B0-----:R-:W-:-:S05]  /*3a390*/  IADD3 R0, P4, PT, R88, R32, RZ ;  /* 0x0000002058007210 */ /* 0x001fca0007f9e0ff */
[----:B------:R0:W-:Y:S04]  /*3a3a0*/  STL [R1+0x354], R0 ;  /* 0x0003540001007387 */ /* 0x0001e80000100800 */
[----:B0-----:R-:W4:Y:S01]  /*3a3b0*/  LDL.LU R0, [R1+0x1fc4] ;  /* 0x001fc40001007983 */ /* 0x001f220000300800 */
[----:B------:R-:W-:Y:S01]  /*3a3c0*/  IADD3 R6, P5, PT, R86, R32, RZ ;  /* 0x0000002056067210 */ /* 0x000fe20007fbe0ff */
[----:B------:R-:W-:-:S04]  /*3a3d0*/  IMAD.X R90, R91, 0x1, R33, P2 ;  /* 0x000000015b5a7824 */ /* 0x000fc800010e0621 */
[----:B------:R0:W-:Y:S01]  /*3a3e0*/  STL [R1+0x35c], R6 ;  /* 0x00035c0601007387 */ /* 0x0001e20000100800 */
[----:B------:R-:W-:-:S03]  /*3a3f0*/  IMAD.X R86, R87, 0x1, R33, P5 ;  /* 0x0000000157567824 */ /* 0x000fc600028e0621 */
[----:B------:R-:W-:Y:S01]  /*3a400*/  STL [R1+0x348], R90 ;  /* 0x0003485a01007387 */ /* 0x000fe20000100800 */
[----:B0-----:R-:W-:-:S05]  /*3a410*/  IMAD.X R6, R89, 0x1, R33, P4 ;  /* 0x0000000159067824 */ /* 0x001fca00020e0621 */
[----:B------:R0:W-:Y:S04]  /*3a420*/  STL [R1+0x350], R6 ;  /* 0x0003500601007387 */ /* 0x0001e80000100800 */
[----:B------:R-:W-:Y:S01]  /*3a430*/  STL [R1+0x358], R86 ;  /* 0x0003585601007387 */ /* 0x000fe20000100800 */
[----:B---3--:R-:W-:-:S05]  /*3a440*/  IADD3 R87, P2, PT, R84, R32, RZ ;  /* 0x0000002054577210 */ /* 0x008fca0007f5e0ff */
[--C-:B------:R-:W-:Y:S01]  /*3a450*/  IMAD.X R84, R85, 0x1, R33.reuse, P2 ;  /* 0x0000000155547824 */ /* 0x100fe200010e0621 */
[-C--:B0-----:R-:W-:Y:S01]  /*3a460*/  IADD3 R6, P4, PT, R82, R32.reuse, RZ ;  /* 0x0000002052067210 */ /* 0x081fe20007f9e0ff */
[----:B------:R-:W-:Y:S04]  /*3a470*/  STL [R1+0x364], R87 ;  /* 0x0003645701007387 */ /* 0x000fe80000100800 */
[----:B------:R0:W-:Y:S02]  /*3a480*/  STL [R1+0x36c], R6 ;  /* 0x00036c0601007387 */ /* 0x0001e40000100800 */
[----:B0-----:R-:W-:Y:S01]  /*3a490*/  IMAD.X R6, R83, 0x1, R33, P4 ;  /* 0x0000000153067824 */ /* 0x001fe200020e0621 */
[----:B------:R-:W-:-:S05]  /*3a4a0*/  IADD3 R86, P5, PT, R26, R32, RZ ;  /* 0x000000201a567210 */ /* 0x000fca0007fbe0ff */
[----:B------:R-:W-:Y:S01]  /*3a4b0*/  STL [R1+0x374], R86 ;  /* 0x0003745601007387 */ /* 0x000fe20000100800 */
[----:B------:R-:W-:-:S03]  /*3a4c0*/  IMAD.X R26, R27, 0x1, R33, P5 ;  /* 0x000000011b1a7824 */ /* 0x000fc600028e0621 */
[----:B------:R0:W-:Y:S04]  /*3a4d0*/  STL [R1+0x360], R84 ;  /* 0x0003605401007387 */ /* 0x0001e80000100800 */
[----:B------:R-:W3:Y:S04]  /*3a4e0*/  LDL.LU.64 R82, [R1+0x1f58] ;  /* 0x001f580001527983 */ /* 0x000ee80000300a00 */
[----:B------:R2:W-:Y:S04]  /*3a4f0*/  STL [R1+0x368], R6 ;  /* 0x0003680601007387 */ /* 0x0005e80000100800 */
[----:B------:R1:W-:Y:S04]  /*3a500*/  STL [R1+0x370], R26 ;  /* 0x0003701a01007387 */ /* 0x0003e80000100800 */
[----:B0-----:R-:W3:Y:S01]  /*3a510*/  LDL.LU.64 R84, [R1+0x1f60] ;  /* 0x001f600001547983 */ /* 0x001ee20000300a00 */
[----:B--2---:R-:W-:-:S02]  /*3a520*/  IADD3 R6, P2, PT, R24, R32, RZ ;  /* 0x0000002018067210 */ /* 0x004fc40007f5e0ff */
[----:B-1----:R-:W-:-:S03]  /*3a530*/  IADD3 R26, P4, PT, R22, R32, RZ ;  /* 0x00000020161a7210 */ /* 0x002fc60007f9e0ff */
[----:B------:R0:W-:Y:S04]  /*3a540*/  STL [R1+0x37c], R6 ;  /* 0x00037c0601007387 */ /* 0x0001e80000100800 */
[----:B------:R-:W2:Y:S04]  /*3a550*/  LDL.LU.64 R86, [R1+0x1f68] ;  /* 0x001f680001567983 */ /* 0x000ea80000300a00 */
[----:B------:R1:W-:Y:S04]  /*3a560*/  STL [R1+0x384], R26 ;  /* 0x0003841a01007387 */ /* 0x0003e80000100800 */
[----:B------:R-:W2:Y:S01]  /*3a570*/  LDL.LU.64 R88, [R1+0x1f70] ;  /* 0x001f700001587983 */ /* 0x000ea20000300a00 */
[----:B0-----:R-:W-:-:S05]  /*3a580*/  IADD3 R6, P5, PT, R20, R32, RZ ;  /* 0x0000002014067210 */ /* 0x001fca0007fbe0ff */
[----:B------:R4:W-:Y:S04]  /*3a590*/  STL [R1+0x38c], R6 ;  /* 0x00038c0601007387 */ /* 0x0009e80000100800 */
[----:B------:R-:W2:Y:S04]  /*3a5a0*/  LDL.LU.64 R90, [R1+0x1f78] ;  /* 0x001f7800015a7983 */ /* 0x000ea80000300a00 */
[----:B-1----:R-:W2:Y:S01]  /*3a5b0*/  LDL.LU.64 R26, [R1+0x1f80] ;  /* 0x001f8000011a7983 */ /* 0x002ea20000300a00 */
[----:B------:R-:W-:Y:S02]  /*3a5c0*/  IMAD.X R22, R23, 0x1, R33, P4 ;  /* 0x0000000117167824 */ /* 0x000fe400020e0621 */
[----:B----4-:R-:W-:-:S02]  /*3a5d0*/  IMAD.U32 R6, R0, -0x80000000, RZ ;  /* 0x8000000000067824 */ /* 0x010fc400078e00ff */
[--C-:B------:R-:W-:Y:S02]  /*3a5e0*/  IMAD.X R0, R25, 0x1, R33.reuse, P2 ;  /* 0x0000000119007824 */ /* 0x100fe400010e0621 */
[----:B------:R-:W0:Y:S03]  /*3a5f0*/  SYNCS.PHASECHK.TRANS64.TRYWAIT P2, [UR4], R6 ;  /* 0x00000006ff0075a7 */ /* 0x000e260008041104 */
[----:B------:R1:W-:Y:S02]  /*3a600*/  STL [R1+0x378], R0 ;  /* 0x0003780001007387 */ /* 0x0003e40000100800 */
[----:B-1----:R-:W-:Y:S02]  /*3a610*/  IMAD.X R0, R21, 0x1, R33, P5 ;  /* 0x0000000115007824 */ /* 0x002fe400028e0621 */
[----:B------:R-:W4:Y:S04]  /*3a620*/  LDL.LU.64 R20, [R1+0x1f88] ;  /* 0x001f880001147983 */ /* 0x000f280000300a00 */
[----:B------:R1:W-:Y:S04]  /*3a630*/  STL [R1+0x380], R22 ;  /* 0x0003801601007387 */ /* 0x0003e80000100800 */
[----:B-1----:R-:W4:Y:S04]  /*3a640*/  LDL.LU.64 R22, [R1+0x1f90] ;  /* 0x001f900001167983 */ /* 0x002f280000300a00 */
[----:B------:R3:W-:Y:S04]  /*3a650*/  STL [R1+0x388], R0 ;  /* 0x0003880001007387 */ /* 0x0007e80000100800 */
[----:B------:R-:W4:Y:S01]  /*3a660*/  LDL.LU.64 R24, [R1+0x1f98] ;  /* 0x001f980001187983 */ /* 0x000f220000300a00 */
[----:B---3--:R-:W-:-:S05]  /*3a670*/  IADD3 R0, P4, PT, R82, R32, RZ ;  /* 0x0000002052007210 */ /* 0x008fca0007f9e0ff */
[----:B------:R1:W-:Y:S02]  /*3a680*/  STL [R1+0x394], R0 ;  /* 0x0003940001007387 */ /* 0x0003e40000100800 */
[----:B-1----:R-:W-:-:S05]  /*3a690*/  IADD3 R0, P5, PT, R84, R32, RZ ;  /* 0x0000002054007210 */ /* 0x002fca0007fbe0ff */
[----:B------:R1:W-:Y:S02]  /*3a6a0*/  STL [R1+0x39c], R0 ;  /* 0x00039c0001007387 */ /* 0x0003e40000100800 */
[--C-:B-1----:R-:W-:Y:S02]  /*3a6b0*/  IMAD.X R0, R83, 0x1, R33.reuse, P4 ;  /* 0x0000000153007824 */ /* 0x102fe400020e0621 */
[----:B------:R1:W5:Y:S04]  /*3a6c0*/  LDL.LU.64 R82, [R1+0x3da8] ;  /* 0x003da80001527983 */ /* 0x0003680000300a00 */
[----:B------:R3:W-:Y:S02]  /*3a6d0*/  STL [R1+0x390], R0 ;  /* 0x0003900001007387 */ /* 0x0007e40000100800 */
[----:B---3--:R-:W-:-:S02]  /*3a6e0*/  IMAD.X R0, R85, 0x1, R33, P5 ;  /* 0x0000000155007824 */ /* 0x008fc400028e0621 */
[----:B------:R1:W5:Y:S04]  /*3a6f0*/  LDL.LU.64 R84, [R1+0x3da0] ;  /* 0x003da00001547983 */ /* 0x0003680000300a00 */
[----:B------:R2:W-:Y:S02]  /*3a700*/  STL [R1+0x398], R0 ;  /* 0x0003980001007387 */ /* 0x0005e40000100800 */
[----:B--2---:R-:W-:-:S05]  /*3a710*/  IADD3 R0, P4, PT, R86, R32, RZ ;  /* 0x0000002056007210 */ /* 0x004fca0007f9e0ff */
[----:B------:R2:W-:Y:S02]  /*3a720*/  STL [R1+0x3a4], R0 ;  /* 0x0003a40001007387 */ /* 0x0005e40000100800 */
[----:B--2---:R-:W-:-:S05]  /*3a730*/  IADD3 R0, P5, PT, R88, R32, RZ ;  /* 0x0000002058007210 */ /* 0x004fca0007fbe0ff */
[----:B------:R2:W-:Y:S02]  /*3a740*/  STL [R1+0x3ac], R0 ;  /* 0x0003ac0001007387 */ /* 0x0005e40000100800 */
[--C-:B--2---:R-:W-:Y:S02]  /*3a750*/  IMAD.X R0, R87, 0x1, R33.reuse, P4 ;  /* 0x0000000157007824 */ /* 0x104fe400020e0621 */
[----:B------:R1:W5:Y:S04]  /*3a760*/  LDL.LU.64 R86, [R1+0x3d98] ;  /* 0x003d980001567983 */ /* 0x0003680000300a00 */
[----:B------:R2:W-:Y:S02]  /*3a770*/  STL [R1+0x3a0], R0 ;  /* 0x0003a00001007387 */ /* 0x0005e40000100800 */
[----:B--2---:R-:W-:-:S02]  /*3a780*/  IMAD.X R0, R89, 0x1, R33, P5 ;  /* 0x0000000159007824 */ /* 0x004fc400028e0621 */
[----:B------:R1:W5:Y:S04]  /*3a790*/  LDL.LU.64 R88, [R1+0x3d90] ;  /* 0x003d900001587983 */ /* 0x0003680000300a00 */
[----:B------:R2:W-:Y:S02]  /*3a7a0*/  STL [R1+0x3a8], R0 ;  /* 0x0003a80001007387 */ /* 0x0005e40000100800 */
[-C--:B--2---:R-:W-:Y:S02]  /*3a7b0*/  IADD3 R0, P4, PT, R90, R32.reuse, RZ ;  /* 0x000000205a007210 */ /* 0x084fe40007f9e0ff */
[----:B------:R-:W-:-:S03]  /*3a7c0*/  IADD3 R32, P5, PT, R26, R32, RZ ;  /* 0x000000201a207210 */ /* 0x000fc60007fbe0ff */
[----:B------:R2:W-:Y:S04]  /*3a7d0*/  STL [R1+0x3b4], R0 ;  /* 0x0003b40001007387 */ /* 0x0005e80000100800 */
[----:B--2---:R1:W5:Y:S04]  /*3a7e0*/  LDL.LU R0, [R1+0x3d88] ;  /* 0x003d880001007983 */ /* 0x0043680000300800 */
[----:B------:R2:W-:Y:S02]  /*3a7f0*/  STL [R1+0x3bc], R32 ;  /* 0x0003bc2001007387 */ /* 0x0005e40000100800 */
[----:B--2---:R-:W-:-:S02]  /*3a800*/  IMAD.X R32, R91, 0x1, R33, P4 ;  /* 0x000000015b207824 */ /* 0x004fc400020e0621 */
[----:B------:R1:W5:Y:S04]  /*3a810*/  LDL.LU.64 R90, [R1+0x3d80] ;  /* 0x003d8000015a7983 */ /* 0x0003680000300a00 */
[----:B------:R2:W-:Y:S01]  /*3a820*/  STL [R1+0x3b0], R32 ;  /* 0x0003b02001007387 */ /* 0x0005e20000100800 */
[----:B------:R-:W-:-:S03]  /*3a830*/  IMAD.X R27, R27, 0x1, R33, P5 ;  /* 0x000000011b1b7824 */ /* 0x000fc600028e0621 */
[----:B------:R1:W5:Y:S01]  /*3a840*/  LDL.LU R26, [R1+0x3d78] ;  /* 0x003d7800011a7983 */ /* 0x0003620000300800 */
[----:B--2---:R-:W2:Y:S03]  /*3a850*/  LDC R32, c[0x0][0x3a8] ;  /* 0x0000ea00ff207b82 */ /* 0x004ea60000000800 */
[----:B------:R4:W-:Y:S01]  /*3a860*/  STL [R1+0x3b8], R27 ;  /* 0x0003b81b01007387 */ /* 0x0009e20000100800 */
[----:B--2---:R-:W-:-:S04]  /*3a870*/  IMAD.SHL.U32 R32, R32, 0x100, RZ ;  /* 0x0000010020207824 */ /* 0x004fc800078e00ff */
[----:B------:R-:W-:-:S05]  /*3a880*/  IMAD.SHL.U32 R32, R32, 0x2, RZ ;  /* 0x0000000220207824 */ /* 0x000fca00078e00ff */
[----:B----4-:R-:W-:-:S05]  /*3a890*/  IADD3 R27, P4, PT, R20, R32, RZ ;  /* 0x00000020141b7210 */ /* 0x010fca0007f9e0ff */
[----:B------:R2:W-:Y:S02]  /*3a8a0*/  STL [R1+0x3c4], R27 ;  /* 0x0003c41b01007387 */ /* 0x0005e40000100800 */
[----:B--2---:R-:W-:-:S05]  /*3a8b0*/  IADD3 R27, P5, PT, R22, R32, RZ ;  /* 0x00000020161b7210 */ /* 0x004fca0007fbe0ff */
[----:B------:R2:W-:Y:S02]  /*3a8c0*/  STL [R1+0x3cc], R27 ;  /* 0x0003cc1b01007387 */ /* 0x0005e40000100800 */
[--C-:B--2---:R-:W-:Y:S02]  /*3a8d0*/  IMAD.X R27, R21, 0x1, R33.reuse, P4 ;  /* 0x00000001151b7824 */ /* 0x104fe400020e0621 */
[----:B------:R-:W2:Y:S04]  /*3a8e0*/  LDL.LU.64 R20, [R1+0x3d70] ;  /* 0x003d700001147983 */ /* 0x000ea80000300a00 */
[----:B------:R3:W-:Y:S02]  /*3a8f0*/  STL [R1+0x3c0], R27 ;  /* 0x0003c01b01007387 */ /* 0x0007e40000100800 */
[----:B---3--:R-:W-:-:S02]  /*3a900*/  IMAD.X R27, R23, 0x1, R33, P5 ;  /* 0x00000001171b7824 */ /* 0x008fc400028e0621 */
[----:B------:R-:W3:Y:S04]  /*3a910*/  LDL.LU.64 R22, [R1+0x3d68] ;  /* 0x003d680001167983 */ /* 0x000ee80000300a00 */
[----:B------:R4:W-:Y:S02]  /*3a920*/  STL [R1+0x3c8], R27 ;  /* 0x0003c81b01007387 */ /* 0x0009e40000100800 */
[----:B----4-:R-:W-:-:S05]  /*3a930*/  IADD3 R27, P4, PT, R24, R32, RZ ;  /* 0x00000020181b7210 */ /* 0x010fca0007f9e0ff */
[----:B------:R2:W-:Y:S02]  /*3a940*/  STL [R1+0x3d4], R27 ;  /* 0x0003d41b01007387 */ /* 0x0005e40000100800 */
[----:B--2---:R-:W-:-:S05]  /*3a950*/  IADD3 R27, P5, PT, R20, R32, RZ ;  /* 0x00000020141b7210 */ /* 0x004fca0007fbe0ff */
[----:B------:R2:W-:Y:S02]  /*3a960*/  STL [R1+0x3d8], R27 ;  /* 0x0003d81b01007387 */ /* 0x0005e40000100800 */
[--C-:B--2---:R-:W-:Y:S02]  /*3a970*/  IMAD.X R27, R25, 0x1, R33.reuse, P4 ;  /* 0x00000001191b7824 */ /* 0x104fe400020e0621 */
[----:B------:R-:W2:Y:S01]  /*3a980*/  LDL.LU.64 R24, [R1+0x3d60] ;  /* 0x003d600001187983 */ /* 0x000ea20000300a00 */
[--C-:B------:R-:W-:Y:S01]  /*3a990*/  IMAD.X R20, R21, 0x1, R33.reuse, P5 ;  /* 0x0000000115147824 */ /* 0x100fe200028e0621 */
[-C--:B---3--:R-:W-:Y:S02]  /*3a9a0*/  IADD3 R21, P4, PT, R22, R32.reuse, RZ ;  /* 0x0000002016157210 */ /* 0x088fe40007f9e0ff */
[----:B------:R1:W-:Y:S04]  /*3a9b0*/  STL [R1+0x3d0], R27 ;  /* 0x0003d01b01007387 */ /* 0x0003e80000100800 */
[----:B------:R1:W-:Y:S01]  /*3a9c0*/  STL [R1+0x3dc], R21 ;  /* 0x0003dc1501007387 */ /* 0x0003e20000100800 */
[----:B------:R-:W-:Y:S01]  /*3a9d0*/  IMAD.X R22, R23, 0x1, R33, P4 ;  /* 0x0000000117167824 */ /* 0x000fe200020e0621 */
[----:B--2---:R-:W-:-:S05]  /*3a9e0*/  IADD3 R24, P5, PT, R24, R32, RZ ;  /* 0x0000002018187210 */ /* 0x004fca0007fbe0ff */
[----:B------:R-:W-:Y:S01]  /*3a9f0*/  IMAD.X R25, R25, 0x1, R33, P5 ;  /* 0x0000000119197824 */ /* 0x000fe200028e0621 */
[----:B01----:R-:W-:Y:S07]  /*3aa00*/  @!P2 BRA `(.L_x_8) ;  /* 0x000003580070a947 */ /* 0x003fee0003800000 */
.L_x_16:
[----:B------:R0:W-:Y:S04]  /*3aa10*/  STL [R1+0x4e20], R23 ;  /* 0x004e201701007387 */ /* 0x0001e80000100800 */
        /* <DEDUP_REMOVED lines=75> */
[----:B------:R-:W-:Y:S01]  /*3aed0*/  STL [R1+0x43f0], R6 ;  /* 0x0043f00601007387 */ /* 0x000fe20000100800 */
[----:B--2---:R-:W-:-:S03]  /*3aee0*/  VIADD R23, R23, 0x1 ;  /* 0x0000000117177836 */ /* 0x004fc60000000000 */
        /* <DEDUP_REMOVED lines=573> */
[----:B-----5:R-:W-:Y:S04]  /*3d2c0*/  STL [R1+0x42c8], R26 ;  /* 0x0042c81a01007387 */ /* 0x020fe80000100800 */
        /* <DEDUP_REMOVED lines=86> */
[----:B------:R-:W-:Y:S04]  /*3d830*/  STL.64 [R1+0x4230], R8 ;  /* 0x0042300801007387 */ /* 0x000fe80000100a00 */
[----:B------:R-:W-:Y:S04]  /*3d840*/  STL [R1+0x4228], R10 ;  /* 0x0042280a01007387 */ /* 0x000fe80000100800 */
[----:B------:R-:W-:Y:S04]  /*3d850*/  STL [R1+0x4224], R13 ;  /* 0x0042240d01007387 */ /* 0x000fe80000100800 */
[----:B------:R-:W-:Y:S04]  /*3d860*/  STL [R1+0x4220], R39 ;  /* 0x0042202701007387 */ /* 0x000fe80000100800 */
[----:B------:R-:W-:Y:S04]  /*3d870*/  STL.64 [R1+0x4218], R4 ;  /* 0x0042180401007387 */ /* 0x000fe80000100a00 */
[----:B------:R-:W-:Y:S04]  /*3d880*/  STL [R1+0x4210], R36 ;  /* 0x0042102401007387 */ /* 0x000fe80000100800 */
[----:B------:R-:W-:Y:S04]  /*3d890*/  STL.64 [R1+0x4208], R18 ;  /* 0x0042081201007387 */ /* 0x000fe80000100a00 */
[----:B------:R-:W-:Y:S04]  /*3d8a0*/  STL.64 [R1+0x4200], R16 ;  /* 0x0042001001007387 */ /* 0x000fe80000100a00 */
[----:B------:R-:W-:Y:S04]  /*3d8b0*/  STL [R1+0x41f8], R46 ;  /* 0x0041f82e01007387 */ /* 0x000fe80000100800 */
[----:B------:R-:W-:Y:S04]  /*3d8c0*/  STL.64 [R1+0x41f0], R14 ;  /* 0x0041f00e01007387 */ /* 0x000fe80000100a00 */
        /* <DEDUP_REMOVED lines=53> */
[----:B0-----:R-:W-:-:S03]  /*3dc20*/  PRMT R6, RZ, 0x7610, R6 ;  /* 0x00007610ff067816 */ /* 0x001fc60000000006 */
[----:B------:R-:W-:Y:S01]  /*3dc30*/  STL [R1+0x40f0], R85 ;  /* 0x0040f05501007387 */ /* 0x000fe20000100800 */
[----:B------:R-:W-:-:S03]  /*3dc40*/  PRMT R21, RZ, 0x7610, R21 ;  /* 0x00007610ff157816 */ /* 0x000fc60000000015 */
[----:B------:R-:W-:Y:S04]  /*3dc50*/  STL [R1+0x3f60], R0 ;  /* 0x003f600001007387 */ /* 0x000fe80000100800 */
[----:B------:R-:W-:Y:S01]  /*3dc60*/  STL [R1+0x40a8], R0 ;  /* 0x0040a80001007387 */ /* 0x000fe20000100800 */
[----:B-1----:R-:W-:-:S03]  /*3dc70*/  PRMT R22, RZ, 0x7610, R22 ;  /* 0x00007610ff167816 */ /* 0x002fc60000000016 */
[----:B------:R-:W-:Y:S01]  /*3dc80*/  STL.64 [R1+0x3f28], R32 ;  /* 0x003f282001007387 */ /* 0x000fe20000100a00 */
[----:B------:R-:W-:-:S03]  /*3dc90*/  PRMT R27, RZ, 0x7610, R27 ;  /* 0x00007610ff1b7816 */ /* 0x000fc6000000001b */
[----:B------:R-:W-:Y:S01]  /*3dca0*/  STL [R1+0x3e50], R92 ;  /* 0x003e505c01007387 */ /* 0x000fe20000100800 */
[----:B------:R-:W-:-:S03]  /*3dcb0*/  PRMT R26, RZ, 0x7610, R26 ;  /* 0x00007610ff1a7816 */ /* 0x000fc6000000001a */
[----:B------:R-:W-:Y:S01]  /*3dcc0*/  STL.64 [R1+0x4240], R92 ;  /* 0x0042405c01007387 */ /* 0x000fe20000100a00 */
[----:B------:R-:W-:-:S03]  /*3dcd0*/  PRMT R20, RZ, 0x7610, R20 ;  /* 0x00007610ff147816 */ /* 0x000fc60000000014 */
[----:B------:R0:W-:Y:S04]  /*3dce0*/  STL [R1+0x2158], R23 ;  /* 0x0021581701007387 */ /* 0x0001e80000100800 */
[----:B0-----:R-:W2:Y:S04]  /*3dcf0*/  LDL.LU R23, [R1+0x4e20] ;  /* 0x004e200001177983 */ /* 0x001ea80000300800 */
[----:B------:R-:W-:Y:S04]  /*3dd00*/  STL.S16 [R1+0x2eb0], R6 ;  /* 0x002eb00601007387 */ /* 0x000fe80000100600 */
[----:B------:R0:W-:Y:S04]  /*3dd10*/  STL.S16 [R1+0x2ea0], R21 ;  /* 0x002ea01501007387 */ /* 0x0001e80000100600 */
[----:B0-----:R-:W3:Y:S01]  /*3dd20*/  LDL.LU R21, [R1+0x4e1c] ;  /* 0x004e1c0001157983 */ /* 0x001ee20000300800 */
[----:B------:R-:W-:-:S03]  /*3dd30*/  PRMT R24, RZ, 0x7610, R24 ;  /* 0x00007610ff187816 */ /* 0x000fc60000000018 */
[----:B------:R-:W-:Y:S04]  /*3dd40*/  STL.S16 [R1+0x2ea8], R22 ;  /* 0x002ea81601007387 */ /* 0x000fe80000100600 */
[----:B------:R-:W-:Y:S04]  /*3dd50*/  STL.S16 [R1+0x2eac], R27 ;  /* 0x002eac1b01007387 */ /* 0x000fe80000100600 */
[----:B------:R-:W-:Y:S04]  /*3dd60*/  STL.S16 [R1+0x2ea4], R26 ;  /* 0x002ea41a01007387 */ /* 0x000fe80000100600 */
[----:B------:R0:W-:Y:S04]  /*3dd70*/  STL.S16 [R1+0x2e90], R20 ;  /* 0x002e901401007387 */ /* 0x0001e80000100600 */
[----:B0-----:R-:W4:Y:S01]  /*3dd80*/  LDL.LU R20, [R1+0x4e18] ;  /* 0x004e180001147983 */ /* 0x001f220000300800 */
[----:B--2---:R-:W-:-:S05]  /*3dd90*/  PRMT R23, RZ, 0x7610, R23 ;  /* 0x00007610ff177816 */ /* 0x004fca0000000017 */
[----:B------:R-:W-:Y:S01]  /*3dda0*/  STL.S16 [R1+0x2e9c], R23 ;  /* 0x002e9c1701007387 */ /* 0x000fe20000100600 */
[----:B---3--:R-:W-:-:S05]  /*3ddb0*/  PRMT R21, RZ, 0x7610, R21 ;  /* 0x00007610ff157816 */ /* 0x008fca0000000015 */
[----:B------:R-:W-:Y:S04]  /*3ddc0*/  STL.S16 [R1+0x2e98], R21 ;  /* 0x002e981501007387 */ /* 0x000fe80000100600 */
[----:B------:R-:W-:Y:S01]  /*3ddd0*/  STL.S16 [R1+0x2e94], R24 ;  /* 0x002e941801007387 */ /* 0x000fe20000100600 */
[----:B----4-:R-:W-:-:S05]  /*3dde0*/  PRMT R20, RZ, 0x7610, R20 ;  /* 0x00007610ff147816 */ /* 0x010fca0000000014 */
[----:B------:R0:W-:Y:S04]  /*3ddf0*/  STL.S16 [R1+0x2e8c], R20 ;  /* 0x002e8c1401007387 */ /* 0x0001e80000100600 */
[----:B0-----:R-:W2:Y:S02]  /*3de00*/  LDL.LU R20, [R1+0x4e14] ;  /* 0x004e140001147983 */ /* 0x001ea40000300800 */
[----:B--2---:R-:W-:-:S05]  /*3de10*/  PRMT R20, RZ, 0x7610, R20 ;  /* 0x00007610ff147816 */ /* 0x004fca0000000014 */
        /* <DEDUP_REMOVED lines=196> */
[----:B0-----:R-:W2:Y:S01]  /*3ea60*/  LDL.LU R20, [R1+0x4d0c] ;  /* 0x004d0c0001147983 */ /* 0x001ea20000300800 */
[----:B------:R-:W-:Y:S02]  /*3ea70*/  PRMT R16, RZ, 0x7610, R16 ;  /* 0x00007610ff107816 */ /* 0x000fe40000000010 */
[----:B------:R-:W-:-:S05]  /*3ea80*/  PRMT R17, RZ, 0x7610, R17 ;  /* 0x00007610ff117816 */ /* 0x000fca0000000011 */
[----:B------:R0:W-:Y:S02]  /*3ea90*/  STL.64 [R1+0x4298], R16 ;  /* 0x0042981001007387 */ /* 0x0001e40000100a00 */
[----:B0-----:R-:W-:Y:S02]  /*3eaa0*/  IMAD.MOV.U32 R17, RZ, RZ, R24 ;  /* 0x000000ffff117224 */ /* 0x001fe400078e0018 */
[----:B------:R-:W3:Y:S01]  /*3eab0*/  LDL.LU R24, [R1+0x4d08] ;  /* 0x004d080001187983 */ /* 0x000ee20000300800 */
[----:B------:R-:W-:-:S03]  /*3eac0*/  IMAD.MOV.U32 R16, RZ, RZ, R22 ;  /* 0x000000ffff107224 */ /* 0x000fc600078e0016 */
[----:B------:R-:W4:Y:S01]  /*3ead0*/  LDL.LU R22, [R1+0x4d04] ;  /* 0x004d040001167983 */ /* 0x000f220000300800 */
        /* <DEDUP_REMOVED lines=16> */
[----:B------:R-:W-:Y:S02]  /*3ebe0*/  PRMT R12, RZ, 0x7610, R12 ;  /* 0x00007610ff0c7816 */ /* 0x000fe4000000000c */
[----:B------:R-:W-:Y:S02]  /*3ebf0*/  PRMT R92, RZ, 0x7610, R92 ;  /* 0x00007610ff5c7816 */ /* 0x000fe4000000005c */
[----:B------:R-:W-:-:S02]  /*3ec00*/  PRMT R93, RZ, 0x7610, R93 ;  /* 0x00007610ff5d7816 */ /* 0x000fc4000000005d */
[----:B--2---:R-:W-:-:S05]  /*3ec10*/  PRMT R20, RZ, 0x7610, R20 ;  /* 0x00007610ff147816 */ /* 0x004fca0000000014 */
[----:B------:R0:W-:Y:S04]  /*3ec20*/  STL.S16 [R1+0x2d58], R20 ;  /* 0x002d581401007387 */ /* 0x0001e80000100600 */
[----:B0-----:R-:W2:Y:S04]  /*3ec30*/  LDL.LU R20, [R1+0x4cec] ;  /* 0x004cec0001147983 */ /* 0x001ea80000300800 */
[----:B------:R0:W-:Y:S04]  /*3ec40*/  STL [R1+0x4278], R9 ;  /* 0x0042780901007387 */ /* 0x0001e80000100800 */
[----:B0-----:R-:W2:Y:S04]  /*3ec50*/  LDL R9, [R1+0x2158] ;  /* 0x0021580001097983 */ /* 0x001ea80000100800 */
[----:B------:R0:W-:Y:S02]  /*3ec60*/  STL [R1+0x4288], R12 ;  /* 0x0042880c01007387 */ /* 0x0001e40000100800 */
[----:B0-----:R-:W-:-:S02]  /*3ec70*/  IMAD.MOV.U32 R12, RZ, RZ, R26 ;  /* 0x000000ffff0c7224 */ /* 0x001fc400078e001a */
[----:B------:R-:W2:Y:S04]  /*3ec80*/  LDL.LU R26, [R1+0x4ce8] ;  /* 0x004ce800011a7983 */ /* 0x000ea80000300800 */
[----:B------:R0:W-:Y:S02]  /*3ec90*/  STL.64 [R1+0x4258], R92 ;  /* 0x0042585c01007387 */ /* 0x0001e40000100a00 */
[----:B0-----:R-:W-:Y:S02]  /*3eca0*/  IMAD.MOV.U32 R93, RZ, RZ, R6 ;  /* 0x000000ffff5d7224 */ /* 0x001fe400078e0006 */
[----:B------:R-:W2:Y:S01]  /*3ecb0*/  LDL.LU R6, [R1+0x4ce4] ;  /* 0x004ce40001067983 */ /* 0x000ea20000300800 */
[----:B------:R-:W-:Y:S02]  /*3ecc0*/  PRMT R18, RZ, 0x7610, R18 ;  /* 0x00007610ff127816 */ /* 0x000fe40000000012 */
[----:B------:R-:W-:-:S02]  /*3ecd0*/  PRMT R19, RZ, 0x7610, R19 ;  /* 0x00007610ff137816 */ /* 0x000fc40000000013 */
[----:B------:R-:W-:Y:S02]  /*3ece0*/  PRMT R4, RZ, 0x7610, R4 ;  /* 0x00007610ff047816 */ /* 0x000fe40000000004 */
[----:B------:R-:W-:Y:S02]  /*3ecf0*/  PRMT R5, RZ, 0x7610, R5 ;  /* 0x00007610ff057816 */ /* 0x000fe40000000005 */
[----:B------:R-:W-:Y:S02]  /*3ed00*/  PRMT R2, RZ, 0x7610, R2 ;  /* 0x00007610ff027816 */ /* 0x000fe40000000002 */
[----:B------:R-:W-:Y:S02]  /*3ed10*/  PRMT R3, RZ, 0x7610, R3 ;  /* 0x00007610ff037816 */ /* 0x000fe40000000003 */
[----:B------:R-:W-:Y:S02]  /*3ed20*/  PRMT R11, RZ, 0x7610, R11 ;  /* 0x00007610ff0b7816 */ /* 0x000fe4000000000b */
[----:B------:R-:W-:Y:S01]  /*3ed30*/  PRMT R10, RZ, 0x7610, R10 ;  /* 0x00007610ff0a7816 */ /* 0x000fe2000000000a */
[----:B------:R-:W-:Y:S01]  /*3ed40*/  STL.64 [R1+0x4270], R18 ;  /* 0x0042701201007387 */ /* 0x000fe20000100a00 */
[----:B------:R-:W-:-:S02]  /*3ed50*/  PRMT R28, RZ, 0x7610, R28 ;  /* 0x00007610ff1c7816 */ /* 0x000fc4000000001c */
[----:B------:R-:W-:Y:S01]  /*3ed60*/  PRMT R29, RZ, 0x7610, R29 ;  /* 0x00007610ff1d7816 */ /* 0x000fe2000000001d */
[----:B------:R-:W-:Y:S01]  /*3ed70*/  STL.64 [R1+0x42a0], R4 ;  /* 0x0042a00401007387 */ /* 0x000fe20000100a00 */
[----:B------:R-:W-:Y:S02]  /*3ed80*/  PRMT R14, RZ, 0x7610, R14 ;  /* 0x00007610ff0e7816 */ /* 0x000fe4000000000e */
[----:B------:R-:W-:Y:S01]  /*3ed90*/  PRMT R15, RZ, 0x7610, R15 ;  /* 0x00007610ff0f7816 */ /* 0x000fe2000000000f */
[----:B------:R-:W-:Y:S01]  /*3eda0*/  STL.64 [R1+0x4280], R2 ;  /* 0x0042800201007387 */ /* 0x000fe20000100a00 */
[----:B------:R-:W-:Y:S02]  /*3edb0*/  PRMT R40, RZ, 0x7610, R40 ;  /* 0x00007610ff287816 */ /* 0x000fe40000000028 */
[----:B------:R-:W-:Y:S01]  /*3edc0*/  PRMT R41, RZ, 0x7610, R41 ;  /* 0x00007610ff297816 */ /* 0x000fe20000000029 */
[----:B------:R-:W-:Y:S04]  /*3edd0*/  STL.64 [R1+0x4268], R10 ;  /* 0x0042680a01007387 */ /* 0x000fe80000100a00 */
[----:B------:R-:W-:Y:S04]  /*3ede0*/  STL.64 [R1+0x4290], R28 ;  /* 0x0042901c01007387 */ /* 0x000fe80000100a00 */
[----:B------:R-:W-:Y:S04]  /*3edf0*/  STL.64 [R1+0x42a8], R14 ;  /* 0x0042a80e01007387 */ /* 0x000fe80000100a00 */
[----:B------:R-:W-:Y:S01]  /*3ee00*/  STL.64 [R1+0x42b0], R40 ;  /* 0x0042b02801007387 */ /* 0x000fe20000100a00 */
        /* <DEDUP_REMOVED lines=1937> */
[----:B--2---:R-:W-:-:S05]  /*46720*/  PRMT R6, RZ, 0x7610, R6 ;  /* 0x00007610ff067816 */ /* 0x004fca0000000006 */
[----:B------:R0:W-:Y:S04]  /*46730*/  STL.S16 [R1+0x2210], R6 ;  /* 0x0022100601007387 */ /* 0x0001e80000100600 */
[----:B0-----:R-:W2:Y:S01]  /*46740*/  LDL.LU R6, [R1+0x42cc] ;  /* 0x0042cc0001067983 */ /* 0x001ea20000300800 */
[----:B----4-:R-:W-:-:S03]  /*46750*/  PRMT R22, RZ, 0x7610, R22 ;  /* 0x00007610ff167816 */ /* 0x010fc60000000016 */
[----:B------:R0:W-:Y:S01]  /*46760*/  STL.S16 [R1+0x220c], R26 ;  /* 0x00220c1a01007387 */ /* 0x0001e20000100600 */
[----:B---3--:R-:W-:Y:S02]  /*46770*/  PRMT R24, RZ, 0x7610, R24 ;  /* 0x00007610ff187816 */ /* 0x008fe40000000018 */
[----:B------:R-:W-:Y:S02]  /*46780*/  PRMT R25, RZ, 0x7610, R25 ;  /* 0x00007610ff197816 */ /* 0x000fe40000000019 */
[----:B------:R-:W-:Y:S02]  /*46790*/  PRMT R92, RZ, 0x7610, R92 ;  /* 0x00007610ff5c7816 */ /* 0x000fe4000000005c */
[----:B------:R-:W-:Y:S01]  /*467a0*/  PRMT R41, RZ, 0x7610, R41 ;  /* 0x00007610ff297816 */ /* 0x000fe20000000029 */
[----:B0-----:R-:W3:Y:S04]  /*467b0*/  LDL.LU R26, [R1+0x42c8] ;  /* 0x0042c800011a7983 */ /* 0x001ee80000300800 */
[----:B------:R0:W-:Y:S01]  /*467c0*/  STL.S16 [R1+0x2208], R20 ;  /* 0x0022081401007387 */ /* 0x0001e20000100600 */
[----:B------:R-:W-:-:S02]  /*467d0*/  PRMT R40, RZ, 0x7610, R40 ;  /* 0x00007610ff287816 */ /* 0x000fc40000000028 */
[----:B------:R-:W-:Y:S01]  /*467e0*/  PRMT R4, RZ, 0x7610, R4 ;  /* 0x00007610ff047816 */ /* 0x000fe20000000004 */
[----:B0-----:R-:W4:Y:S04]  /*467f0*/  LDL.LU R20, [R1+0x42c4] ;  /* 0x0042c40001147983 */ /* 0x001f280000300800 */
[----:B------:R0:W-:Y:S04]  /*46800*/  STL.S16 [R1+0x2204], R22 ;  /* 0x0022041601007387 */ /* 0x0001e80000100600 */
[----:B0-----:R-:W3:Y:S04]  /*46810*/  LDL.LU R22, [R1+0x42c0] ;  /* 0x0042c00001167983 */ /* 0x001ee80000300800 */
[----:B------:R0:W-:Y:S04]  /*46820*/  STL.S16 [R1+0x2200], R24 ;  /* 0x0022001801007387 */ /* 0x0001e80000100600 */
[----:B0-----:R-:W3:Y:S04]  /*46830*/  LDL.LU R24, [R1+0x42bc] ;  /* 0x0042bc0001187983 */ /* 0x001ee80000300800 */
[----:B------:R0:W-:Y:S04]  /*46840*/  STL.S16 [R1+0x21fc], R25 ;  /* 0x0021fc1901007387 */ /* 0x0001e80000100600 */
[----:B0-----:R-:W3:Y:S01]  /*46850*/  LDL.LU R25, [R1+0x42b8] ;  /* 0x0042b80001197983 */ /* 0x001ee20000300800 */
[----:B--2---:R-:W-:-:S05]  /*46860*/  PRMT R6, RZ, 0x7610, R6 ;  /* 0x00007610ff067816 */ /* 0x004fca0000000006 */
[----:B------:R0:W-:Y:S04]  /*46870*/  STL.S16 [R1+0x21f8], R6 ;  /* 0x0021f80601007387 */ /* 0x0001e80000100600 */
[----:B------:R-:W-:Y:S04]  /*46880*/  STL.S16 [R1+0x21f4], R92 ;  /* 0x0021f45c01007387 */ /* 0x000fe80000100600 */
[----:B------:R-:W-:Y:S04]  /*46890*/  STL.S16 [R1+0x21f0], R41 ;  /* 0x0021f02901007387 */ /* 0x000fe80000100600 */
[----:B------:R-:W-:Y:S04]  /*468a0*/  STL.S16 [R1+0x21ec], R40 ;  /* 0x0021ec2801007387 */ /* 0x000fe80000100600 */
[----:B------:R1:W-:Y:S01]  /*468b0*/  STL.S16 [R1+0x21e8], R4 ;  /* 0x0021e80401007387 */ /* 0x0003e20000100600 */
[----:B0-----:R-:W0:Y:S03]  /*468c0*/  LDC R6, c[0x0][0x3a0] ;  /* 0x0000e800ff067b82 */ /* 0x001e260000000800 */
[----:B-1----:R-:W2:Y:S01]  /*468d0*/  LDL.LU R4, [R1+0x3a4c] ;  /* 0x003a4c0001047983 */ /* 0x002ea20000300800 */
[----:B------:R-:W-:-:S02]  /*468e0*/  PRMT R29, RZ, 0x7610, R29 ;  /* 0x00007610ff1d7816 */ /* 0x000fc4000000001d */
[----:B------:R-:W-:Y:S02]  /*468f0*/  PRMT R3, RZ, 0x7610, R3 ;  /* 0x00007610ff037816 */ /* 0x000fe40000000003 */
[----:B------:R-:W-:Y:S02]  /*46900*/  PRMT R28, RZ, 0x7610, R28 ;  /* 0x00007610ff1c7816 */ /* 0x000fe4000000001c */
[----:B------:R-:W-:Y:S01]  /*46910*/  PRMT R2, RZ, 0x7610, R2 ;  /* 0x00007610ff027816 */ /* 0x000fe20000000002 */
[----:B0-----:R-:W-:-:S05]  /*46920*/  IMAD R6, R9, -0x100, R6 ;  /* 0xffffff0009067824 */ /* 0x001fca00078e0206 */
[----:B------:R-:W-:Y:S01]  /*46930*/  ISETP.GT.AND P4, PT, R6, RZ, PT ;  /* 0x000000ff0600720c */ /* 0x000fe20003f84270 */
[----:B------:R-:W-:Y:S02]  /*46940*/  IMAD.MOV.U32 R9, RZ, RZ, R27 ;  /* 0x000000ffff097224 */ /* 0x000fe400078e001b */
[----:B---3--:R-:W-:Y:S01]  /*46950*/  IMAD.MOV.U32 R27, RZ, RZ, R26 ;  /* 0x000000ffff1b7224 */ /* 0x008fe200078e001a */
[----:B------:R-:W-:Y:S04]  /*46960*/  STL.S16 [R1+0x21e4], R29 ;  /* 0x0021e41d01007387 */ /* 0x000fe80000100600 */
[----:B------:R0:W-:Y:S05]  /*46970*/  STL.S16 [R1+0x21e0], R3 ;  /* 0x0021e00301007387 */ /* 0x0001ea0000100600 */
[----:B------:R-:W3:Y:S04]  /*46980*/  @P4 LDG.E.U16 R9, desc[UR6][R24.64] ;  /* 0x0000000618094981 */ /* 0x000ee8000c1e1500 */
[----:B0-----:R-:W3:Y:S04]  /*46990*/  LDL.LU R3, [R1+0x3d8] ;  /* 0x0003d80001037983 */ /* 0x001ee80000300800 */
[----:B------:R-:W-:Y:S04]  /*469a0*/  STL.S16 [R1+0x21dc], R28 ;  /* 0x0021dc1c01007387 */ /* 0x000fe80000100600 */
[----:B------:R0:W-:Y:S04]  /*469b0*/  STL.S16 [R1+0x21d8], R2 ;  /* 0x0021d80201007387 */ /* 0x0001e80000100600 */
[----:B0-----:R-:W3:Y:S01]  /*469c0*/  LDL.LU R2, [R1+0x3dc] ;  /* 0x0003dc0001027983 */ /* 0x001ee20000300800 */
[----:B--2---:R-:W-:-:S05]  /*469d0*/  IMAD.MOV.U32 R26, RZ, RZ, R4 ;  /* 0x000000ffff1a7224 */ /* 0x004fca00078e0004 */
[----:B------:R-:W2:Y:S01]  /*469e0*/  @P4 LDG.E.U16 R93, desc[UR6][R26.64] ;  /* 0x000000061a5d4981 */ /* 0x000ea2000c1e1500 */
[----:B------:R-:W-:Y:S02]  /*469f0*/  PRMT R19, RZ, 0x7610, R19 ;  /* 0x00007610ff137816 */ /* 0x000fe40000000013 */
[----:B------:R-:W-:Y:S02]  /*46a00*/  PRMT R18, RZ, 0x7610, R18 ;  /* 0x00007610ff127816 */ /* 0x000fe40000000012 */
[----:B------:R-:W-:Y:S02]  /*46a10*/  PRMT R15, RZ, 0x7610, R15 ;  /* 0x00007610ff0f7816 */ /* 0x000fe4000000000f */
[----:B------:R-:W-:Y:S02]  /*46a20*/  PRMT R33, RZ, 0x7610, R33 ;  /* 0x00007610ff217816 */ /* 0x000fe40000000021 */
[----:B------:R-:W-:Y:S02]  /*46a30*/  PRMT R32, RZ, 0x7610, R32 ;  /* 0x00007610ff207816 */ /* 0x000fe40000000020 */
[----:B------:R-:W-:Y:S01]  /*46a40*/  PRMT R14, RZ, 0x7610, R14 ;  /* 0x00007610ff0e7816 */ /* 0x000fe2000000000e */
[----:B------:R0:W-:Y:S01]  /*46a50*/  STL.S16 [R1+0x21d4], R19 ;  /* 0x0021d41301007387 */ /* 0x0001e20000100600 */
[----:B------:R-:W-:-:S03]  /*46a60*/  PRMT R11, RZ, 0x7610, R11 ;  /* 0x00007610ff0b7816 */ /* 0x000fc6000000000b */
[----:B------:R-:W-:Y:S01]  /*46a70*/  STL.S16 [R1+0x21d0], R18 ;  /* 0x0021d01201007387 */ /* 0x000fe20000100600 */
[----:B------:R-:W-:-:S03]  /*46a80*/  PRMT R10, RZ, 0x7610, R10 ;  /* 0x00007610ff0a7816 */ /* 0x000fc6000000000a */
[----:B------:R-:W-:Y:S01]  /*46a90*/  STL.S16 [R1+0x21cc], R15 ;  /* 0x0021cc0f01007387 */ /* 0x000fe20000100600 */
[----:B------:R-:W-:-:S03]  /*46aa0*/  PRMT R0, RZ, 0x7610, R0 ;  /* 0x00007610ff007816 */ /* 0x000fc60000000000 */
[----:B------:R-:W-:Y:S01]  /*46ab0*/  STL.64 [R1+0x40b8], R32 ;  /* 0x0040b82001007387 */ /* 0x000fe20000100a00 */
[----:B------:R-:W-:-:S03]  /*46ac0*/  PRMT R5, RZ, 0x7610, R5 ;  /* 0x00007610ff057816 */ /* 0x000fc60000000005 */
[----:B------:R-:W-:Y:S04]  /*46ad0*/  STL.S16 [R1+0x21c0], R14 ;  /* 0x0021c00e01007387 */ /* 0x000fe80000100600 */
[----:B------:R-:W-:Y:S04]  /*46ae0*/  STL.S16 [R1+0x21bc], R11 ;  /* 0x0021bc0b01007387 */ /* 0x000fe80000100600 */
[----:B------:R-:W-:Y:S04]  /*46af0*/  STL.S16 [R1+0x21b8], R10 ;  /* 0x0021b80a01007387 */ /* 0x000fe80000100600 */
[----:B------:R-:W-:Y:S04]  /*46b00*/  STL [R1+0x40d0], R0 ;  /* 0x0040d00001007387 */ /* 0x000fe80000100800 */
[----:B------:R-:W-:Y:S01]  /*46b10*/  STL.S16 [R1+0x21b4], R5 ;  /* 0x0021b40501007387 */ /* 0x000fe20000100600 */
[----:B------:R-:W-:-:S02]  /*46b20*/  IMAD.MOV.U32 R92, RZ, RZ, R23 ;  /* 0x000000ffff5c7224 */ /* 0x000fc400078e0017 */
[----:B0-----:R-:W-:Y:S02]  /*46b30*/  IMAD.MOV.U32 R19, RZ, RZ, R16 ;  /* 0x000000ffff137224 */ /* 0x001fe400078e0010 */
[----:B------:R-:W-:Y:S02]  /*46b40*/  IMAD.MOV.U32 R23, RZ, RZ, R22 ;  /* 0x000000ffff177224 */ /* 0x000fe400078e0016 */
[----:B------:R-:W-:Y:S02]  /*46b50*/  IMAD.MOV.U32 R16, RZ, RZ, R21 ;  /* 0x000000ffff107224 */ /* 0x000fe400078e0015 */
[----:B----4-:R-:W-:Y:S02]  /*46b60*/  IMAD.MOV.U32 R21, RZ, RZ, R20 ;  /* 0x000000ffff157224 */ /* 0x010fe400078e0014 */
[----:B---3--:R-:W-:Y:S02]  /*46b70*/  IMAD.MOV.U32 R20, RZ, RZ, R3 ;  /* 0x000000ffff147224 */ /* 0x008fe400078e0003 */
[----:B------:R-:W-:-:S05]  /*46b80*/  IMAD.MOV.U32 R22, RZ, RZ, R2 ;  /* 0x000000ffff167224 */ /* 0x000fca00078e0002 */
[----:B------:R-:W3:Y:S04]  /*46b90*/  @P4 LDG.E.U16 R19, desc[UR6][R22.64] ;  /* 0x0000000616134981 */ /* 0x000ee8000c1e1500 */
[----:B--2---:R0:W-:Y:S04]  /*46ba0*/  @P4 STL [R1+0x2eb0], R93 ;  /* 0x002eb05d01004387 */ /* 0x0041e80000100800 */
[----:B------:R-:W-:Y:S04]  /*46bb0*/  STL [R1+0x3d60], R26 ;  /* 0x003d601a01007387 */ /* 0x000fe80000100800 */
[----:B------:R-:W-:Y:S04]  /*46bc0*/  STL [R1+0x3e30], R26 ;  /* 0x003e301a01007387 */ /* 0x000fe80000100800 */
[----:B------:R-:W-:Y:S04]  /*46bd0*/  STL [R1+0x3d5c], R27 ;  /* 0x003d5c1b01007387 */ /* 0x000fe80000100800 */
[----:B------:R-:W-:Y:S04]  /*46be0*/  STL [R1+0x3e34], R27 ;  /* 0x003e341b01007387 */ /* 0x000fe80000100800 */
[----:B------:R-:W-:Y:S04]  /*46bf0*/  STL.64 [R1+0x4040], R26 ;  /* 0x0040401a01007387 */ /* 0x000fe80000100a00 */
[----:B------:R-:W2:Y:S04]  /*46c00*/  LDL.LU R3, [R1+0x3b8] ;  /* 0x0003b80001037983 */ /* 0x000ea80000300800 */
[----:B------:R-:W2:Y:S01]  /*46c10*/  LDL.LU R2, [R1+0x3bc] ;  /* 0x0003bc0001027983 */ /* 0x000ea20000300800 */
[----:B0-----:R-:W-:-:S03]  /*46c20*/  IMAD.MOV.U32 R93, RZ, RZ, R12 ;  /* 0x000000ffff5d7224 */ /* 0x001fc600078e000c */
[----:B------:R-:W4:Y:S04]  /*46c30*/  LDL.LU R12, [R1+0x3c0] ;  /* 0x0003c000010c7983 */ /* 0x000f280000300800 */
[----:B------:R-:W2:Y:S04]  /*46c40*/  LDL.LU R11, [R1+0x3c4] ;  /* 0x0003c400010b7983 */ /* 0x000ea80000300800 */
[----:B------:R-:W2:Y:S04]  /*46c50*/  LDL.LU R10, [R1+0x3c8] ;  /* 0x0003c800010a7983 */ /* 0x000ea80000300800 */
[----:B------:R0:W-:Y:S04]  /*46c60*/  @P4 STL [R1+0x2eac], R9 ;  /* 0x002eac0901004387 */ /* 0x0001e80000100800 */
[----:B------:R-:W2:Y:S04]  /*46c70*/  @P4 LDG.E.U16 R93, desc[UR6][R20.64] ;  /* 0x00000006145d4981 */ /* 0x000ea8000c1e1500 */
[----:B0-----:R-:W2:Y:S04]  /*46c80*/  LDL.LU R9, [R1+0x3cc] ;  /* 0x0003cc0001097983 */ /* 0x001ea80000300800 */
[----:B------:R-:W2:Y:S04]  /*46c90*/  LDL.LU R5, [R1+0x3d0] ;  /* 0x0003d00001057983 */ /* 0x000ea80000300800 */
[----:B------:R-:W2:Y:S04]  /*46ca0*/  LDL.LU R0, [R1+0x3d4] ;  /* 0x0003d40001007983 */ /* 0x000ea80000300800 */
[----:B------:R-:W-:Y:S04]  /*46cb0*/  STL [R1+0x3d68], R24 ;  /* 0x003d681801007387 */ /* 0x000fe80000100800 */
[----:B------:R-:W-:Y:S04]  /*46cc0*/  STL [R1+0x3e38], R24 ;  /* 0x003e381801007387 */ /* 0x000fe80000100800 */
[----:B------:R-:W-:Y:S04]  /*46cd0*/  STL [R1+0x3d64], R25 ;  /* 0x003d641901007387 */ /* 0x000fe80000100800 */
[----:B------:R-:W-:Y:S04]  /*46ce0*/  STL [R1+0x3e3c], R25 ;  /* 0x003e3c1901007387 */ /* 0x000fe80000100800 */
[----:B------:R-:W-:Y:S04]  /*46cf0*/  STL.64 [R1+0x4048], R24 ;  /* 0x0040481801007387 */ /* 0x000fe80000100a00 */
[----:B------:R-:W-:Y:S04]  /*46d00*/  STL.64 [R1+0x4070], R24 ;  /* 0x0040701801007387 */ /* 0x000fe80000100a00 */
[----:B------:R-:W-:Y:S04]  /*46d10*/  STL.64 [R1+0x4090], R24 ;  /* 0x0040901801007387 */ /* 0x000fe80000100a00 */
[----:B------:R-:W-:Y:S01]  /*46d20*/  STL.64 [R1+0x40c0], R24 ;  /* 0x0040c01801007387 */ /* 0x000fe20000100a00 */
[----:B------:R-:W-:-:S03]  /*46d30*/  IMAD.MOV.U32 R4, RZ, RZ, R16 ;  /* 0x000000ffff047224 */ /* 0x000fc600078e0010 */
[----:B------:R-:W2:Y:S04]  /*46d40*/  LDL R16, [R1+0x2ea0] ;  /* 0x002ea00001107983 */ /* 0x000ea80000100800 */
[----:B------:R-:W-:Y:S04]  /*46d50*/  STL [R1+0x3d70], R22 ;  /* 0x003d701601007387 */ /* 0x000fe80000100800 */
[----:B------:R-:W-:Y:S04]  /*46d60*/  STL [R1+0x3e40], R22 ;  /* 0x003e401601007387 */ /* 0x000fe80000100800 */
[----:B------:R-:W-:Y:S04]  /*46d70*/  STL [R1+0x3d6c], R23 ;  /* 0x003d6c1701007387 */ /* 0x000fe80000100800 */
[----:B------:R-:W-:Y:S04]  /*46d80*/  STL [R1+0x3e44], R23 ;  /* 0x003e441701007387 */ /* 0x000fe80000100800 */
[----:B------:R-:W2:Y:S01]  /*46d90*/  LDL R18, [R1+0x2e90] ;  /* 0x002e900001127983 */ /* 0x000ea20000100800 */
[----:B------:R-:W-:-:S03]  /*46da0*/  IMAD.MOV.U32 R29, RZ, RZ, R92 ;  /* 0x000000ffff1d7224 */ /* 0x000fc600078e005c */
[----:B---3--:R0:W-:Y:S04]  /*46db0*/  @P4 STL [R1+0x2ea8], R19 ;  /* 0x002ea81301004387 */ /* 0x0081e80000100800 */
[----:B------:R-:W3:Y:S04]  /*46dc0*/  LDL R92, [R1+0x2e88] ;  /* 0x002e8800015c7983 */ /* 0x000ee80000100800 */
[----:B0-----:R-:W3:Y:S01]  /*46dd0*/  LDL R19, [R1+0x2e8c] ;  /* 0x002e8c0001137983 */ /* 0x001ee20000100800 */
[----:B----4-:R-:W-:Y:S02]  /*46de0*/  IMAD.MOV.U32 R25, RZ, RZ, R12 ;  /* 0x000000ffff197224 */ /* 0x010fe400078e000c */
[----:B--2---:R-:W-:Y:S01]  /*46df0*/  IMAD.MOV.U32 R24, RZ, RZ, R11 ;  /* 0x000000ffff187224 */ /* 0x004fe200078e000b */
[----:B------:R0:W-:Y:S01]  /*46e00*/  @P4 STL [R1+0x2ea4], R93 ;  /* 0x002ea45d01004387 */ /* 0x0001e20000100800 */
[----:B------:R-:W-:-:S03]  /*46e10*/  IMAD.MOV.U32 R27, RZ, RZ, R10 ;  /* 0x000000ffff1b7224 */ /* 0x000fc600078e000a */
[----:B0-----:R-:W2:Y:S04]  /*46e20*/  LDL R93, [R1+0x2e84] ;  /* 0x002e8400015d7983 */ /* 0x001ea80000100800 */
[----:B------:R-:W-:Y:S04]  /*46e30*/  STL [R1+0x3d78], R20 ;  /* 0x003d781401007387 */ /* 0x000fe80000100800 */
[----:B------:R-:W-:Y:S01]  /*46e40*/  STL [R1+0x3e48], R20 ;  /* 0x003e481401007387 */ /* 0x000fe20000100800 */
[----:B------:R-:W-:-:S03]  /*46e50*/  IMAD.MOV.U32 R26, RZ, RZ, R9 ;  /* 0x000000ffff1a7224 */ /* 0x000fc600078e0009 */
[----:B------:R-:W-:Y:S01]  /*46e60*/  STL [R1+0x3d74], R21 ;  /* 0x003d741501007387 */ /* 0x000fe20000100800 */
[----:B------:R-:W-:Y:S02]  /*46e70*/  IMAD.MOV.U32 R32, RZ, RZ, R0 ;  /* 0x000000ffff207224 */ /* 0x000fe400078e0000 */
[----:B------:R-:W-:Y:S01]  /*46e80*/  IMAD.MOV.U32 R33, RZ, RZ, R5 ;  /* 0x000000ffff217224 */ /* 0x000fe200078e0005 */
[----:B------:R0:W-:Y:S04]  /*46e90*/  STL [R1+0x3e4c], R21 ;  /* 0x003e4c1501007387 */ /* 0x0001e80000100800 */
[----:B------:R-:W-:Y:S04]  /*46ea0*/  STL.64 [R1+0x1f80], R2 ;  /* 0x001f800201007387 */ /* 0x000fe80000100a00 */
[----:B------:R-:W-:Y:S04]  /*46eb0*/  STL.64 [R1+0x1f88], R24 ;  /* 0x001f881801007387 */ /* 0x000fe80000100a00 */
[----:B------:R-:W-:Y:S04]  /*46ec0*/  STL.64 [R1+0x1f90], R26 ;  /* 0x001f901a01007387 */ /* 0x000fe80000100a00 */
[----:B------:R-:W-:Y:S04]  /*46ed0*/  STL.64 [R1+0x1f98], R32 ;  /* 0x001f982001007387 */ /* 0x000fe80000100a00 */
[----:B------:R-:W2:Y:S04]  /*46ee0*/  LDL.LU R11, [R1+0x398] ;  /* 0x00039800010b7983 */ /* 0x000ea80000300800 */
[----:B------:R-:W2:Y:S04]  /*46ef0*/  LDL.LU R10, [R1+0x39c] ;  /* 0x00039c00010a7983 */ /* 0x000ea80000300800 */
[----:B------:R-:W3:Y:S04]  /*46f00*/  LDL.LU R15, [R1+0x3a0] ;  /* 0x0003a000010f7983 */ /* 0x000ee80000300800 */
[----:B------:R-:W3:Y:S04]  /*46f10*/  LDL.LU R14, [R1+0x3a4] ;  /* 0x0003a400010e7983 */ /* 0x000ee80000300800 */
[----:B0-----:R-:W4:Y:S04]  /*46f20*/  LDL.LU R21, [R1+0x3a8] ;  /* 0x0003a80001157983 */ /* 0x001f280000300800 */
[----:B------:R-:W4:Y:S04]  /*46f30*/  LDL.LU R20, [R1+0x3ac] ;  /* 0x0003ac0001147983 */ /* 0x000f280000300800 */
[----:B------:R-:W4:Y:S04]  /*46f40*/  LDL.LU R22, [R1+0x3b0] ;  /* 0x0003b00001167983 */ /* 0x000f280000300800 */
[----:B------:R-:W4:Y:S01]  /*46f50*/  LDL.LU R5, [R1+0x3b4] ;  /* 0x0003b40001057983 */ /* 0x000f220000300800 */
[----:B------:R-:W-:-:S02]  /*46f60*/  ISETP.GT.AND P5, PT, R6, 0x1, PT ;  /* 0x000000010600780c */ /* 0x000fc40003fa4270 */
[----:B------:R-:W-:Y:S01]  /*46f70*/  ISETP.GT.AND P2, PT, R6, 0x2, PT ;  /* 0x000000020600780c */ /* 0x000fe20003f44270 */
[----:B------:R-:W4:Y:S04]  /*46f80*/  LDL R12, [R1+0x2e80] ;  /* 0x002e8000010c7983 */ /* 0x000f280000100800 */
[----:B------:R-:W4:Y:S06]  /*46f90*/  LDL R9, [R1+0x2e7c] ;  /* 0x002e7c0001097983 */ /* 0x000f2c0000100800 */
[----:B------:R-:W4:Y:S04]  /*46fa0*/  @P5 LDG.E.U16 R16, desc[UR6][R32.64] ;  /* 0x0000000620105981 */ /* 0x000f28000c1e1500 */
[----:B------:R-:W4:Y:S04]  /*46fb0*/  @P5 LDG.E.U16 R4, desc[UR6][R24.64] ;  /* 0x0000000618045981 */ /* 0x000f28000c1e1500 */
[----:B------:R-:W4:Y:S04]  /*46fc0*/  @P5 LDG.E.U16 R17, desc[UR6][R2.64] ;  /* 0x0000000602115981 */ /* 0x000f28000c1e1500 */
[----:B------:R-:W4:Y:S04]  /*46fd0*/  @P5 LDG.E.U16 R29, desc[UR6][R26.64] ;  /* 0x000000061a1d5981 */ /* 0x000f28000c1e1500 */
[----:B--2---:R-:W2:Y:S04]  /*46fe0*/  @P2 LDG.E.U16 R93, desc[UR6][R10.64] ;  /* 0x000000060a5d2981 */ /* 0x004ea8000c1e1500 */
[----:B---3--:R-:W3:Y:S04]  /*46ff0*/  @P2 LDG.E.U16 R92, desc[UR6][R14.64] ;  /* 0x000000060e5c2981 */ /* 0x008ee8000c1e1500 */
[----:B----4-:R-:W4:Y:S01]  /*47000*/  @P2 LDG.E.U16 R19, desc[UR6][R20.64] ;  /* 0x0000000614132981 */ /* 0x010f22000c1e1500 */
[----:B------:R-:W-:-:S02]  /*47010*/  IMAD.MOV.U32 R23, RZ, RZ, R22 ;  /* 0x000000ffff177224 */ /* 0x000fc400078e0016 */
[----:B------:R-:W-:-:S05]  /*47020*/  IMAD.MOV.U32 R22, RZ, RZ, R5 ;  /* 0x000000ffff167224 */ /* 0x000fca00078e0005 */
[----:B------:R-:W2:Y:S04]  /*47030*/  @P2 LDG.E.U16 R18, desc[UR6][R22.64] ;  /* 0x0000000616122981 */ /* 0x000ea8000c1e1500 */
[----:B------:R0:W-:Y:S04]  /*47040*/  @P5 STL [R1+0x2ea0], R16 ;  /* 0x002ea01001005387 */ /* 0x0001e80000100800 */
[----:B0-----:R-:W3:Y:S04]  /*47050*/  LDL R16, [R1+0x2e78] ;  /* 0x002e780001107983 */ /* 0x001ee80000100800 */
[----:B------:R0:W-:Y:S04]  /*47060*/  @P5 STL [R1+0x2e98], R4 ;  /* 0x002e980401005387 */ /* 0x0001e80000100800 */
[----:B0-----:R-:W3:Y:S04]  /*47070*/  LDL.LU R4, [R1+0x378] ;  /* 0x0003780001047983 */ /* 0x001ee80000300800 */
[----:B------:R-:W3:Y:S04]  /*47080*/  LDL.LU R3, [R1+0x37c] ;  /* 0x00037c0001037983 */ /* 0x000ee80000300800 */
[----:B------:R-:W3:Y:S04]  /*47090*/  LDL.LU R2, [R1+0x380] ;  /* 0x0003800001027983 */ /* 0x000ee80000300800 */
[----:B------:R-:W3:Y:S04]  /*470a0*/  LDL.LU R0, [R1+0x384] ;  /* 0x0003840001007983 */ /* 0x000ee80000300800 */
[----:B------:R0:W-:Y:S04]  /*470b0*/  @P5 STL [R1+0x2e94], R17 ;  /* 0x002e941101005387 */ /* 0x0001e80000100800 */
[----:B0-----:R-:W3:Y:S04]  /*470c0*/  LDL R17, [R1+0x2e74] ;  /* 0x002e740001117983 */ /* 0x001ee80000100800 */
[----:B------:R-:W-:Y:S04]  /*470d0*/  @P5 STL [R1+0x2e9c], R29 ;  /* 0x002e9c1d01005387 */ /* 0x000fe80000100800 */
[----:B------:R-:W-:Y:S04]  /*470e0*/  STL.64 [R1+0x1f60], R10 ;  /* 0x001f600a01007387 */ /* 0x000fe80000100a00 */
[----:B------:R-:W-:Y:S04]  /*470f0*/  STL.64 [R1+0x1f68], R14 ;  /* 0x001f680e01007387 */ /* 0x000fe80000100a00 */
[----:B------:R0:W-:Y:S04]  /*47100*/  STL.64 [R1+0x1f70], R20 ;  /* 0x001f701401007387 */ /* 0x0001e80000100a00 */
[----:B------:R-:W-:Y:S04]  /*47110*/  STL.64 [R1+0x1f78], R22 ;  /* 0x001f781601007387 */ /* 0x000fe80000100a00 */
[----:B0-----:R-:W3:Y:S04]  /*47120*/  LDL.LU R21, [R1+0x388] ;  /* 0x0003880001157983 */ /* 0x001ee80000300800 */
[----:B------:R-:W3:Y:S04]  /*47130*/  LDL.LU R20, [R1+0x38c] ;  /* 0x00038c0001147983 */ /* 0x000ee80000300800 */
[----:B----4-:R0:W-:Y:S04]  /*47140*/  @P2 STL [R1+0x2e8c], R19 ;  /* 0x002e8c1301002387 */ /* 0x0101e80000100800 */
[----:B0-----:R-:W4:Y:S04]  /*47150*/  LDL.LU R19, [R1+0x390] ;  /* 0x0003900001137983 */ /* 0x001f280000300800 */
[----:B--2---:R0:W-:Y:S04]  /*47160*/  @P2 STL [R1+0x2e90], R18 ;  /* 0x002e901201002387 */ /* 0x0041e80000100800 */
[----:B0-----:R-:W2:Y:S01]  /*47170*/  LDL.LU R18, [R1+0x394] ;  /* 0x0003940001127983 */ /* 0x001ea20000300800 */
[----:B------:R-:W-:-:S03]  /*47180*/  ISETP.GT.AND P4, PT, R6, 0x3, PT ;  /* 0x000000030600780c */ /* 0x000fc60003f84270 */
[----:B------:R-:W-:Y:S04]  /*47190*/  @P2 STL [R1+0x2e84], R93 ;  /* 0x002e845d01002387 */ /* 0x000fe80000100800 */
[----:B---3--:R-:W-:Y:S04]  /*471a0*/  @P2 STL [R1+0x2e88], R92 ;  /* 0x002e885c01002387 */ /* 0x008fe80000100800 */
[----:B------:R-:W3:Y:S01]  /*471b0*/  LDL.LU R5, [R1+0x358] ;  /* 0x0003580001057983 */ /* 0x000ee20000300800 */
[----:B------:R-:W-:Y:S02]  /*471c0*/  IMAD.MOV.U32 R11, RZ, RZ, R4 ;  /* 0x000000ffff0b7224 */ /* 0x000fe400078e0004 */
[----:B------:R-:W-:-:S02]  /*471d0*/  IMAD.MOV.U32 R10, RZ, RZ, R3 ;  /* 0x000000ffff0a7224 */ /* 0x000fc400078e0003 */
[----:B------:R-:W-:Y:S02]  /*471e0*/  IMAD.MOV.U32 R15, RZ, RZ, R2 ;  /* 0x000000ffff0f7224 */ /* 0x000fe400078e0002 */
[----:B------:R-:W-:Y:S01]  /*471f0*/  IMAD.MOV.U32 R14, RZ, RZ, R0 ;  /* 0x000000ffff0e7224 */ /* 0x000fe200078e0000 */
[----:B------:R-:W3:Y:S04]  /*47200*/  LDL.LU R4, [R1+0x35c] ;  /* 0x00035c0001047983 */ /* 0x000ee80000300800 */
[----:B------:R-:W-:Y:S04]  /*47210*/  STL.64 [R1+0x1f40], R10 ;  /* 0x001f400a01007387 */ /* 0x000fe80000100a00 */
[----:B------:R-:W3:Y:S04]  /*47220*/  @P4 LDG.E.U16 R16, desc[UR6][R14.64] ;  /* 0x000000060e104981 */ /* 0x000ee8000c1e1500 */
[----:B------:R-:W-:Y:S04]  /*47230*/  STL.64 [R1+0x1f48], R14 ;  /* 0x001f480e01007387 */ /* 0x000fe80000100a00 */
[----:B------:R-:W3:Y:S04]  /*47240*/  LDL.LU R3, [R1+0x360] ;  /* 0x0003600001037983 */ /* 0x000ee80000300800 */
[----:B------:R-:W3:Y:S04]  /*47250*/  LDL.LU R0, [R1+0x364] ;  /* 0x0003640001007983 */ /* 0x000ee80000300800 */
[----:B------:R-:W3:Y:S04]  /*47260*/  LDL R33, [R1+0x2e70] ;  /* 0x002e700001217983 */ /* 0x000ee80000100800 */
[----:B------:R-:W3:Y:S04]  /*47270*/  LDL R28, [R1+0x2e6c] ;  /* 0x002e6c00011c7983 */ /* 0x000ee80000100800 */
[----:B------:R-:W3:Y:S04]  /*47280*/  @P4 LDG.E.U16 R17, desc[UR6][R10.64] ;  /* 0x000000060a114981 */ /* 0x000ee8000c1e1500 */
[----:B------:R-:W3:Y:S04]  /*47290*/  LDL R29, [R1+0x2e68] ;  /* 0x002e6800011d7983 */ /* 0x000ee80000100800 */
[----:B------:R-:W3:Y:S04]  /*472a0*/  LDL R2, [R1+0x2e64] ;  /* 0x002e640001027983 */ /* 0x000ee80000100800 */
[----:B------:R-:W3:Y:S01]  /*472b0*/  @P4 LDG.E.U16 R9, desc[UR6][R20.64] ;  /* 0x0000000614094981 */ /* 0x000ee2000c1e1500 */
[----:B----4-:R-:W-:-:S03]  /*472c0*/  IMAD.MOV.U32 R23, RZ, RZ, R19 ;  /* 0x000000ffff177224 */ /* 0x010fc600078e0013 */
[----:B------:R-:W4:Y:S01]  /*472d0*/  LDL R19, [R1+0x2e60] ;  /* 0x002e600001137983 */ /* 0x000f220000100800 */
[----:B--2---:R-:W-:-:S05]  /*472e0*/  IMAD.MOV.U32 R22, RZ, RZ, R18 ;  /* 0x000000ffff167224 */ /* 0x004fca00078e0012 */
[----:B------:R-:W2:Y:S04]  /*472f0*/  @P4 LDG.E.U16 R12, desc[UR6][R22.64] ;  /* 0x00000006160c4981 */ /* 0x000ea8000c1e1500 */
[----:B------:R-:W-:Y:S04]  /*47300*/  STL.64 [R1+0x1f58], R22 ;  /* 0x001f581601007387 */ /* 0x000fe80000100a00 */
[----:B------:R-:W-:Y:S01]  /*47310*/  STL.64 [R1+0x1f50], R20 ;  /* 0x001f501401007387 */ /* 0x000fe20000100a00 */
[----:B---3--:R-:W-:-:S03]  /*47320*/  IMAD.MOV.U32 R24, RZ, RZ, R0 ;  /* 0x000000ffff187224 */ /* 0x008fc600078e0000 */
[----:B--2---:R0:W-:Y:S04]  /*47330*/  @P4 STL [R1+0x2e80], R12 ;  /* 0x002e800c01004387 */ /* 0x0041e80000100800 */
[----:B0-----:R-:W2:Y:S04]  /*47340*/  LDL.LU R12, [R1+0x368] ;  /* 0x00036800010c7983 */ /* 0x001ea80000300800 */
[----:B------:R0:W-:Y:S04]  /*47350*/  @P4 STL [R1+0x2e7c], R9 ;  /* 0x002e7c0901004387 */ /* 0x0001e80000100800 */
[----:B0-----:R-:W3:Y:S04]  /*47360*/  LDL.LU R9, [R1+0x36c] ;  /* 0x00036c0001097983 */ /* 0x001ee80000300800 */
[----:B------:R-:W4:Y:S04]  /*47370*/  LDL R92, [R1+0x2e5c] ;  /* 0x002e5c00015c7983 */ /* 0x000f280000100800 */
[----:B------:R-:W4:Y:S04]  /*47380*/  LDL R93, [R1+0x2e58] ;  /* 0x002e5800015d7983 */ /* 0x000f280000100800 */
[----:B------:R0:W-:Y:S04]  /*47390*/  @P4 STL [R1+0x2e78], R16 ;  /* 0x002e781001004387 */ /* 0x0001e80000100800 */
[----:B0-----:R-:W4:Y:S04]  /*473a0*/  LDL R16, [R1+0x2e54] ;  /* 0x002e540001107983 */ /* 0x001f280000100800 */
[----:B------:R0:W-:Y:S04]  /*473b0*/  @P4 STL [R1+0x2e74], R17 ;  /* 0x002e741101004387 */ /* 0x0001e80000100800 */
[----:B------:R-:W4:Y:S04]  /*473c0*/  LDL.LU R21, [R1+0x370] ;  /* 0x0003700001157983 */ /* 0x000f280000300800 */
[----:B------:R-:W4:Y:S01]  /*473d0*/  LDL.LU R0, [R1+0x374] ;  /* 0x0003740001007983 */ /* 0x000f220000300800 */
[----:B------:R-:W-:Y:S01]  /*473e0*/  ISETP.GT.AND P5, PT, R6, 0x4, PT ;  /* 0x000000040600780c */ /* 0x000fe20003fa4270 */
[----:B------:R-:W-:-:S02]  /*473f0*/  IMAD.MOV.U32 R22, RZ, RZ, R4 ;  /* 0x000000ffff167224 */ /* 0x000fc400078e0004 */
[----:B------:R-:W-:Y:S02]  /*47400*/  IMAD.MOV.U32 R23, RZ, RZ, R5 ;  /* 0x000000ffff177224 */ /* 0x000fe400078e0005 */
[----:B------:R-:W-:Y:S01]  /*47410*/  IMAD.MOV.U32 R25, RZ, RZ, R3 ;  /* 0x000000ffff197224 */ /* 0x000fe200078e0003 */
[----:B------:R-:W4:Y:S04]  /*47420*/  LDL.LU R11, [R1+0x338] ;  /* 0x00033800010b7983 */ /* 0x000f280000300800 */
[----:B------:R-:W4:Y:S04]  /*47430*/  LDL.LU R10, [R1+0x33c] ;  /* 0x00033c00010a7983 */ /* 0x000f280000300800 */
[----:B------:R-:W-:Y:S04]  /*47440*/  STL.64 [R1+0x1f20], R22 ;  /* 0x001f201601007387 */ /* 0x000fe80000100a00 */
[----:B------:R1:W-:Y:S04]  /*47450*/  STL.64 [R1+0x1f28], R24 ;  /* 0x001f281801007387 */ /* 0x0003e80000100a00 */
[----:B------:R-:W4:Y:S04]  /*47460*/  LDL.LU R20, [R1+0x340] ;  /* 0x0003400001147983 */ /* 0x000f280000300800 */
[----:B------:R-:W1:Y:S04]  /*47470*/  LDL.LU R15, [R1+0x344] ;  /* 0x00034400010f7983 */ /* 0x000e680000300800 */
[----:B------:R-:W4:Y:S04]  /*47480*/  LDL.LU R14, [R1+0x348] ;  /* 0x00034800010e7983 */ /* 0x000f280000300800 */
[----:B------:R-:W4:Y:S04]  /*47490*/  LDL.LU R5, [R1+0x34c] ;  /* 0x00034c0001057983 */ /* 0x000f280000300800 */
[----:B------:R-:W4:Y:S04]  /*474a0*/  @P5 LDG.E.U16 R2, desc[UR6][R22.64] ;  /* 0x0000000616025981 */ /* 0x000f28000c1e1500 */
[----:B------:R-:W4:Y:S04]  /*474b0*/  LDL.LU R4, [R1+0x350] ;  /* 0x0003500001047983 */ /* 0x000f280000300800 */
[----:B------:R1:W4:Y:S04]  /*474c0*/  @P5 LDG.E.U16 R29, desc[UR6][R24.64] ;  /* 0x00000006181d5981 */ /* 0x000328000c1e1500 */
[----:B------:R-:W4:Y:S04]  /*474d0*/  LDL.LU R3, [R1+0x354] ;  /* 0x0003540001037983 */ /* 0x000f280000300800 */
[----:B------:R-:W4:Y:S01]  /*474e0*/  LDL R18, [R1+0x2e50] ;  /* 0x002e500001127983 */ /* 0x000f220000100800 */
[----:B--2---:R-:W-:-:S03]  /*474f0*/  IMAD.MOV.U32 R27, RZ, RZ, R12 ;  /* 0x000000ffff1b7224 */ /* 0x004fc600078e000c */
[----:B------:R-:W2:Y:S01]  /*47500*/  LDL R12, [R1+0x2e4c] ;  /* 0x002e4c00010c7983 */ /* 0x000ea20000100800 */
[----:B---3--:R-:W-:-:S03]  /*47510*/  IMAD.MOV.U32 R26, RZ, RZ, R9 ;  /* 0x000000ffff1a7224 */ /* 0x008fc600078e0009 */
[----:B------:R-:W3:Y:S04]  /*47520*/  LDL R9, [R1+0x2e48] ;  /* 0x002e480001097983 */ /* 0x000ee80000100800 */
[----:B------:R0:W2:Y:S01]  /*47530*/  @P5 LDG.E.U16 R28, desc[UR6][R26.64] ;  /* 0x000000061a1c5981 */ /* 0x0000a2000c1e1500 */
[----:B----4-:R-:W-:Y:S02]  /*47540*/  IMAD.MOV.U32 R41, RZ, RZ, R21 ;  /* 0x000000ffff297224 */ /* 0x010fe400078e0015 */
[----:B------:R-:W-:-:S05]  /*47550*/  IMAD.MOV.U32 R40, RZ, RZ, R0 ;  /* 0x000000ffff287224 */ /* 0x000fca00078e0000 */
[----:B------:R-:W4:Y:S04]  /*47560*/  @P5 LDG.E.U16 R33, desc[UR6][R40.64] ;  /* 0x0000000628215981 */ /* 0x000f28000c1e1500 */
[----:B------:R-:W-:Y:S04]  /*47570*/  STL.64 [R1+0x1f30], R26 ;  /* 0x001f301a01007387 */ /* 0x000fe80000100a00 */
[----:B0-----:R-:W3:Y:S04]  /*47580*/  LDL R17, [R1+0x2e44] ;  /* 0x002e440001117983 */ /* 0x001ee80000100800 */
[----:B------:R0:W-:Y:S01]  /*47590*/  STL.64 [R1+0x1f38], R40 ;  /* 0x001f382801007387 */ /* 0x0001e20000100a00 */
[----:B------:R-:W-:Y:S01]  /*475a0*/  ISETP.GT.AND P2, PT, R6, 0x5, PT ;  /* 0x000000050600780c */ /* 0x000fe20003f44270 */
[----:B-1----:R-:W-:-:S02]  /*475b0*/  IMAD.MOV.U32 R24, RZ, RZ, R15 ;  /* 0x000000ffff187224 */ /* 0x002fc400078e000f */
[----:B------:R-:W-:Y:S01]  /*475c0*/  IMAD.MOV.U32 R25, RZ, RZ, R20 ;  /* 0x000000ffff197224 */ /* 0x000fe200078e0014 */
[----:B0-----:R-:W3:Y:S04]  /*475d0*/  LDL.LU.64 R40, [R1+0x42b0] ;  /* 0x0042b00001287983 */ /* 0x001ee80000300a00 */
[----:B------:R0:W-:Y:S01]  /*475e0*/  @P5 STL [R1+0x2e64], R2 ;  /* 0x002e640201005387 */ /* 0x0001e20000100800 */
[----:B------:R-:W-:Y:S02]  /*475f0*/  IMAD.MOV.U32 R26, RZ, RZ, R5 ;  /* 0x000000ffff1a7224 */ /* 0x000fe400078e0005 */
[----:B------:R-:W-:Y:S02]  /*47600*/  IMAD.MOV.U32 R27, RZ, RZ, R14 ;  /* 0x000000ffff1b7224 */ /* 0x000fe400078e000e */
[----:B------:R-:W-:-:S02]  /*47610*/  IMAD.MOV.U32 R5, RZ, RZ, R4 ;  /* 0x000000ffff057224 */ /* 0x000fc400078e0004 */
[----:B------:R-:W-:Y:S01]  /*47620*/  IMAD.MOV.U32 R4, RZ, RZ, R3 ;  /* 0x000000ffff047224 */ /* 0x000fe200078e0003 */
[----:B------:R1:W3:Y:S04]  /*47630*/  @P2 LDG.E.U16 R16, desc[UR6][R10.64] ;  /* 0x000000060a102981 */ /* 0x0002e8000c1e1500 */
[----:B------:R-:W3:Y:S04]  /*47640*/  @P2 LDG.E.U16 R93, desc[UR6][R24.64] ;  /* 0x00000006185d2981 */ /* 0x000ee8000c1e1500 */
[----:B------:R-:W3:Y:S04]  /*47650*/  @P2 LDG.E.U16 R19, desc[UR6][R4.64] ;  /* 0x0000000604132981 */ /* 0x000ee8000c1e1500 */
[----:B0-----:R-:W1:Y:S04]  /*47660*/  LDL.LU R2, [R1+0x318] ;  /* 0x0003180001027983 */ /* 0x001e680000300800 */
[----:B------:R-:W3:Y:S04]  /*47670*/  LDL.LU R0, [R1+0x31c] ;  /* 0x00031c0001007983 */ /* 0x000ee80000300800 */
[----:B------:R-:W-:Y:S01]  /*47680*/  @P5 STL [R1+0x2e68], R29 ;  /* 0x002e681d01005387 */ /* 0x000fe20000100800 */
[----:B------:R-:W-:-:S03]  /*47690*/  ISETP.GT.AND P4, PT, R6, 0x6, PT ;  /* 0x000000060600780c */ /* 0x000fc60003f84270 */
[----:B------:R-:W3:Y:S04]  /*476a0*/  @P2 LDG.E.U16 R92, desc[UR6][R26.64] ;  /* 0x000000061a5c2981 */ /* 0x000ee8000c1e1500 */
[----:B--2---:R-:W-:Y:S04]  /*476b0*/  @P5 STL [R1+0x2e6c], R28 ;  /* 0x002e6c1c01005387 */ /* 0x004fe80000100800 */
[----:B----4-:R-:W-:Y:S04]  /*476c0*/  @P5 STL [R1+0x2e70], R33 ;  /* 0x002e702101005387 */ /* 0x010fe80000100800 */
[----:B------:R-:W-:Y:S04]  /*476d0*/  STL.64 [R1+0x1f00], R10 ;  /* 0x001f000a01007387 */ /* 0x000fe80000100a00 */
[----:B------:R-:W-:Y:S04]  /*476e0*/  STL.64 [R1+0x1f08], R24 ;  /* 0x001f081801007387 */ /* 0x000fe80000100a00 */
[----:B------:R-:W-:Y:S04]  /*476f0*/  STL.64 [R1+0x1f10], R26 ;  /* 0x001f101a01007387 */ /* 0x000fe80000100a00 */
[----:B------:R0:W-:Y:S04]  /*47700*/  STL.64 [R1+0x1f18], R4 ;  /* 0x001f180401007387 */ /* 0x0001e80000100a00 */
[----:B------:R-:W2:Y:S04]  /*47710*/  LDL.LU R15, [R1+0x320] ;  /* 0x00032000010f7983 */ /* 0x000ea80000300800 */
[----:B------:R-:W2:Y:S04]  /*47720*/  LDL.LU R14, [R1+0x324] ;  /* 0x00032400010e7983 */ /* 0x000ea80000300800 */
[----:B------:R-:W4:Y:S04]  /*47730*/  LDL.LU R21, [R1+0x328] ;  /* 0x0003280001157983 */ /* 0x000f280000300800 */
[----:B------:R-:W4:Y:S04]  /*47740*/  LDL.LU R20, [R1+0x32c] ;  /* 0x00032c0001147983 */ /* 0x000f280000300800 */
[----:B------:R-:W4:Y:S04]  /*47750*/  LDL.LU R22, [R1+0x330] ;  /* 0x0003300001167983 */ /* 0x000f280000300800 */
[----:B0-----:R-:W4:Y:S01]  /*47760*/  LDL.LU R5, [R1+0x334] ;  /* 0x0003340001057983 */ /* 0x001f220000300800 */
[----:B-1----:R-:W-:-:S02]  /*47770*/  IMAD.MOV.U32 R11, RZ, RZ, R2 ;  /* 0x000000ffff0b7224 */ /* 0x002fc400078e0002 */
[----:B---3--:R-:W-:Y:S01]  /*47780*/  IMAD.MOV.U32 R10, RZ, RZ, R0 ;  /* 0x000000ffff0a7224 */ /* 0x008fe200078e0000 */
[----:B--2---:R0:W2:Y:S04]  /*47790*/  @P4 LDG.E.U16 R9, desc[UR6][R14.64] ;  /* 0x000000060e094981 */ /* 0x0040a8000c1e1500 */
[----:B----4-:R1:W3:Y:S01]  /*477a0*/  @P4 LDG.E.U16 R12, desc[UR6][R20.64] ;  /* 0x00000006140c4981 */ /* 0x0102e2000c1e1500 */
[----:B------:R-:W-:-:S03]  /*477b0*/  IMAD.MOV.U32 R23, RZ, RZ, R22 ;  /* 0x000000ffff177224 */ /* 0x000fc600078e0016 */
[----:B------:R4:W-:Y:S04]  /*477c0*/  @P2 STL [R1+0x2e60], R19 ;  /* 0x002e601301002387 */ /* 0x0009e80000100800 */
[----:B------:R-:W2:Y:S01]  /*477d0*/  @P4 LDG.E.U16 R17, desc[UR6][R10.64] ;  /* 0x000000060a114981 */ /* 0x000ea2000c1e1500 */
[----:B------:R-:W-:-:S03]  /*477e0*/  IMAD.MOV.U32 R22, RZ, RZ, R5 ;  /* 0x000000ffff167224 */ /* 0x000fc600078e0005 */
[----:B----4-:R-:W4:Y:S04]  /*477f0*/  LDL R19, [R1+0x2e40] ;  /* 0x002e400001137983 */ /* 0x010f280000100800 */
[----:B------:R-:W2:Y:S04]  /*47800*/  @P4 LDG.E.U16 R18, desc[UR6][R22.64] ;  /* 0x0000000616124981 */ /* 0x000ea8000c1e1500 */
[----:B------:R0:W-:Y:S04]  /*47810*/  @P2 STL [R1+0x2e54], R16 ;  /* 0x002e541001002387 */ /* 0x0001e80000100800 */
[----:B------:R0:W-:Y:S04]  /*47820*/  @P2 STL [R1+0x2e58], R93 ;  /* 0x002e585d01002387 */ /* 0x0001e80000100800 */
[----:B------:R0:W-:Y:S04]  /*47830*/  @P2 STL [R1+0x2e5c], R92 ;  /* 0x002e5c5c01002387 */ /* 0x0001e80000100800 */
[----:B------:R-:W3:Y:S04]  /*47840*/  LDL.LU R4, [R1+0x2f8] ;  /* 0x0002f80001047983 */ /* 0x000ee80000300800 */
[----:B------:R-:W3:Y:S04]  /*47850*/  LDL.LU R3, [R1+0x2fc] ;  /* 0x0002fc0001037983 */ /* 0x000ee80000300800 */
[----:B------:R-:W4:Y:S04]  /*47860*/  LDL.LU R2, [R1+0x300] ;  /* 0x0003000001027983 */ /* 0x000f280000300800 */
[----:B------:R-:W-:Y:S04]  /*47870*/  STL.64 [R1+0x1ee0], R10 ;  /* 0x001ee00a01007387 */ /* 0x000fe80000100a00 */
[----:B------:R-:W1:Y:S04]  /*47880*/  LDL.LU R0, [R1+0x304] ;  /* 0x0003040001007983 */ /* 0x000e680000300800 */
[----:B0-----:R-:W4:Y:S04]  /*47890*/  LDL R16, [R1+0x2e34] ;  /* 0x002e340001107983 */ /* 0x001f280000100800 */
[----:B------:R-:W4:Y:S04]  /*478a0*/  LDL R93, [R1+0x2e38] ;  /* 0x002e3800015d7983 */ /* 0x000f280000100800 */
[----:B------:R-:W4:Y:S04]  /*478b0*/  LDL R92, [R1+0x2e3c] ;  /* 0x002e3c00015c7983 */ /* 0x000f280000100800 */
[----:B------:R-:W-:Y:S04]  /*478c0*/  STL.64 [R1+0x1ee8], R14 ;  /* 0x001ee80e01007387 */ /* 0x000fe80000100a00 */
[----:B------:R0:W-:Y:S04]  /*478d0*/  STL.64 [R1+0x1ef8], R22 ;  /* 0x001ef81601007387 */ /* 0x0001e80000100a00 */
[----:B------:R-:W-:Y:S04]  /*478e0*/  STL.64 [R1+0x1ef0], R20 ;  /* 0x001ef01401007387 */ /* 0x000fe80000100a00 */
[----:B0-----:R-:W4:Y:S04]  /*478f0*/  LDL.LU R23, [R1+0x308] ;  /* 0x0003080001177983 */ /* 0x001f280000300800 */
[----:B------:R-:W4:Y:S04]  /*47900*/  LDL.LU R22, [R1+0x30c] ;  /* 0x00030c0001167983 */ /* 0x000f280000300800 */
[----:B------:R-:W4:Y:S04]  /*47910*/  LDL.LU R24, [R1+0x310] ;  /* 0x0003100001187983 */ /* 0x000f280000300800 */
[----:B--2---:R0:W-:Y:S04]  /*47920*/  @P4 STL [R1+0x2e50], R18 ;  /* 0x002e501201004387 */ /* 0x0041e80000100800 */
[----:B0-----:R-:W2:Y:S01]  /*47930*/  LDL.LU R18, [R1+0x314] ;  /* 0x0003140001127983 */ /* 0x001ea20000300800 */
[----:B------:R-:W-:-:S03]  /*47940*/  ISETP.GT.AND P5, PT, R6, 0x7, PT ;  /* 0x000000070600780c */ /* 0x000fc60003fa4270 */
[----:B------:R-:W-:Y:S01]  /*47950*/  @P4 STL [R1+0x2e44], R17 ;  /* 0x002e441101004387 */ /* 0x000fe20000100800 */
[----:B---3--:R-:W-:Y:S02]  /*47960*/  IMAD.MOV.U32 R14, RZ, RZ, R3 ;  /* 0x000000ffff0e7224 */ /* 0x008fe400078e0003 */
[----:B------:R-:W-:Y:S01]  /*47970*/  IMAD.MOV.U32 R15, RZ, RZ, R4 ;  /* 0x000000ffff0f7224 */ /* 0x000fe200078e0004 */
[----:B------:R-:W-:Y:S01]  /*47980*/  @P4 STL [R1+0x2e48], R9 ;  /* 0x002e480901004387 */ /* 0x000fe20000100800 */
[----:B-1----:R-:W-:Y:S02]  /*47990*/  IMAD.MOV.U32 R20, RZ, RZ, R0 ;  /* 0x000000ffff147224 */ /* 0x002fe400078e0000 */
[----:B----4-:R-:W-:Y:S01]  /*479a0*/  IMAD.MOV.U32 R21, RZ, RZ, R2 ;  /* 0x000000ffff157224 */ /* 0x010fe200078e0002 */
[----:B------:R0:W-:Y:S04]  /*479b0*/  @P4 STL [R1+0x2e4c], R12 ;  /* 0x002e4c0c01004387 */ /* 0x0001e80000100800 */
[----:B------:R-:W3:Y:S04]  /*479c0*/  @P5 LDG.E.U16 R93, desc[UR6][R20.64] ;  /* 0x00000006145d5981 */ /* 0x000ee8000c1e1500 */
[----:B------:R-:W4:Y:S04]  /*479d0*/  @P5 LDG.E.U16 R16, desc[UR6][R14.64] ;  /* 0x000000060e105981 */ /* 0x000f28000c1e1500 */
[----:B0-----:R-:W3:Y:S04]  /*479e0*/  LDL.LU R12, [R1+0x2d8] ;  /* 0x0002d800010c7983 */ /* 0x001ee80000300800 */
[----:B------:R-:W3:Y:S01]  /*479f0*/  LDL.LU R11, [R1+0x2dc] ;  /* 0x0002dc00010b7983 */ /* 0x000ee20000300800 */
[----:B------:R-:W-:-:S03]  /*47a00*/  IMAD.MOV.U32 R25, RZ, RZ, R24 ;  /* 0x000000ffff197224 */ /* 0x000fc600078e0018 */
[----:B------:R-:W-:Y:S04]  /*47a10*/  STL.64 [R1+0x1ec0], R14 ;  /* 0x001ec00e01007387 */ /* 0x000fe80000100a00 */
[----:B------:R-:W-:Y:S04]  /*47a20*/  STL.64 [R1+0x1ec8], R20 ;  /* 0x001ec81401007387 */ /* 0x000fe80000100a00 */
[----:B------:R-:W4:Y:S04]  /*47a30*/  LDL.LU R3, [R1+0x2e0] ;  /* 0x0002e00001037983 */ /* 0x000f280000300800 */
[----:B------:R-:W4:Y:S04]  /*47a40*/  LDL.LU R2, [R1+0x2e4] ;  /* 0x0002e40001027983 */ /* 0x000f280000300800 */
[----:B------:R-:W4:Y:S04]  /*47a50*/  LDL.LU R10, [R1+0x2e8] ;  /* 0x0002e800010a7983 */ /* 0x000f280000300800 */
[----:B------:R-:W4:Y:S04]  /*47a60*/  @P5 LDG.E.U16 R92, desc[UR6][R22.64] ;  /* 0x00000006165c5981 */ /* 0x000f28000c1e1500 */
[----:B------:R-:W4:Y:S04]  /*47a70*/  LDL.LU R9, [R1+0x2ec] ;  /* 0x0002ec0001097983 */ /* 0x000f280000300800 */
[----:B------:R-:W4:Y:S04]  /*47a80*/  LDL.LU R5, [R1+0x2f0] ;  /* 0x0002f00001057983 */ /* 0x000f280000300800 */
[----:B------:R-:W4:Y:S04]  /*47a90*/  LDL.LU R0, [R1+0x2f4] ;  /* 0x0002f40001007983 */ /* 0x000f280000300800 */
[----:B------:R-:W4:Y:S04]  /*47aa0*/  LDL R28, [R1+0x2e30] ;  /* 0x002e3000011c7983 */ /* 0x000f280000100800 */
[----:B------:R-:W4:Y:S04]  /*47ab0*/  LDL R4, [R1+0x2e2c] ;  /* 0x002e2c0001047983 */ /* 0x000f280000100800 */
[----:B------:R-:W4:Y:S01]  /*47ac0*/  LDL R17, [R1+0x2e28] ;  /* 0x002e280001117983 */ /* 0x000f220000100800 */
[----:B--2---:R-:W-:-:S05]  /*47ad0*/  IMAD.MOV.U32 R24, RZ, RZ, R18 ;  /* 0x000000ffff187224 */ /* 0x004fca00078e0012 */
[----:B------:R3:W2:Y:S04]  /*47ae0*/  @P5 LDG.E.U16 R19, desc[UR6][R24.64] ;  /* 0x0000000618135981 */ /* 0x0006a8000c1e1500 */
[----:B------:R3:W-:Y:S04]  /*47af0*/  STL.64 [R1+0x1ed8], R24 ;  /* 0x001ed81801007387 */ /* 0x0007e80000100a00 */
[----:B------:R-:W2:Y:S04]  /*47b00*/  LDL R29, [R1+0x2e24] ;  /* 0x002e2400011d7983 */ /* 0x000ea80000100800 */
[----:B------:R-:W-:Y:S04]  /*47b10*/  STL.64 [R1+0x1ed0], R22 ;  /* 0x001ed01601007387 */ /* 0x000fe80000100a00 */
[----:B------:R-:W2:Y:S01]  /*47b20*/  LDL R18, [R1+0x2e20] ;  /* 0x002e200001127983 */ /* 0x000ea20000100800 */
[----:B---3--:R-:W-:-:S02]  /*47b30*/  IMAD.MOV.U32 R24, RZ, RZ, R11 ;  /* 0x000000ffff187224 */ /* 0x008fc400078e000b */
[----:B------:R-:W-:Y:S02]  /*47b40*/  IMAD.MOV.U32 R25, RZ, RZ, R12 ;  /* 0x000000ffff197224 */ /* 0x000fe400078e000c */
[----:B----4-:R-:W-:Y:S02]  /*47b50*/  IMAD.MOV.U32 R27, RZ, RZ, R10 ;  /* 0x000000ffff1b7224 */ /* 0x010fe400078e000a */
[----:B------:R-:W-:Y:S02]  /*47b60*/  IMAD.MOV.U32 R26, RZ, RZ, R9 ;  /* 0x000000ffff1a7224 */ /* 0x000fe400078e0009 */
[----:B------:R-:W-:Y:S02]  /*47b70*/  IMAD.MOV.U32 R33, RZ, RZ, R5 ;  /* 0x000000ffff217224 */ /* 0x000fe400078e0005 */
[----:B------:R-:W-:Y:S01]  /*47b80*/  IMAD.MOV.U32 R32, RZ, RZ, R0 ;  /* 0x000000ffff207224 */ /* 0x000fe200078e0000 */
[----:B--2---:R0:W-:Y:S04]  /*47b90*/  @P5 STL [R1+0x2e40], R19 ;  /* 0x002e401301005387 */ /* 0x0041e80000100800 */
[----:B0-----:R-:W2:Y:S04]  /*47ba0*/  LDL R19, [R1+0x2e1c] ;  /* 0x002e1c0001137983 */ /* 0x001ea80000100800 */
[----:B------:R0:W-:Y:S04]  /*47bb0*/  @P5 STL [R1+0x2e3c], R92 ;  /* 0x002e3c5c01005387 */ /* 0x0001e80000100800 */
[----:B0-----:R-:W3:Y:S04]  /*47bc0*/  LDL R92, [R1+0x2e18] ;  /* 0x002e1800015c7983 */ /* 0x001ee80000100800 */
[----:B------:R0:W-:Y:S04]  /*47bd0*/  @P5 STL [R1+0x2e38], R93 ;  /* 0x002e385d01005387 */ /* 0x0001e80000100800 */
[----:B0-----:R-:W4:Y:S04]  /*47be0*/  LDL R93, [R1+0x2e14] ;  /* 0x002e1400015d7983 */ /* 0x001f280000100800 */
[----:B------:R0:W-:Y:S04]  /*47bf0*/  @P5 STL [R1+0x2e34], R16 ;  /* 0x002e341001005387 */ /* 0x0001e80000100800 */
[----:B------:R-:W-:Y:S04]  /*47c00*/  STL.64 [R1+0x1ea0], R24 ;  /* 0x001ea01801007387 */ /* 0x000fe80000100a00 */
[----:B------:R-:W-:Y:S04]  /*47c10*/  STL.64 [R1+0x1ea8], R2 ;  /* 0x001ea80201007387 */ /* 0x000fe80000100a00 */
[----:B------:R-:W-:Y:S04]  /*47c20*/  STL.64 [R1+0x1eb0], R26 ;  /* 0x001eb01a01007387 */ /* 0x000fe80000100a00 */
[----:B------:R-:W-:Y:S04]  /*47c30*/  STL.64 [R1+0x1eb8], R32 ;  /* 0x001eb82001007387 */ /* 0x000fe80000100a00 */
[----:B------:R-:W4:Y:S04]  /*47c40*/  LDL.LU R11, [R1+0x2b8] ;  /* 0x0002b800010b7983 */ /* 0x000f280000300800 */
[----:B------:R-:W4:Y:S04]  /*47c50*/  LDL.LU R10, [R1+0x2bc] ;  /* 0x0002bc00010a7983 */ /* 0x000f280000300800 */
[----:B------:R-:W3:Y:S04]  /*47c60*/  LDL.LU R15, [R1+0x2c0] ;  /* 0x0002c000010f7983 */ /* 0x000ee80000300800 */
[----:B------:R-:W3:Y:S04]  /*47c70*/  LDL.LU R14, [R1+0x2c4] ;  /* 0x0002c400010e7983 */ /* 0x000ee80000300800 */
[----:B------:R-:W2:Y:S04]  /*47c80*/  LDL.LU R21, [R1+0x2c8] ;  /* 0x0002c80001157983 */ /* 0x000ea80000300800 */
[----:B------:R-:W2:Y:S04]  /*47c90*/  LDL.LU R20, [R1+0x2cc] ;  /* 0x0002cc0001147983 */ /* 0x000ea80000300800 */
[----:B------:R-:W2:Y:S04]  /*47ca0*/  LDL.LU R22, [R1+0x2d0] ;  /* 0x0002d00001167983 */ /* 0x000ea80000300800 */
[----:B------:R-:W2:Y:S01]  /*47cb0*/  LDL.LU R5, [R1+0x2d4] ;  /* 0x0002d40001057983 */ /* 0x000ea20000300800 */
[----:B------:R-:W-:-:S02]  /*47cc0*/  ISETP.GT.AND P2, PT, R6, 0x8, PT ;  /* 0x000000080600780c */ /* 0x000fc40003f44270 */
[C---:B------:R-:W-:Y:S01]  /*47cd0*/  ISETP.GT.AND P4, PT, R6.reuse, 0x9, PT ;  /* 0x000000090600780c */ /* 0x040fe20003f84270 */
[----:B------:R-:W2:Y:S04]  /*47ce0*/  LDL R12, [R1+0x2e10] ;  /* 0x002e1000010c7983 */ /* 0x000ea80000100800 */
[----:B------:R-:W2:Y:S04]  /*47cf0*/  LDL R9, [R1+0x2e0c] ;  /* 0x002e0c0001097983 */ /* 0x000ea80000100800 */
[----:B0-----:R-:W2:Y:S04]  /*47d00*/  LDL R16, [R1+0x2e08] ;  /* 0x002e080001107983 */ /* 0x001ea80000100800 */
[----:B------:R-:W2:Y:S04]  /*47d10*/  @P2 LDG.E.U16 R4, desc[UR6][R26.64] ;  /* 0x000000061a042981 */ /* 0x000ea8000c1e1500 */
[----:B------:R-:W2:Y:S04]  /*47d20*/  @P2 LDG.E.U16 R17, desc[UR6][R2.64] ;  /* 0x0000000602112981 */ /* 0x000ea8000c1e1500 */
[----:B------:R-:W2:Y:S04]  /*47d30*/  @P2 LDG.E.U16 R29, desc[UR6][R24.64] ;  /* 0x00000006181d2981 */ /* 0x000ea8000c1e1500 */
[----:B------:R-:W2:Y:S01]  /*47d40*/  @P2 LDG.E.U16 R28, desc[UR6][R32.64] ;  /* 0x00000006201c2981 */ /* 0x000ea2000c1e1500 */
[----:B------:R-:W-:-:S03]  /*47d50*/  ISETP.GT.AND P5, PT, R6, 0xa, PT ;  /* 0x0000000a0600780c */ /* 0x000fc60003fa4270 */
[----:B----4-:R-:W4:Y:S04]  /*47d60*/  @P4 LDG.E.U16 R93, desc[UR6][R10.64] ;  /* 0x000000060a5d4981 */ /* 0x010f28000c1e1500 */
[----:B---3--:R0:W3:Y:S04]  /*47d70*/  @P4 LDG.E.U16 R92, desc[UR6][R14.64] ;  /* 0x000000060e5c4981 */ /* 0x0080e8000c1e1500 */
[----:B--2---:R-:W2:Y:S01]  /*47d80*/  @P4 LDG.E.U16 R19, desc[UR6][R20.64] ;  /* 0x0000000614134981 */ /* 0x004ea2000c1e1500 */
[----:B------:R-:W-:Y:S02]  /*47d90*/  IMAD.MOV.U32 R23, RZ, RZ, R22 ;  /* 0x000000ffff177224 */ /* 0x000fe400078e0016 */
[----:B------:R-:W-:-:S05]  /*47da0*/  IMAD.MOV.U32 R22, RZ, RZ, R5 ;  /* 0x000000ffff167224 */ /* 0x000fca00078e0005 */
[----:B------:R-:W2:Y:S04]  /*47db0*/  @P4 LDG.E.U16 R18, desc[UR6][R22.64] ;  /* 0x0000000616124981 */ /* 0x000ea8000c1e1500 */
[----:B------:R1:W-:Y:S04]  /*47dc0*/  @P2 STL [R1+0x2e2c], R4 ;  /* 0x002e2c0401002387 */ /* 0x0003e80000100800 */
[----:B-1----:R-:W0:Y:S04]  /*47dd0*/  LDL.LU R4, [R1+0x298] ;  /* 0x0002980001047983 */ /* 0x002e280000300800 */
[----:B------:R-:W3:Y:S04]  /*47de0*/  LDL.LU R3, [R1+0x29c] ;  /* 0x00029c0001037983 */ /* 0x000ee80000300800 */
[----:B------:R-:W4:Y:S04]  /*47df0*/  LDL.LU R2, [R1+0x2a0] ;  /* 0x0002a00001027983 */ /* 0x000f280000300800 */
[----:B------:R-:W4:Y:S04]  /*47e00*/  LDL.LU R0, [R1+0x2a4] ;  /* 0x0002a40001007983 */ /* 0x000f280000300800 */
[----:B------:R1:W-:Y:S04]  /*47e10*/  @P2 STL [R1+0x2e28], R17 ;  /* 0x002e281101002387 */ /* 0x0003e80000100800 */
[----:B-1----:R-:W4:Y:S04]  /*47e20*/  LDL R17, [R1+0x2e04] ;  /* 0x002e040001117983 */ /* 0x002f280000100800 */
[----:B------:R-:W-:Y:S04]  /*47e30*/  @P2 STL [R1+0x2e24], R29 ;  /* 0x002e241d01002387 */ /* 0x000fe80000100800 */
[----:B------:R-:W-:Y:S04]  /*47e40*/  @P2 STL [R1+0x2e30], R28 ;  /* 0x002e301c01002387 */ /* 0x000fe80000100800 */
[----:B------:R-:W-:Y:S04]  /*47e50*/  STL.64 [R1+0x1e80], R10 ;  /* 0x001e800a01007387 */ /* 0x000fe80000100a00 */
[----:B------:R-:W-:Y:S04]  /*47e60*/  STL.64 [R1+0x1e88], R14 ;  /* 0x001e880e01007387 */ /* 0x000fe80000100a00 */
[----:B------:R1:W-:Y:S04]  /*47e70*/  STL.64 [R1+0x1e90], R20 ;  /* 0x001e901401007387 */ /* 0x0003e80000100a00 */
[----:B------:R-:W-:Y:S04]  /*47e80*/  STL.64 [R1+0x1e98], R22 ;  /* 0x001e981601007387 */ /* 0x000fe80000100a00 */
[----:B-1----:R-:W4:Y:S04]  /*47e90*/  LDL.LU R21, [R1+0x2a8] ;  /* 0x0002a80001157983 */ /* 0x002f280000300800 */
[----:B------:R-:W4:Y:S04]  /*47ea0*/  LDL.LU R20, [R1+0x2ac] ;  /* 0x0002ac0001147983 */ /* 0x000f280000300800 */
[----:B--2---:R1:W-:Y:S04]  /*47eb0*/  @P4 STL [R1+0x2e20], R18 ;  /* 0x002e201201004387 */ /* 0x0043e80000100800 */
[----:B-1----:R-:W2:Y:S04]  /*47ec0*/  LDL.LU R18, [R1+0x2b0] ;  /* 0x0002b00001127983 */ /* 0x002ea80000300800 */
[----:B------:R-:W2:Y:S01]  /*47ed0*/  LDL.LU R5, [R1+0x2b4] ;  /* 0x0002b40001057983 */ /* 0x000ea20000300800 */
[----:B0-----:R-:W-:-:S02]  /*47ee0*/  IMAD.MOV.U32 R15, RZ, RZ, R4 ;  /* 0x000000ffff0f7224 */ /* 0x001fc400078e0004 */
[----:B---3--:R-:W-:Y:S02]  /*47ef0*/  IMAD.MOV.U32 R14, RZ, RZ, R3 ;  /* 0x000000ffff0e7224 */ /* 0x008fe400078e0003 */
[----:B----4-:R-:W-:Y:S02]  /*47f00*/  IMAD.MOV.U32 R11, RZ, RZ, R2 ;  /* 0x000000ffff0b7224 */ /* 0x010fe400078e0002 */
[----:B------:R-:W-:-:S05]  /*47f10*/  IMAD.MOV.U32 R10, RZ, RZ, R0 ;  /* 0x000000ffff0a7224 */ /* 0x000fca00078e0000 */
[----:B------:R-:W3:Y:S04]  /*47f20*/  @P5 LDG.E.U16 R16, desc[UR6][R10.64] ;  /* 0x000000060a105981 */ /* 0x000ee8000c1e1500 */
[----:B------:R-:W4:Y:S04]  /*47f30*/  @P5 LDG.E.U16 R17, desc[UR6][R14.64] ;  /* 0x000000060e115981 */ /* 0x000f28000c1e1500 */
[----:B------:R-:W3:Y:S01]  /*47f40*/  @P5 LDG.E.U16 R9, desc[UR6][R20.64] ;  /* 0x0000000614095981 */ /* 0x000ee2000c1e1500 */
[----:B--2---:R-:W-:Y:S02]  /*47f50*/  IMAD.MOV.U32 R23, RZ, RZ, R18 ;  /* 0x000000ffff177224 */ /* 0x004fe400078e0012 */
[----:B------:R-:W-:-:S05]  /*47f60*/  IMAD.MOV.U32 R22, RZ, RZ, R5 ;  /* 0x000000ffff167224 */ /* 0x000fca00078e0005 */
[----:B------:R-:W2:Y:S04]  /*47f70*/  @P5 LDG.E.U16 R12, desc[UR6][R22.64] ;  /* 0x00000006160c5981 */ /* 0x000ea8000c1e1500 */
[----:B------:R-:W-:Y:S04]  /*47f80*/  @P4 STL [R1+0x2e14], R93 ;  /* 0x002e145d01004387 */ /* 0x000fe80000100800 */
[----:B------:R-:W-:Y:S04]  /*47f90*/  @P4 STL [R1+0x2e18], R92 ;  /* 0x002e185c01004387 */ /* 0x000fe80000100800 */
[----:B------:R0:W-:Y:S04]  /*47fa0*/  @P4 STL [R1+0x2e1c], R19 ;  /* 0x002e1c1301004387 */ /* 0x0001e80000100800 */
[----:B------:R-:W2:Y:S04]  /*47fb0*/  LDL.LU R4, [R1+0x278] ;  /* 0x0002780001047983 */ /* 0x000ea80000300800 */
[----:B------:R-:W2:Y:S04]  /*47fc0*/  LDL.LU R3, [R1+0x27c] ;  /* 0x00027c0001037983 */ /* 0x000ea80000300800 */
[----:B------:R-:W-:Y:S04]  /*47fd0*/  STL.64 [R1+0x1e60], R14 ;  /* 0x001e600e01007387 */ /* 0x000fe80000100a00 */
[----:B------:R1:W-:Y:S04]  /*47fe0*/  STL.64 [R1+0x1e68], R10 ;  /* 0x001e680a01007387 */ /* 0x0003e80000100a00 */
[----:B------:R-:W2:Y:S04]  /*47ff0*/  LDL.LU R2, [R1+0x280] ;  /* 0x0002800001027983 */ /* 0x000ea80000300800 */
[----:B------:R-:W2:Y:S04]  /*48000*/  LDL.LU R0, [R1+0x284] ;  /* 0x0002840001007983 */ /* 0x000ea80000300800 */
[----:B------:R-:W2:Y:S04]  /*48010*/  LDL R27, [R1+0x2e00] ;  /* 0x002e0000011b7983 */ /* 0x000ea80000100800 */
[----:B------:R-:W2:Y:S04]  /*48020*/  LDL R32, [R1+0x2dfc] ;  /* 0x002dfc0001207983 */ /* 0x000ea80000100800 */
[----:B------:R-:W2:Y:S04]  /*48030*/  LDL R33, [R1+0x2df8] ;  /* 0x002df80001217983 */ /* 0x000ea80000100800 */
[----:B0-----:R-:W2:Y:S04]  /*48040*/  LDL R19, [R1+0x2df4] ;  /* 0x002df40001137983 */ /* 0x001ea80000100800 */
[----:B------:R-:W-:Y:S04]  /*48050*/  STL.64 [R1+0x1e78], R22 ;  /* 0x001e781601007387 */ /* 0x000fe80000100a00 */
[----:B------:R0:W-:Y:S04]  /*48060*/  STL.64 [R1+0x1e70], R20 ;  /* 0x001e701401007387 */ /* 0x0001e80000100a00 */
[----:B------:R-:W2:Y:S04]  /*48070*/  LDL R28, [R1+0x2df0] ;  /* 0x002df000011c7983 */ /* 0x000ea80000100800 */
[----:B------:R-:W2:Y:S04]  /*48080*/  LDL R92, [R1+0x2de8] ;  /* 0x002de800015c7983 */ /* 0x000ea80000100800 */
[----:B-1----:R-:W2:Y:S04]  /*48090*/  LDL R11, [R1+0x2dec] ;  /* 0x002dec00010b7983 */ /* 0x002ea80000100800 */
[----:B------:R-:W2:Y:S04]  /*480a0*/  LDL R93, [R1+0x2de4] ;  /* 0x002de400015d7983 */ /* 0x000ea80000100800 */
[----:B----4-:R-:W-:Y:S04]  /*480b0*/  @P5 STL [R1+0x2e04], R17 ;  /* 0x002e041101005387 */ /* 0x010fe80000100800 */
[----:B---3--:R-:W-:Y:S04]  /*480c0*/  @P5 STL [R1+0x2e08], R16 ;  /* 0x002e081001005387 */ /* 0x008fe80000100800 */
[----:B------:R1:W-:Y:S04]  /*480d0*/  @P5 STL [R1+0x2e0c], R9 ;  /* 0x002e0c0901005387 */ /* 0x0003e80000100800 */
[----:B--2---:R2:W-:Y:S04]  /*480e0*/  @P5 STL [R1+0x2e10], R12 ;  /* 0x002e100c01005387 */ /* 0x0045e80000100800 */
[----:B------:R-:W3:Y:S04]  /*480f0*/  LDL.LU R25, [R1+0x288] ;  /* 0x0002880001197983 */ /* 0x000ee80000300800 */
[----:B------:R-:W3:Y:S04]  /*48100*/  LDL.LU R24, [R1+0x28c] ;  /* 0x00028c0001187983 */ /* 0x000ee80000300800 */
[----:B------:R-:W4:Y:S04]  /*48110*/  LDL.LU R15, [R1+0x290] ;  /* 0x00029000010f7983 */ /* 0x000f280000300800 */
[----:B------:R-:W4:Y:S01]  /*48120*/  LDL.LU R14, [R1+0x294] ;  /* 0x00029400010e7983 */ /* 0x000f220000300800 */
[----:B------:R-:W-:Y:S01]  /*48130*/  ISETP.GT.AND P2, PT, R6, 0xb, PT ;  /* 0x0000000b0600780c */ /* 0x000fe20003f44270 */
[----:B0-----:R-:W-:-:S02]  /*48140*/  IMAD.MOV.U32 R20, RZ, RZ, R3 ;  /* 0x000000ffff147224 */ /* 0x001fc400078e0003 */
[----:B------:R-:W-:Y:S02]  /*48150*/  IMAD.MOV.U32 R21, RZ, RZ, R4 ;  /* 0x000000ffff157224 */ /* 0x000fe400078e0004 */
[----:B------:R-:W-:Y:S02]  /*48160*/  IMAD.MOV.U32 R23, RZ, RZ, R2 ;  /* 0x000000ffff177224 */ /* 0x000fe400078e0002 */
[----:B------:R-:W-:Y:S01]  /*48170*/  IMAD.MOV.U32 R22, RZ, RZ, R0 ;  /* 0x000000ffff167224 */ /* 0x000fe200078e0000 */
[----:B------:R-:W4:Y:S04]  /*48180*/  LDL.LU R5, [R1+0x258] ;  /* 0x0002580001057983 */ /* 0x000f280000300800 */
[----:B------:R-:W4:Y:S04]  /*48190*/  LDL.LU R4, [R1+0x25c] ;  /* 0x00025c0001047983 */ /* 0x000f280000300800 */
[----:B------:R-:W-:Y:S04]  /*481a0*/  STL.64 [R1+0x1e40], R20 ;  /* 0x001e401401007387 */ /* 0x000fe80000100a00 */
[----:B------:R0:W-:Y:S04]  /*481b0*/  STL.64 [R1+0x1e48], R22 ;  /* 0x001e481601007387 */ /* 0x0001e80000100a00 */
[----:B------:R-:W0:Y:S04]  /*481c0*/  LDL.LU R3, [R1+0x260] ;  /* 0x0002600001037983 */ /* 0x000e280000300800 */
[----:B------:R-:W4:Y:S04]  /*481d0*/  LDL.LU R2, [R1+0x264] ;  /* 0x0002640001027983 */ /* 0x000f280000300800 */
[----:B------:R-:W4:Y:S04]  /*481e0*/  LDL.LU R18, [R1+0x268] ;  /* 0x0002680001127983 */ /* 0x000f280000300800 */
[----:B------:R-:W4:Y:S04]  /*481f0*/  @P2 LDG.E.U16 R19, desc[UR6][R20.64] ;  /* 0x0000000614132981 */ /* 0x000f28000c1e1500 */
[----:B------:R0:W4:Y:S04]  /*48200*/  @P2 LDG.E.U16 R33, desc[UR6][R22.64] ;  /* 0x0000000616212981 */ /* 0x000128000c1e1500 */
[----:B------:R-:W4:Y:S04]  /*48210*/  LDL.LU R10, [R1+0x26c] ;  /* 0x00026c00010a7983 */ /* 0x000f280000300800 */
[----:B-1----:R-:W4:Y:S04]  /*48220*/  LDL.LU R9, [R1+0x270] ;  /* 0x0002700001097983 */ /* 0x002f280000300800 */
[----:B------:R-:W4:Y:S01]  /*48230*/  LDL.LU R0, [R1+0x274] ;  /* 0x0002740001007983 */ /* 0x000f220000300800 */
[----:B------:R-:W-:-:S03]  /*48240*/  ISETP.GT.AND P4, PT, R6, 0xc, PT ;  /* 0x0000000c0600780c */ /* 0x000fc60003f84270 */
[----:B------:R-:W4:Y:S04]  /*48250*/  LDL R29, [R1+0x2de0] ;  /* 0x002de000011d7983 */ /* 0x000f280000100800 */
[----:B--2---:R-:W2:Y:S04]  /*48260*/  LDL R12, [R1+0x2ddc] ;  /* 0x002ddc00010c7983 */ /* 0x004ea80000100800 */
[----:B------:R-:W2:Y:S04]  /*48270*/  LDL R16, [R1+0x2dd8] ;  /* 0x002dd80001107983 */ /* 0x000ea80000100800 */
[----:B------:R-:W2:Y:S04]  /*48280*/  LDL R17, [R1+0x2dd4] ;  /* 0x002dd40001117983 */ /* 0x000ea80000100800 */
[----:B---3--:R1:W3:Y:S04]  /*48290*/  @P2 LDG.E.U16 R32, desc[UR6][R24.64] ;  /* 0x0000000618202981 */ /* 0x0082e8000c1e1500 */
[----:B----4-:R-:W4:Y:S04]  /*482a0*/  @P2 LDG.E.U16 R27, desc[UR6][R14.64] ;  /* 0x000000060e1b2981 */ /* 0x010f28000c1e1500 */
[----:B------:R0:W-:Y:S04]  /*482b0*/  STL.64 [R1+0x1e58], R14 ;  /* 0x001e580e01007387 */ /* 0x0001e80000100a00 */
[----:B------:R-:W2:Y:S01]  /*482c0*/  @P4 LDG.E.U16 R93, desc[UR6][R4.64] ;  /* 0x00000006045d4981 */ /* 0x000ea2000c1e1500 */
[----:B0-----:R-:W-:-:S03]  /*482d0*/  IMAD.MOV.U32 R23, RZ, RZ, R3 ;  /* 0x000000ffff177224 */ /* 0x001fc600078e0003 */
[----:B------:R-:W2:Y:S04]  /*482e0*/  LDL.LU.64 R14, [R1+0x42a8] ;  /* 0x0042a800010e7983 */ /* 0x000ea80000300a00 */
[----:B------:R1:W-:Y:S01]  /*482f0*/  STL.64 [R1+0x1e50], R24 ;  /* 0x001e501801007387 */ /* 0x0003e20000100a00 */
[----:B------:R-:W-:-:S03]  /*48300*/  IMAD.MOV.U32 R22, RZ, RZ, R2 ;  /* 0x000000ffff167224 */ /* 0x000fc600078e0002 */
[----:B------:R-:W-:Y:S04]  /*48310*/  @P2 STL [R1+0x2df4], R19 ;  /* 0x002df41301002387 */ /* 0x000fe80000100800 */
[----:B------:R-:W-:Y:S04]  /*48320*/  @P2 STL [R1+0x2df8], R33 ;  /* 0x002df82101002387 */ /* 0x000fe80000100800 */
[----:B------:R-:W2:Y:S01]  /*48330*/  @P4 LDG.E.U16 R92, desc[UR6][R22.64] ;  /* 0x00000006165c4981 */ /* 0x000ea2000c1e1500 */
[----:B------:R-:W-:Y:S02]  /*48340*/  IMAD.MOV.U32 R26, RZ, RZ, R0 ;  /* 0x000000ffff1a7224 */ /* 0x000fe400078e0000 */
[----:B-1----:R-:W-:-:S02]  /*48350*/  IMAD.MOV.U32 R24, RZ, RZ, R10 ;  /* 0x000000ffff187224 */ /* 0x002fc400078e000a */
[----:B------:R-:W-:-:S05]  /*48360*/  IMAD.MOV.U32 R25, RZ, RZ, R18 ;  /* 0x000000ffff197224 */ /* 0x000fca00078e0012 */
[----:B------:R-:W2:Y:S04]  /*48370*/  @P4 LDG.E.U16 R11, desc[UR6][R24.64] ;  /* 0x00000006180b4981 */ /* 0x000ea8000c1e1500 */
[----:B---3--:R-:W-:Y:S04]  /*48380*/  @P2 STL [R1+0x2dfc], R32 ;  /* 0x002dfc2001002387 */ /* 0x008fe80000100800 */
[----:B----4-:R0:W-:Y:S04]  /*48390*/  @P2 STL [R1+0x2e00], R27 ;  /* 0x002e001b01002387 */ /* 0x0101e80000100800 */
[----:B------:R-:W3:Y:S04]  /*483a0*/  LDL.LU R3, [R1+0x238] ;  /* 0x0002380001037983 */ /* 0x000ee80000300800 */
[----:B------:R-:W4:Y:S04]  /*483b0*/  LDL.LU R2, [R1+0x23c] ;  /* 0x00023c0001027983 */ /* 0x000f280000300800 */
[----:B------:R-:W-:Y:S04]  /*483c0*/  STL.64 [R1+0x1e20], R4 ;  /* 0x001e200401007387 */ /* 0x000fe80000100a00 */
[----:B------:R-:W-:Y:S04]  /*483d0*/  STL.64 [R1+0x1e28], R22 ;  /* 0x001e281601007387 */ /* 0x000fe80000100a00 */
[----:B------:R-:W4:Y:S01]  /*483e0*/  LDL.LU R10, [R1+0x240] ;  /* 0x00024000010a7983 */ /* 0x000f220000300800 */
[----:B0-----:R-:W-:-:S03]  /*483f0*/  IMAD.MOV.U32 R27, RZ, RZ, R9 ;  /* 0x000000ffff1b7224 */ /* 0x001fc600078e0009 */
[----:B------:R-:W4:Y:S04]  /*48400*/  LDL.LU R9, [R1+0x244] ;  /* 0x0002440001097983 */ /* 0x000f280000300800 */
[----:B------:R-:W-:Y:S04]  /*48410*/  STL.64 [R1+0x1e30], R24 ;  /* 0x001e301801007387 */ /* 0x000fe80000100a00 */
[----:B------:R-:W-:Y:S04]  /*48420*/  STL.64 [R1+0x1e38], R26 ;  /* 0x001e381a01007387 */ /* 0x000fe80000100a00 */
[----:B------:R-:W4:Y:S04]  /*48430*/  LDL.LU R19, [R1+0x248] ;  /* 0x0002480001137983 */ /* 0x000f280000300800 */
[----:B------:R-:W4:Y:S04]  /*48440*/  LDL.LU R18, [R1+0x24c] ;  /* 0x00024c0001127983 */ /* 0x000f280000300800 */
[----:B------:R-:W4:Y:S04]  /*48450*/  LDL.LU R20, [R1+0x250] ;  /* 0x0002500001147983 */ /* 0x000f280000300800 */
[----:B------:R-:W4:Y:S04]  /*48460*/  LDL.LU R0, [R1+0x254] ;  /* 0x0002540001007983 */ /* 0x000f280000300800 */
[----:B------:R-:W4:Y:S01]  /*48470*/  @P4 LDG.E.U16 R28, desc[UR6][R26.64] ;  /* 0x000000061a1c4981 */ /* 0x000f22000c1e1500 */
[----:B------:R-:W-:-:S03]  /*48480*/  ISETP.GT.AND P5, PT, R6, 0xd, PT ;  /* 0x0000000d0600780c */ /* 0x000fc60003fa4270 */
[----:B------:R-:W4:Y:S04]  /*48490*/  LDL R32, [R1+0x2dd0] ;  /* 0x002dd00001207983 */ /* 0x000f280000100800 */
[----:B------:R-:W4:Y:S04]  /*484a0*/  LDL R33, [R1+0x2dcc] ;  /* 0x002dcc0001217983 */ /* 0x000f280000100800 */
[----:B--2---:R0:W-:Y:S04]  /*484b0*/  @P4 STL [R1+0x2de8], R92 ;  /* 0x002de85c01004387 */ /* 0x0041e80000100800 */
[----:B0-----:R-:W2:Y:S04]  /*484c0*/  LDL R92, [R1+0x2dc8] ;  /* 0x002dc800015c7983 */ /* 0x001ea80000100800 */
[----:B------:R-:W-:Y:S04]  /*484d0*/  @P4 STL [R1+0x2de4], R93 ;  /* 0x002de45d01004387 */ /* 0x000fe80000100800 */
[----:B------:R0:W-:Y:S01]  /*484e0*/  @P4 STL [R1+0x2dec], R11 ;  /* 0x002dec0b01004387 */ /* 0x0001e20000100800 */
[----:B---3--:R-:W-:-:S02]  /*484f0*/  IMAD.MOV.U32 R5, RZ, RZ, R3 ;  /* 0x000000ffff057224 */ /* 0x008fc400078e0003 */
[----:B----4-:R-:W-:Y:S02]  /*48500*/  IMAD.MOV.U32 R4, RZ, RZ, R2 ;  /* 0x000000ffff047224 */ /* 0x010fe400078e0002 */
[----:B0-----:R-:W-:-:S03]  /*48510*/  IMAD.MOV.U32 R11, RZ, RZ, R10 ;  /* 0x000000ffff0b7224 */ /* 0x001fc600078e000a */
[----:B------:R-:W3:Y:S01]  /*48520*/  @P5 LDG.E.U16 R17, desc[UR6][R4.64] ;  /* 0x0000000604115981 */ /* 0x000ee2000c1e1500 */
[----:B------:R-:W-:-:S03]  /*48530*/  IMAD.MOV.U32 R10, RZ, RZ, R9 ;  /* 0x000000ffff0a7224 */ /* 0x000fc600078e0009 */
[----:B------:R-:W4:Y:S04]  /*48540*/  @P5 LDG.E.U16 R12, desc[UR6][R18.64] ;  /* 0x00000006120c5981 */ /* 0x000f28000c1e1500 */
[----:B------:R-:W2:Y:S01]  /*48550*/  @P5 LDG.E.U16 R16, desc[UR6][R10.64] ;  /* 0x000000060a105981 */ /* 0x000ea2000c1e1500 */
[----:B------:R-:W-:Y:S02]  /*48560*/  IMAD.MOV.U32 R21, RZ, RZ, R20 ;  /* 0x000000ffff157224 */ /* 0x000fe400078e0014 */
[----:B------:R-:W-:Y:S01]  /*48570*/  IMAD.MOV.U32 R20, RZ, RZ, R0 ;  /* 0x000000ffff147224 */ /* 0x000fe200078e0000 */
[----:B------:R-:W-:Y:S04]  /*48580*/  @P4 STL [R1+0x2df0], R28 ;  /* 0x002df01c01004387 */ /* 0x000fe80000100800 */
[----:B------:R-:W4:Y:S04]  /*48590*/  LDL.LU R3, [R1+0x218] ;  /* 0x0002180001037983 */ /* 0x000f280000300800 */
[----:B------:R-:W4:Y:S04]  /*485a0*/  LDL.LU R2, [R1+0x21c] ;  /* 0x00021c0001027983 */ /* 0x000f280000300800 */
[----:B------:R-:W4:Y:S04]  /*485b0*/  LDL R93, [R1+0x2dc4] ;  /* 0x002dc400015d7983 */ /* 0x000f280000100800 */
[----:B------:R-:W4:Y:S04]  /*485c0*/  @P5 LDG.E.U16 R29, desc[UR6][R20.64] ;  /* 0x00000006141d5981 */ /* 0x000f28000c1e1500 */
[----:B------:R-:W-:Y:S04]  /*485d0*/  STL.64 [R1+0x1e00], R4 ;  /* 0x001e000401007387 */ /* 0x000fe80000100a00 */
[----:B------:R-:W4:Y:S04]  /*485e0*/  LDL R9, [R1+0x2dc0] ;  /* 0x002dc00001097983 */ /* 0x000f280000100800 */
[----:B------:R-:W-:Y:S04]  /*485f0*/  STL.64 [R1+0x1e08], R10 ;  /* 0x001e080a01007387 */ /* 0x000fe80000100a00 */
[----:B------:R-:W-:Y:S04]  /*48600*/  STL.64 [R1+0x1e18], R20 ;  /* 0x001e181401007387 */ /* 0x000fe80000100a00 */
[----:B------:R-:W-:Y:S04]  /*48610*/  STL.64 [R1+0x1e10], R18 ;  /* 0x001e101201007387 */ /* 0x000fe80000100a00 */
[----:B------:R-:W4:Y:S04]  /*48620*/  LDL.LU R23, [R1+0x220] ;  /* 0x0002200001177983 */ /* 0x000f280000300800 */
[----:B---3--:R0:W-:Y:S04]  /*48630*/  @P5 STL [R1+0x2dd4], R17 ;  /* 0x002dd41101005387 */ /* 0x0081e80000100800 */
[----:B0-----:R-:W3:Y:S04]  /*48640*/  LDL.LU R17, [R1+0x224] ;  /* 0x0002240001117983 */ /* 0x001ee80000300800 */
[----:B--2---:R0:W-:Y:S01]  /*48650*/  @P5 STL [R1+0x2dd8], R16 ;  /* 0x002dd81001005387 */ /* 0x0041e20000100800 */
[----:B----4-:R-:W-:-:S02]  /*48660*/  IMAD.MOV.U32 R25, RZ, RZ, R3 ;  /* 0x000000ffff197224 */ /* 0x010fc400078e0003 */
[----:B------:R-:W-:Y:S01]  /*48670*/  IMAD.MOV.U32 R24, RZ, RZ, R2 ;  /* 0x000000ffff187224 */ /* 0x000fe200078e0002 */
[----:B0-----:R-:W2:Y:S04]  /*48680*/  LDL.LU R16, [R1+0x228] ;  /* 0x0002280001107983 */ /* 0x001ea80000300800 */
[----:B------:R-:W4:Y:S04]  /*48690*/  LDL.LU R5, [R1+0x22c] ;  /* 0x00022c0001057983 */ /* 0x000f280000300800 */
[----:B------:R-:W4:Y:S04]  /*486a0*/  LDL.LU R4, [R1+0x230] ;  /* 0x0002300001047983 */ /* 0x000f280000300800 */
[----:B------:R-:W4:Y:S04]  /*486b0*/  LDL.LU R0, [R1+0x234] ;  /* 0x0002340001007983 */ /* 0x000f280000300800 */
[----:B------:R-:W4:Y:S04]  /*486c0*/  LDL R27, [R1+0x2dbc] ;  /* 0x002dbc00011b7983 */ /* 0x000f280000100800 */
[----:B------:R0:W-:Y:S04]  /*486d0*/  @P5 STL [R1+0x2ddc], R12 ;  /* 0x002ddc0c01005387 */ /* 0x0001e80000100800 */
[----:B------:R1:W-:Y:S04]  /*486e0*/  @P5 STL [R1+0x2de0], R29 ;  /* 0x002de01d01005387 */ /* 0x0003e80000100800 */
[----:B------:R-:W4:Y:S04]  /*486f0*/  LDL.LU R3, [R1+0x1f8] ;  /* 0x0001f80001037983 */ /* 0x000f280000300800 */
[----:B------:R-:W4:Y:S04]  /*48700*/  LDL.LU R2, [R1+0x1fc] ;  /* 0x0001fc0001027983 */ /* 0x000f280000300800 */
[----:B------:R-:W4:Y:S04]  /*48710*/  LDL.LU R11, [R1+0x200] ;  /* 0x00020000010b7983 */ /* 0x000f280000300800 */
[----:B------:R-:W-:Y:S04]  /*48720*/  STL.64 [R1+0x1de0], R24 ;  /* 0x001de01801007387 */ /* 0x000fe80000100a00 */
[----:B------:R-:W4:Y:S04]  /*48730*/  LDL.LU R10, [R1+0x204] ;  /* 0x00020400010a7983 */ /* 0x000f280000300800 */
[----:B------:R-:W4:Y:S04]  /*48740*/  LDL.LU R22, [R1+0x208] ;  /* 0x0002080001167983 */ /* 0x000f280000300800 */
[----:B------:R-:W4:Y:S04]  /*48750*/  LDL.LU R21, [R1+0x20c] ;  /* 0x00020c0001157983 */ /* 0x000f280000300800 */
[----:B------:R-:W4:Y:S04]  /*48760*/  LDL.LU R20, [R1+0x210] ;  /* 0x0002100001147983 */ /* 0x000f280000300800 */
[----:B0-----:R-:W4:Y:S01]  /*48770*/  LDL.LU R12, [R1+0x214] ;  /* 0x00021400010c7983 */ /* 0x001f220000300800 */
[----:B------:R-:W-:-:S02]  /*48780*/  ISETP.GT.AND P2, PT, R6, 0xe, PT ;  /* 0x0000000e0600780c */ /* 0x000fc40003f44270 */
[----:B------:R-:W-:Y:S01]  /*48790*/  ISETP.GT.AND P4, PT, R6, 0xf, PT ;  /* 0x0000000f0600780c */ /* 0x000fe20003f84270 */
[----:B-1----:R-:W-:Y:S01]  /*487a0*/  IMAD.MOV.U32 R29, RZ, RZ, R23 ;  /* 0x000000ffff1d7224 */ /* 0x002fe200078e0017 */
[----:B------:R-:W4:Y:S04]  /*487b0*/  LDL R19, [R1+0x2db4] ;  /* 0x002db40001137983 */ /* 0x000f280000100800 */
[----:B------:R-:W4:Y:S05]  /*487c0*/  LDL R18, [R1+0x2db8] ;  /* 0x002db80001127983 */ /* 0x000f2a0000100800 */
[----:B------:R-:W4:Y:S01]  /*487d0*/  @P2 LDG.E.U16 R93, desc[UR6][R24.64] ;  /* 0x00000006185d2981 */ /* 0x000f22000c1e1500 */
[----:B---3--:R-:W-:-:S05]  /*487e0*/  MOV R28, R17 ;  /* 0x00000011001c7202 */ /* 0x008fca0000000f00 */
[----:B------:R-:W3:Y:S01]  /*487f0*/  @P2 LDG.E.U16 R92, desc[UR6][R28.64] ;  /* 0x000000061c5c2981 */ /* 0x000ee2000c1e1500 */
[----:B--2---:R-:W-:Y:S02]  /*48800*/  IMAD.MOV.U32 R17, RZ, RZ, R16 ;  /* 0x000000ffff117224 */ /* 0x004fe400078e0010 */
[----:B----4-:R-:W-:Y:S02]  /*48810*/  IMAD.MOV.U32 R16, RZ, RZ, R5 ;  /* 0x000000ffff107224 */ /* 0x010fe400078e0005 */
[----:B------:R-:W-:Y:S02]  /*48820*/  IMAD.MOV.U32 R5, RZ, RZ, R4 ;  /* 0x000000ffff057224 */ /* 0x000fe400078e0004 */
[----:B------:R-:W-:Y:S01]  /*48830*/  IMAD.MOV.U32 R4, RZ, RZ, R0 ;  /* 0x000000ffff047224 */ /* 0x000fe200078e0000 */
[----:B------:R-:W2:Y:S04]  /*48840*/  @P2 LDG.E.U16 R33, desc[UR6][R16.64] ;  /* 0x0000000610212981 */ /* 0x000ea8000c1e1500 */
[----:B------:R-:W4:Y:S01]  /*48850*/  @P2 LDG.E.U16 R32, desc[UR6][R4.64] ;  /* 0x0000000604202981 */ /* 0x000f22000c1e1500 */
[----:B------:R-:W-:-:S02]  /*48860*/  IMAD.MOV.U32 R23, RZ, RZ, R22 ;  /* 0x000000ffff177224 */ /* 0x000fc400078e0016 */
[----:B------:R-:W-:Y:S02]  /*48870*/  IMAD.MOV.U32 R22, RZ, RZ, R21 ;  /* 0x000000ffff167224 */ /* 0x000fe400078e0015 */
[----:B------:R-:W-:Y:S02]  /*48880*/  IMAD.MOV.U32 R21, RZ, RZ, R20 ;  /* 0x000000ffff157224 */ /* 0x000fe400078e0014 */
[----:B------:R-:W-:Y:S01]  /*48890*/  IMAD.MOV.U32 R20, RZ, RZ, R12 ;  /* 0x000000ffff147224 */ /* 0x000fe200078e000c */
[----:B------:R-:W3:Y:S04]  /*488a0*/  @P4 LDG.E.U16 R27, desc[UR6][R22.64] ;  /* 0x00000006161b4981 */ /* 0x000ee8000c1e1500 */
[----:B------:R-:W3:Y:S04]  /*488b0*/  @P4 LDG.E.U16 R9, desc[UR6][R20.64] ;  /* 0x0000000614094981 */ /* 0x000ee8000c1e1500 */
[----:B------:R0:W-:Y:S04]  /*488c0*/  STL.64 [R1+0x1df8], R4 ;  /* 0x001df80401007387 */ /* 0x0001e80000100a00 */
[----:B------:R-:W3:Y:S04]  /*488d0*/  @P4 LDG.E.U16 R19, desc[UR6][R2.64] ;  /* 0x0000000602134981 */ /* 0x000ee8000c1e1500 */
[----:B------:R-:W3:Y:S04]  /*488e0*/  @P4 LDG.E.U16 R18, desc[UR6][R10.64] ;  /* 0x000000060a124981 */ /* 0x000ee8000c1e1500 */
[----:B0-----:R-:W3:Y:S04]  /*488f0*/  LDL.LU.64 R4, [R1+0x42a0] ;  /* 0x0042a00001047983 */ /* 0x001ee80000300a00 */
[----:B------:R-:W-:Y:S04]  /*48900*/  STL.64 [R1+0x1de8], R28 ;  /* 0x001de81c01007387 */ /* 0x000fe80000100a00 */
[----:B------:R0:W-:Y:S04]  /*48910*/  STL.64 [R1+0x1df0], R16 ;  /* 0x001df01001007387 */ /* 0x0001e80000100a00 */
[----:B0-----:R-:W3:Y:S04]  /*48920*/  LDL.LU.64 R16, [R1+0x4298] ;  /* 0x0042980001107983 */ /* 0x001ee80000300a00 */
[----:B------:R-:W3:Y:S04]  /*48930*/  LDL R0, [R1+0x2db0] ;  /* 0x002db00001007983 */ /* 0x000ee80000100800 */
[----:B----4-:R0:W-:Y:S04]  /*48940*/  @P2 STL [R1+0x2dd0], R32 ;  /* 0x002dd02001002387 */ /* 0x0101e80000100800 */
[----:B------:R-:W4:Y:S04]  /*48950*/  LDL R28, [R1+0x2da8] ;  /* 0x002da800011c7983 */ /* 0x000f280000100800 */
[----:B0-----:R-:W4:Y:S04]  /*48960*/  LDL R32, [R1+0x2dac] ;  /* 0x002dac0001207983 */ /* 0x001f280000100800 */
[----:B--2---:R0:W-:Y:S04]  /*48970*/  @P2 STL [R1+0x2dcc], R33 ;  /* 0x002dcc2101002387 */ /* 0x0041e80000100800 */
[----:B0-----:R-:W2:Y:S04]  /*48980*/  LDL R33, [R1+0x2da4] ;  /* 0x002da40001217983 */ /* 0x001ea80000100800 */
[----:B------:R-:W-:Y:S04]  /*48990*/  @P2 STL [R1+0x2dc4], R93 ;  /* 0x002dc45d01002387 */ /* 0x000fe80000100800 */
[----:B---3--:R-:W-:Y:S04]  /*489a0*/  @P2 STL [R1+0x2dc8], R92 ;  /* 0x002dc85c01002387 */ /* 0x008fe80000100800 */
[----:B------:R-:W-:Y:S04]  /*489b0*/  STL.64 [R1+0x1dc0], R2 ;  /* 0x001dc00201007387 */ /* 0x000fe80000100a00 */
[----:B------:R-:W-:Y:S04]  /*489c0*/  STL.64 [R1+0x1dc8], R10 ;  /* 0x001dc80a01007387 */ /* 0x000fe80000100a00 */
[----:B------:R-:W-:Y:S04]  /*489d0*/  STL.64 [R1+0x1dd0], R22 ;  /* 0x001dd01601007387 */ /* 0x000fe80000100a00 */
[----:B------:R0:W-:Y:S04]  /*489e0*/  STL.64 [R1+0x1dd8], R20 ;  /* 0x001dd81401007387 */ /* 0x0001e80000100a00 */
[----:B0-----:R-:W2:Y:S04]  /*489f0*/  LDL.LU R21, [R1+0x1d8] ;  /* 0x0001d80001157983 */ /* 0x001ea80000300800 */
[----:B------:R-:W2:Y:S04]  /*48a00*/  LDL.LU R20, [R1+0x1dc] ;  /* 0x0001dc0001147983 */ /* 0x000ea80000300800 */
[----:B------:R-:W3:Y:S04]  /*48a10*/  LDL.LU R12, [R1+0x1e0] ;  /* 0x0001e000010c7983 */ /* 0x000ee80000300800 */
[----:B------:R0:W-:Y:S04]  /*48a20*/  @P4 STL [R1+0x2dc0], R9 ;  /* 0x002dc00901004387 */ /* 0x0001e80000100800 */
[----:B0-----:R-:W4:Y:S04]  /*48a30*/  LDL.LU R9, [R1+0x1e4] ;  /* 0x0001e40001097983 */ /* 0x001f280000300800 */
[----:B------:R-:W4:Y:S04]  /*48a40*/  LDL R29, [R1+0x2da0] ;  /* 0x002da000011d7983 */ /* 0x000f280000100800 */
[----:B------:R-:W4:Y:S04]  /*48a50*/  LDL R92, [R1+0x2d9c] ;  /* 0x002d9c00015c7983 */ /* 0x000f280000100800 */
[----:B------:R-:W4:Y:S04]  /*48a60*/  LDL R93, [R1+0x2d98] ;  /* 0x002d9800015d7983 */ /* 0x000f280000100800 */
[----:B------:R-:W4:Y:S04]  /*48a70*/  LDL.LU R25, [R1+0x1e8] ;  /* 0x0001e80001197983 */ /* 0x000f280000300800 */
[----:B------:R-:W4:Y:S04]  /*48a80*/  LDL.LU R24, [R1+0x1ec] ;  /* 0x0001ec0001187983 */ /* 0x000f280000300800 */
[----:B------:R0:W-:Y:S04]  /*48a90*/  @P4 STL [R1+0x2dbc], R27 ;  /* 0x002dbc1b01004387 */ /* 0x0001e80000100800 */
[----:B0-----:R-:W4:Y:S04]  /*48aa0*/  LDL.LU R27, [R1+0x1f0] ;  /* 0x0001f000011b7983 */ /* 0x001f280000300800 */
[----:B------:R-:W4:Y:S01]  /*48ab0*/  LDL.LU R26, [R1+0x1f4] ;  /* 0x0001f400011a7983 */ /* 0x000f220000300800 */
[----:B------:R-:W-:-:S03]  /*48ac0*/  ISETP.GT.AND P5, PT, R6, 0x10, PT ;  /* 0x000000100600780c */ /* 0x000fc60003fa4270 */
[----:B------:R-:W4:Y:S04]  /*48ad0*/  LDL.LU R3, [R1+0x1b8] ;  /* 0x0001b80001037983 */ /* 0x000f280000300800 */
[----:B------:R-:W4:Y:S04]  /*48ae0*/  LDL.LU R2, [R1+0x1bc] ;  /* 0x0001bc0001027983 */ /* 0x000f280000300800 */
[----:B------:R0:W-:Y:S04]  /*48af0*/  @P4 STL [R1+0x2db4], R19 ;  /* 0x002db41301004387 */ /* 0x0001e80000100800 */
[----:B0-----:R-:W4:Y:S04]  /*48b00*/  LDL.LU R19, [R1+0x1c0] ;  /* 0x0001c00001137983 */ /* 0x001f280000300800 */
[----:B------:R0:W-:Y:S04]  /*48b10*/  @P4 STL [R1+0x2db8], R18 ;  /* 0x002db81201004387 */ /* 0x0001e80000100800 */
[----:B0-----:R-:W4:Y:S04]  /*48b20*/  LDL.LU R18, [R1+0x1c4] ;  /* 0x0001c40001127983 */ /* 0x001f280000300800 */
[----:B------:R-:W4:Y:S04]  /*48b30*/  LDL.LU R11, [R1+0x1c8] ;  /* 0x0001c800010b7983 */ /* 0x000f280000300800 */
[----:B------:R-:W4:Y:S04]  /*48b40*/  LDL.LU R10, [R1+0x1cc] ;  /* 0x0001cc00010a7983 */ /* 0x000f280000300800 */
[----:B--2---:R-:W2:Y:S01]  /*48b50*/  @P5 LDG.E.U16 R33, desc[UR6][R20.64] ;  /* 0x0000000614215981 */ /* 0x004ea2000c1e1500 */
[----:B---3--:R-:W-:-:S03]  /*48b60*/  IMAD.MOV.U32 R23, RZ, RZ, R12 ;  /* 0x000000ffff177224 */ /* 0x008fc600078e000c */
[----:B------:R-:W3:Y:S01]  /*48b70*/  LDL R12, [R1+0x2d90] ;  /* 0x002d9000010c7983 */ /* 0x000ee20000100800 */
[----:B----4-:R-:W-:-:S03]  /*48b80*/  IMAD.MOV.U32 R22, RZ, RZ, R9 ;  /* 0x000000ffff167224 */ /* 0x010fc600078e0009 */
[----:B------:R-:W4:Y:S04]  /*48b90*/  LDL R9, [R1+0x2d8c] ;  /* 0x002d8c0001097983 */ /* 0x000f280000100800 */
[----:B------:R-:W2:Y:S04]  /*48ba0*/  @P5 LDG.E.U16 R28, desc[UR6][R22.64] ;  /* 0x00000006161c5981 */ /* 0x000ea8000c1e1500 */
[----:B------:R0:W3:Y:S04]  /*48bb0*/  @P5 LDG.E.U16 R32, desc[UR6][R24.64] ;  /* 0x0000000618205981 */ /* 0x0000e8000c1e1500 */
[----:B------:R1:W3:Y:S04]  /*48bc0*/  @P5 LDG.E.U16 R0, desc[UR6][R26.64] ;  /* 0x000000061a005981 */ /* 0x0002e8000c1e1500 */
[----:B------:R-:W-:Y:S04]  /*48bd0*/  STL.64 [R1+0x1da0], R20 ;  /* 0x001da01401007387 */ /* 0x000fe80000100a00 */
[----:B------:R-:W-:Y:S04]  /*48be0*/  STL.64 [R1+0x1da8], R22 ;  /* 0x001da81601007387 */ /* 0x000fe80000100a00 */
[----:B------:R-:W-:Y:S04]  /*48bf0*/  STL.64 [R1+0x1db8], R26 ;  /* 0x001db81a01007387 */ /* 0x000fe80000100a00 */
[----:B------:R0:W-:Y:S02]  /*48c00*/  STL.64 [R1+0x1db0], R24 ;  /* 0x001db01801007387 */ /* 0x0001e40000100a00 */
[----:B0-----:R-:W-:-:S02]  /*48c10*/  IMAD.MOV.U32 R25, RZ, RZ, R19 ;  /* 0x000000ffff197224 */ /* 0x001fc400078e0013 */
[----:B------:R-:W-:Y:S02]  /*48c20*/  IMAD.MOV.U32 R24, RZ, RZ, R18 ;  /* 0x000000ffff187224 */ /* 0x000fe400078e0012 */
[----:B-1----:R-:W-:Y:S02]  /*48c30*/  IMAD.MOV.U32 R27, RZ, RZ, R11 ;  /* 0x000000ffff1b7224 */ /* 0x002fe400078e000b */
[----:B------:R-:W-:Y:S01]  /*48c40*/  IMAD.MOV.U32 R26, RZ, RZ, R10 ;  /* 0x000000ffff1a7224 */ /* 0x000fe200078e000a */
[----:B--2---:R0:W-:Y:S04]  /*48c50*/  @P5 STL [R1+0x2da8], R28 ;  /* 0x002da81c01005387 */ /* 0x0041e80000100800 */
[----:B0-----:R-:W2:Y:S04]  /*48c60*/  LDL.LU R28, [R1+0x1d0] ;  /* 0x0001d000011c7983 */ /* 0x001ea80000300800 */
[----:B---3--:R0:W-:Y:S04]  /*48c70*/  @P5 STL [R1+0x2db0], R0 ;  /* 0x002db00001005387 */ /* 0x0081e80000100800 */
[----:B0-----:R-:W3:Y:S04]  /*48c80*/  LDL.LU R0, [R1+0x1d4] ;  /* 0x0001d40001007983 */ /* 0x001ee80000300800 */
[----:B------:R2:W-:Y:S04]  /*48c90*/  @P5 STL [R1+0x2da4], R33 ;  /* 0x002da42101005387 */ /* 0x0005e80000100800 */
[----:B------:R3:W-:Y:S04]  /*48ca0*/  @P5 STL [R1+0x2dac], R32 ;  /* 0x002dac2001005387 */ /* 0x0007e80000100800 */
[----:B------:R-:W4:Y:S04]  /*48cb0*/  LDL.LU R11, [R1+0x198] ;  /* 0x00019800010b7983 */ /* 0x000f280000300800 */
[----:B------:R-:W-:Y:S04]  /*48cc0*/  STL.64 [R1+0x1d80], R2 ;  /* 0x001d800201007387 */ /* 0x000fe80000100a00 */
[----:B------:R-:W-:Y:S04]  /*48cd0*/  STL.64 [R1+0x1d88], R24 ;  /* 0x001d881801007387 */ /* 0x000fe80000100a00 */
[----:B------:R-:W-:Y:S04]  /*48ce0*/  STL.64 [R1+0x1d90], R26 ;  /* 0x001d901a01007387 */ /* 0x000fe80000100a00 */
[----:B------:R-:W4:Y:S04]  /*48cf0*/  LDL.LU R10, [R1+0x19c] ;  /* 0x00019c00010a7983 */ /* 0x000f280000300800 */
[----:B------:R-:W4:Y:S04]  /*48d00*/  LDL.LU R19, [R1+0x1a0] ;  /* 0x0001a00001137983 */ /* 0x000f280000300800 */
[----:B------:R-:W4:Y:S04]  /*48d10*/  LDL.LU R18, [R1+0x1a4] ;  /* 0x0001a40001127983 */ /* 0x000f280000300800 */
[----:B------:R-:W4:Y:S04]  /*48d20*/  LDL.LU R21, [R1+0x1a8] ;  /* 0x0001a80001157983 */ /* 0x000f280000300800 */
[----:B------:R-:W4:Y:S04]  /*48d30*/  LDL.LU R20, [R1+0x1ac] ;  /* 0x0001ac0001147983 */ /* 0x000f280000300800 */
[----:B------:R-:W4:Y:S04]  /*48d40*/  LDL.LU R23, [R1+0x1b0] ;  /* 0x0001b00001177983 */ /* 0x000f280000300800 */
[----:B------:R-:W4:Y:S01]  /*48d50*/  LDL.LU R22, [R1+0x1b4] ;  /* 0x0001b40001167983 */ /* 0x000f220000300800 */
[----:B------:R-:W-:-:S02]  /*48d60*/  ISETP.GT.AND P2, PT, R6, 0x11, PT ;  /* 0x000000110600780c */ /* 0x000fc40003f44270 */
[----:B------:R-:W-:-:S11]  /*48d70*/  ISETP.GT.AND P4, PT, R6, 0x12, PT ;  /* 0x000000120600780c */ /* 0x000fd60003f84270 */
[----:B------:R-:W4:Y:S04]  /*48d80*/  @P2 LDG.E.U16 R4, desc[UR6][R2.64] ;  /* 0x0000000602042981 */ /* 0x000f28000c1e1500 */
[----:B------:R-:W4:Y:S04]  /*48d90*/  @P2 LDG.E.U16 R93, desc[UR6][R24.64] ;  /* 0x00000006185d2981 */ /* 0x000f28000c1e1500 */
[----:B------:R-:W4:Y:S01]  /*48da0*/  @P2 LDG.E.U16 R92, desc[UR6][R26.64] ;  /* 0x000000061a5c2981 */ /* 0x000f22000c1e1500 */
[----:B--2---:R-:W-:Y:S02]  /*48db0*/  IMAD.MOV.U32 R33, RZ, RZ, R28 ;  /* 0x000000ffff217224 */ /* 0x004fe400078e001c */
[----:B---3--:R-:W-:-:S05]  /*48dc0*/  IMAD.MOV.U32 R32, RZ, RZ, R0 ;  /* 0x000000ffff207224 */ /* 0x008fca00078e0000 */
[----:B------:R-:W2:Y:S04]  /*48dd0*/  @P2 LDG.E.U16 R29, desc[UR6][R32.64] ;  /* 0x00000006201d2981 */ /* 0x000ea8000c1e1500 */
[----:B----4-:R-:W3:Y:S04]  /*48de0*/  @P4 LDG.E.U16 R16, desc[UR6][R10.64] ;  /* 0x000000060a104981 */ /* 0x010ee8000c1e1500 */
[----:B------:R0:W4:Y:S04]  /*48df0*/  @P4 LDG.E.U16 R14, desc[UR6][R18.64] ;  /* 0x00000006120e4981 */ /* 0x000128000c1e1500 */
[----:B------:R-:W3:Y:S04]  /*48e00*/  @P4 LDG.E.U16 R9, desc[UR6][R20.64] ;  /* 0x0000000614094981 */ /* 0x000ee8000c1e1500 */
[----:B------:R-:W3:Y:S04]  /*48e10*/  @P4 LDG.E.U16 R12, desc[UR6][R22.64] ;  /* 0x00000006160c4981 */ /* 0x000ee8000c1e1500 */
[----:B------:R-:W-:Y:S04]  /*48e20*/  STL.64 [R1+0x1d98], R32 ;  /* 0x001d982001007387 */ /* 0x000fe80000100a00 */
[----:B------:R1:W-:Y:S04]  /*48e30*/  STL [R1+0x2d94], R4 ;  /* 0x002d940401007387 */ /* 0x0003e80000100800 */
[----:B-1----:R-:W4:Y:S04]  /*48e40*/  LDL.LU R4, [R1+0x178] ;  /* 0x0001780001047983 */ /* 0x002f280000300800 */
[----:B------:R-:W0:Y:S04]  /*48e50*/  LDL.LU R3, [R1+0x17c] ;  /* 0x00017c0001037983 */ /* 0x000e280000300800 */
[----:B------:R-:W4:Y:S04]  /*48e60*/  LDL.LU R2, [R1+0x180] ;  /* 0x0001800001027983 */ /* 0x000f280000300800 */
[----:B------:R-:W4:Y:S04]  /*48e70*/  LDL.LU R0, [R1+0x184] ;  /* 0x0001840001007983 */ /* 0x000f280000300800 */
[----:B------:R-:W4:Y:S04]  /*48e80*/  LDL R27, [R1+0x2d80] ;  /* 0x002d8000011b7983 */ /* 0x000f280000100800 */
[----:B------:R-:W4:Y:S04]  /*48e90*/  LDL R28, [R1+0x2d7c] ;  /* 0x002d7c00011c7983 */ /* 0x000f280000100800 */
[----:B--2---:R1:W-:Y:S04]  /*48ea0*/  @P2 STL [R1+0x2da0], R29 ;  /* 0x002da01d01002387 */ /* 0x0043e80000100800 */
[----:B-1----:R-:W2:Y:S04]  /*48eb0*/  LDL R29, [R1+0x2d78] ;  /* 0x002d7800011d7983 */ /* 0x002ea80000100800 */
[----:B------:R-:W-:Y:S04]  /*48ec0*/  @P2 STL [R1+0x2d98], R93 ;  /* 0x002d985d01002387 */ /* 0x000fe80000100800 */
[----:B------:R-:W-:Y:S04]  /*48ed0*/  @P2 STL [R1+0x2d9c], R92 ;  /* 0x002d9c5c01002387 */ /* 0x000fe80000100800 */
[----:B------:R-:W-:Y:S04]  /*48ee0*/  STL.64 [R1+0x1d60], R10 ;  /* 0x001d600a01007387 */ /* 0x000fe80000100a00 */
[----:B------:R-:W-:Y:S04]  /*48ef0*/  STL.64 [R1+0x1d68], R18 ;  /* 0x001d681201007387 */ /* 0x000fe80000100a00 */
[----:B------:R-:W-:Y:S04]  /*48f00*/  STL.64 [R1+0x1d70], R20 ;  /* 0x001d701401007387 */ /* 0x000fe80000100a00 */
[----:B------:R-:W-:Y:S04]  /*48f10*/  STL.64 [R1+0x1d78], R22 ;  /* 0x001d781601007387 */ /* 0x000fe80000100a00 */
[----:B---3--:R1:W-:Y:S04]  /*48f20*/  @P4 STL [R1+0x2d90], R12 ;  /* 0x002d900c01004387 */ /* 0x0083e80000100800 */
[----:B-1----:R-:W3:Y:S04]  /*48f30*/  LDL.LU R12, [R1+0x188] ;  /* 0x00018800010c7983 */ /* 0x002ee80000300800 */
[----:B------:R1:W-:Y:S04]  /*48f40*/  @P4 STL [R1+0x2d8c], R9 ;  /* 0x002d8c0901004387 */ /* 0x0003e80000100800 */
[----:B-1----:R-:W3:Y:S04]  /*48f50*/  LDL.LU R9, [R1+0x18c] ;  /* 0x00018c0001097983 */ /* 0x002ee80000300800 */
[----:B------:R-:W3:Y:S04]  /*48f60*/  LDL.LU R25, [R1+0x190] ;  /* 0x0001900001197983 */ /* 0x000ee80000300800 */
[----:B------:R-:W3:Y:S01]  /*48f70*/  LDL.LU R24, [R1+0x194] ;  /* 0x0001940001187983 */ /* 0x000ee20000300800 */
[----:B------:R-:W-:Y:S01]  /*48f80*/  ISETP.GT.AND P5, PT, R6, 0x13, PT ;  /* 0x000000130600780c */ /* 0x000fe20003fa4270 */
[----:B0-----:R-:W-:-:S02]  /*48f90*/  IMAD.MOV.U32 R18, RZ, RZ, R3 ;  /* 0x000000ffff127224 */ /* 0x001fc400078e0003 */
[----:B----4-:R-:W-:Y:S02]  /*48fa0*/  IMAD.MOV.U32 R19, RZ, RZ, R4 ;  /* 0x000000ffff137224 */ /* 0x010fe400078e0004 */
[----:B------:R-:W-:Y:S02]  /*48fb0*/  IMAD.MOV.U32 R20, RZ, RZ, R0 ;  /* 0x000000ffff147224 */ /* 0x000fe400078e0000 */
[----:B------:R-:W-:Y:S01]  /*48fc0*/  IMAD.MOV.U32 R21, RZ, RZ, R2 ;  /* 0x000000ffff157224 */ /* 0x000fe200078e0002 */
[----:B------:R0:W-:Y:S01]  /*48fd0*/  STL [R1+0x2d84], R16 ;  /* 0x002d841001007387 */ /* 0x0001e20000100800 */
[----:B------:R-:W-:Y:S02]  /*48fe0*/  ISETP.GT.AND P2, PT, R6, 0x14, PT ;  /* 0x000000140600780c */ /* 0x000fe40003f44270 */
[----:B------:R-:W-:Y:S02]  /*48ff0*/  PRMT R8, RZ, 0x7610, R8 ;  /* 0x00007610ff087816 */ /* 0x000fe40000000008 */
[----:B------:R1:W4:Y:S04]  /*49000*/  @P5 LDG.E.U16 R17, desc[UR6][R18.64] ;  /* 0x0000000612115981 */ /* 0x000328000c1e1500 */
[----:B0-----:R-:W1:Y:S04]  /*49010*/  LDL.LU R16, [R1+0x158] ;  /* 0x0001580001107983 */ /* 0x001e680000300800 */
[----:B------:R0:W-:Y:S04]  /*49020*/  STL [R1+0x2d88], R14 ;  /* 0x002d880e01007387 */ /* 0x0001e80000100800 */
[----:B0-----:R-:W4:Y:S04]  /*49030*/  LDL.LU R14, [R1+0x15c] ;  /* 0x00015c00010e7983 */ /* 0x001f280000300800 */
[----:B------:R1:W-:Y:S04]  /*49040*/  STL.64 [R1+0x1d40], R18 ;  /* 0x001d401201007387 */ /* 0x0003e80000100a00 */
[----:B------:R-:W-:Y:S04]  /*49050*/  STL.64 [R1+0x1d48], R20 ;  /* 0x001d481401007387 */ /* 0x000fe80000100a00 */
[----:B------:R-:W4:Y:S04]  /*49060*/  LDL.LU R3, [R1+0x160] ;  /* 0x0001600001037983 */ /* 0x000f280000300800 */
[----:B------:R-:W4:Y:S04]  /*49070*/  LDL.LU R2, [R1+0x164] ;  /* 0x0001640001027983 */ /* 0x000f280000300800 */
[----:B------:R-:W4:Y:S04]  /*49080*/  LDL.LU R11, [R1+0x168] ;  /* 0x00016800010b7983 */ /* 0x000f280000300800 */
[----:B------:R-:W4:Y:S04]  /*49090*/  LDL.LU R10, [R1+0x16c] ;  /* 0x00016c00010a7983 */ /* 0x000f280000300800 */
[----:B------:R-:W4:Y:S04]  /*490a0*/  LDL.LU R4, [R1+0x170] ;  /* 0x0001700001047983 */ /* 0x000f280000300800 */
[----:B------:R-:W4:Y:S04]  /*490b0*/  LDL.LU R0, [R1+0x174] ;  /* 0x0001740001007983 */ /* 0x000f280000300800 */
[----:B------:R-:W4:Y:S04]  /*490c0*/  LDL R32, [R1+0x2d64] ;  /* 0x002d640001207983 */ /* 0x000f280000100800 */
[----:B--2---:R-:W2:Y:S01]  /*490d0*/  @P5 LDG.E.U16 R29, desc[UR6][R20.64] ;  /* 0x00000006141d5981 */ /* 0x004ea2000c1e1500 */
[----:B---3--:R-:W-:-:S03]  /*490e0*/  IMAD.MOV.U32 R23, RZ, RZ, R12 ;  /* 0x000000ffff177224 */ /* 0x008fc600078e000c */
[----:B------:R-:W3:Y:S01]  /*490f0*/  LDL R12, [R1+0x2d6c] ;  /* 0x002d6c00010c7983 */ /* 0x000ee20000100800 */
[----:B------:R-:W-:-:S03]  /*49100*/  IMAD.MOV.U32 R22, RZ, RZ, R9 ;  /* 0x000000ffff167224 */ /* 0x000fc600078e0009 */
[----:B------:R-:W3:Y:S04]  /*49110*/  @P5 LDG.E.U16 R27, desc[UR6][R24.64] ;  /* 0x00000006181b5981 */ /* 0x000ee8000c1e1500 */
[----:B------:R-:W3:Y:S04]  /*49120*/  @P5 LDG.E.U16 R28, desc[UR6][R22.64] ;  /* 0x00000006161c5981 */ /* 0x000ee8000c1e1500 */
[----:B------:R-:W3:Y:S04]  /*49130*/  LDL R9, [R1+0x2d68] ;  /* 0x002d680001097983 */ /* 0x000ee80000100800 */
[----:B------:R-:W-:Y:S04]  /*49140*/  STL.64 [R1+0x1d50], R22 ;  /* 0x001d501601007387 */ /* 0x000fe80000100a00 */
[----:B------:R-:W3:Y:S04]  /*49150*/  LDL R33, [R1+0x2d60] ;  /* 0x002d600001217983 */ /* 0x000ee80000100800 */
[----:B------:R-:W3:Y:S04]  /*49160*/  LDL R92, [R1+0x2d5c] ;  /* 0x002d5c00015c7983 */ /* 0x000ee80000100800 */
[----:B------:R-:W3:Y:S04]  /*49170*/  LDL R93, [R1+0x2d58] ;  /* 0x002d5800015d7983 */ /* 0x000ee80000100800 */
[----:B------:R-:W-:Y:S01]  /*49180*/  STL.64 [R1+0x1d58], R24 ;  /* 0x001d581801007387 */ /* 0x000fe20000100a00 */
[----:B-1----:R-:W-:-:S02]  /*49190*/  IMAD.MOV.U32 R19, RZ, RZ, R16 ;  /* 0x000000ffff137224 */ /* 0x002fc400078e0010 */
[----:B----4-:R-:W-:Y:S01]  /*491a0*/  IMAD.MOV.U32 R18, RZ, RZ, R14 ;  /* 0x000000ffff127224 */ /* 0x010fe200078e000e */
[----:B------:R-:W-:-:S04]  /*491b0*/  ISETP.GT.AND P4, PT, R6, 0x15, PT ;  /* 0x000000150600780c */ /* 0x000fc80003f84270 */
[----:B------:R-:W4:Y:S04]  /*491c0*/  @P2 LDG.E.U16 R32, desc[UR6][R18.64] ;  /* 0x0000000612202981 */ /* 0x000f28000c1e1500 */
[----:B--2---:R0:W-:Y:S02]  /*491d0*/  @P5 STL [R1+0x2d78], R29 ;  /* 0x002d781d01005387 */ /* 0x0041e40000100800 */
[----:B0-----:R-:W-:Y:S02]  /*491e0*/  IMAD.MOV.U32 R29, RZ, RZ, R11 ;  /* 0x000000ffff1d7224 */ /* 0x001fe400078e000b */
[----:B------:R-:W-:Y:S01]  /*491f0*/  IMAD.MOV.U32 R11, RZ, RZ, R4 ;  /* 0x000000ffff0b7224 */ /* 0x000fe200078e0004 */
[----:B---3--:R0:W-:Y:S04]  /*49200*/  @P5 STL [R1+0x2d7c], R28 ;  /* 0x002d7c1c01005387 */ /* 0x0081e80000100800 */
[----:B------:R1:W-:Y:S04]  /*49210*/  @P5 STL [R1+0x2d80], R27 ;  /* 0x002d801b01005387 */ /* 0x0003e80000100800 */
[----:B------:R-:W-:Y:S04]  /*49220*/  STL.64 [R1+0x1d20], R18 ;  /* 0x001d201201007387 */ /* 0x000fe80000100a00 */
[----:B------:R-:W-:Y:S04]  /*49230*/  STL.64 [R1+0x1d28], R2 ;  /* 0x001d280201007387 */ /* 0x000fe80000100a00 */
[----:B------:R-:W2:Y:S01]  /*49240*/  @P2 LDG.E.U16 R9, desc[UR6][R2.64] ;  /* 0x0000000602092981 */ /* 0x000ea2000c1e1500 */
[----:B0-----:R-:W-:-:S02]  /*49250*/  IMAD.MOV.U32 R28, RZ, RZ, R10 ;  /* 0x000000ffff1c7224 */ /* 0x001fc400078e000a */
[----:B------:R-:W-:-:S03]  /*49260*/  IMAD.MOV.U32 R10, RZ, RZ, R0 ;  /* 0x000000ffff0a7224 */ /* 0x000fc600078e0000 */
[----:B------:R-:W-:Y:S04]  /*49270*/  STL.64 [R1+0x1d30], R28 ;  /* 0x001d301c01007387 */ /* 0x000fe80000100a00 */
[----:B------:R-:W-:Y:S04]  /*49280*/  STL.64 [R1+0x1d38], R10 ;  /* 0x001d380a01007387 */ /* 0x000fe80000100a00 */
[----:B------:R-:W3:Y:S04]  /*49290*/  LDL.LU R21, [R1+0x138] ;  /* 0x0001380001157983 */ /* 0x000ee80000300800 */
[----:B------:R-:W3:Y:S04]  /*492a0*/  LDL.LU R20, [R1+0x13c] ;  /* 0x00013c0001147983 */ /* 0x000ee80000300800 */
[----:B------:R-:W2:Y:S04]  /*492b0*/  @P2 LDG.E.U16 R8, desc[UR6][R10.64] ;  /* 0x000000060a082981 */ /* 0x000ea8000c1e1500 */
[----:B------:R-:W3:Y:S04]  /*492c0*/  LDL.LU R23, [R1+0x140] ;  /* 0x0001400001177983 */ /* 0x000ee80000300800 */
[----:B------:R-:W3:Y:S04]  /*492d0*/  LDL.LU R22, [R1+0x144] ;  /* 0x0001440001167983 */ /* 0x000ee80000300800 */
[----:B------:R-:W4:Y:S04]  /*492e0*/  LDL.LU R25, [R1+0x148] ;  /* 0x0001480001197983 */ /* 0x000f280000300800 */
[----:B------:R-:W4:Y:S04]  /*492f0*/  LDL.LU R24, [R1+0x14c] ;  /* 0x00014c0001187983 */ /* 0x000f280000300800 */
[----:B-1----:R-:W4:Y:S04]  /*49300*/  LDL.LU R27, [R1+0x150] ;  /* 0x00015000011b7983 */ /* 0x002f280000300800 */
[----:B------:R-:W4:Y:S04]  /*49310*/  @P2 LDG.E.U16 R12, desc[UR6][R28.64] ;  /* 0x000000061c0c2981 */ /* 0x000f28000c1e1500 */
[----:B------:R-:W4:Y:S04]  /*49320*/  LDL.LU R26, [R1+0x154] ;  /* 0x00015400011a7983 */ /* 0x000f280000300800 */
[----:B------:R0:W-:Y:S04]  /*49330*/  STL [R1+0x2d74], R17 ;  /* 0x002d741101007387 */ /* 0x0001e80000100800 */
[----:B0-----:R-:W4:Y:S04]  /*49340*/  LDL.LU R17, [R1+0x118] ;  /* 0x0001180001117983 */ /* 0x001f280000300800 */
[----:B------:R-:W4:Y:S04]  /*49350*/  LDL.LU R16, [R1+0x11c] ;  /* 0x00011c0001107983 */ /* 0x000f280000300800 */
[----:B------:R-:W4:Y:S04]  /*49360*/  LDL.LU R14, [R1+0x120] ;  /* 0x00012000010e7983 */ /* 0x000f280000300800 */
[----:B------:R-:W4:Y:S04]  /*49370*/  LDL.LU R11, [R1+0x124] ;  /* 0x00012400010b7983 */ /* 0x000f280000300800 */
[----:B------:R-:W4:Y:S04]  /*49380*/  LDL.LU R10, [R1+0x128] ;  /* 0x00012800010a7983 */ /* 0x000f280000300800 */
[----:B--2---:R0:W-:Y:S04]  /*49390*/  STL [R1+0x2d70], R8 ;  /* 0x002d700801007387 */ /* 0x0041e80000100800 */
[----:B---3--:R-:W2:Y:S04]  /*493a0*/  @P4 LDG.E.U16 R93, desc[UR6][R22.64] ;  /* 0x00000006165d4981 */ /* 0x008ea8000c1e1500 */
[----:B----4-:R-:W3:Y:S04]  /*493b0*/  @P4 LDG.E.U16 R92, desc[UR6][R24.64] ;  /* 0x00000006185c4981 */ /* 0x010ee8000c1e1500 */
[----:B------:R-:W4:Y:S04]  /*493c0*/  @P4 LDG.E.U16 R33, desc[UR6][R26.64] ;  /* 0x000000061a214981 */ /* 0x000f28000c1e1500 */
[----:B0-----:R-:W4:Y:S04]  /*493d0*/  LDL.LU R8, [R1+0x12c] ;  /* 0x00012c0001087983 */ /* 0x001f280000300800 */
[----:B------:R-:W4:Y:S04]  /*493e0*/  LDL.LU R4, [R1+0x130] ;  /* 0x0001300001047983 */ /* 0x000f280000300800 */
[----:B------:R-:W4:Y:S04]  /*493f0*/  LDL.LU R0, [R1+0x134] ;  /* 0x0001340001007983 */ /* 0x000f280000300800 */
[----:B------:R-:W4:Y:S04]  /*49400*/  LDL.LU.64 R28, [R1+0x4290] ;  /* 0x00429000011c7983 */ /* 0x000f280000300a00 */
[----:B------:R0:W-:Y:S04]  /*49410*/  @P2 STL [R1+0x2d6c], R12 ;  /* 0x002d6c0c01002387 */ /* 0x0001e80000100800 */
[----:B0-----:R-:W4:Y:S04]  /*49420*/  LDL.LU R12, [R1+0x4288] ;  /* 0x00428800010c7983 */ /* 0x001f280000300800 */
[----:B------:R-:W4:Y:S04]  /*49430*/  LDL.LU.64 R2, [R1+0x4280] ;  /* 0x0042800001027983 */ /* 0x000f280000300a00 */
[----:B------:R0:W-:Y:S04]  /*49440*/  @P2 STL [R1+0x2d68], R9 ;  /* 0x002d680901002387 */ /* 0x0001e80000100800 */
[----:B0-----:R-:W4:Y:S04]  /*49450*/  LDL.LU R9, [R1+0x4278] ;  /* 0x0042780001097983 */ /* 0x001f280000300800 */
[----:B------:R-:W4:Y:S04]  /*49460*/  LDL.LU.64 R18, [R1+0x4270] ;  /* 0x0042700001127983 */ /* 0x000f280000300a00 */
[----:B------:R0:W-:Y:S01]  /*49470*/  @P2 STL [R1+0x2d64], R32 ;  /* 0x002d642001002387 */ /* 0x0001e20000100800 */
[----:B------:R-:W-:-:S03]  /*49480*/  ISETP.GT.AND P5, PT, R6, 0x16, PT ;  /* 0x000000160600780c */ /* 0x000fc60003fa4270 */
[----:B------:R-:W-:Y:S04]  /*49490*/  STL.64 [R1+0x1d00], R20 ;  /* 0x001d001401007387 */ /* 0x000fe80000100a00 */
[----:B------:R-:W-:Y:S04]  /*494a0*/  STL.64 [R1+0x1d08], R22 ;  /* 0x001d081601007387 */ /* 0x000fe80000100a00 */
[----:B------:R-:W-:Y:S04]  /*494b0*/  STL.64 [R1+0x1d10], R24 ;  /* 0x001d101801007387 */ /* 0x000fe80000100a00 */
[----:B------:R-:W-:Y:S01]  /*494c0*/  STL.64 [R1+0x1d18], R26 ;  /* 0x001d181a01007387 */ /* 0x000fe20000100a00 */
[----:B0-----:R-:W-:-:S03]  /*494d0*/  IMAD.MOV.U32 R32, RZ, RZ, R16 ;  /* 0x000000ffff207224 */ /* 0x001fc600078e0010 */
[----:B--2---:R-:W-:Y:S04]  /*494e0*/  @P4 STL [R1+0x2d58], R93 ;  /* 0x002d585d01004387 */ /* 0x004fe80000100800 */
[----:B---3--:R-:W-:Y:S04]  /*494f0*/  @P4 STL [R1+0x2d5c], R92 ;  /* 0x002d5c5c01004387 */ /* 0x008fe80000100800 */
[----:B----4-:R0:W-:Y:S01]  /*49500*/  @P4 STL [R1+0x2d60], R33 ;  /* 0x002d602101004387 */ /* 0x0101e20000100800 */
[----:B------:R-:W-:Y:S02]  /*49510*/  IMAD.MOV.U32 R16, RZ, RZ, R0 ;  /* 0x000000ffff107224 */ /* 0x000fe400078e0000 */
[----:B0-----:R-:W-:-:S02]  /*49520*/  IMAD.MOV.U32 R33, RZ, RZ, R17 ;  /* 0x000000ffff217224 */ /* 0x001fc400078e0011 */
[----:B------:R-:W-:Y:S02]  /*49530*/  IMAD.MOV.U32 R17, RZ, RZ, R4 ;  /* 0x000000ffff117224 */ /* 0x000fe400078e0004 */
[----:B------:R-:W-:Y:S02]  /*49540*/  IMAD.MOV.U32 R92, RZ, RZ, R11 ;  /* 0x000000ffff5c7224 */ /* 0x000fe400078e000b */
[----:B------:R-:W-:Y:S02]  /*49550*/  IMAD.MOV.U32 R11, RZ, RZ, R10 ;  /* 0x000000ffff0b7224 */ /* 0x000fe400078e000a */
[----:B------:R-:W-:-:S05]  /*49560*/  IMAD.MOV.U32 R10, RZ, RZ, R8 ;  /* 0x000000ffff0a7224 */ /* 0x000fca00078e0008 */
[----:B------:R-:W2:Y:S04]  /*49570*/  @P5 LDG.E.U16 R2, desc[UR6][R10.64] ;  /* 0x000000060a025981 */ /* 0x000ea8000c1e1500 */
[----:B------:R-:W3:Y:S04]  /*49580*/  @P5 LDG.E.U16 R9, desc[UR6][R16.64] ;  /* 0x0000000610095981 */ /* 0x000ee8000c1e1500 */
[----:B------:R-:W4:Y:S01]  /*49590*/  @P4 LDG.E.U16 R18, desc[UR6][R20.64] ;  /* 0x0000000614124981 */ /* 0x000f22000c1e1500 */
[----:B------:R-:W-:-:S03]  /*495a0*/  IMAD.MOV.U32 R93, RZ, RZ, R14 ;  /* 0x000000ffff5d7224 */ /* 0x000fc600078e000e */
[----:B------:R-:W-:Y:S04]  /*495b0*/  STL.64 [R1+0x1ce0], R32 ;  /* 0x001ce02001007387 */ /* 0x000fe80000100a00 */
[----:B------:R-:W-:Y:S04]  /*495c0*/  STL.64 [R1+0x1ce8], R92 ;  /* 0x001ce85c01007387 */ /* 0x000fe80000100a00 */
[----:B------:R-:W-:Y:S04]  /*495d0*/  STL.64 [R1+0x1cf0], R10 ;  /* 0x001cf00a01007387 */ /* 0x000fe80000100a00 */
[----:B------:R-:W-:Y:S04]  /*495e0*/  STL.64 [R1+0x1cf8], R16 ;  /* 0x001cf81001007387 */ /* 0x000fe80000100a00 */
[----:B------:R-:W2:Y:S04]  /*495f0*/  @P5 LDG.E.U16 R12, desc[UR6][R92.64] ;  /* 0x000000065c0c5981 */ /* 0x000ea8000c1e1500 */
        /* <DEDUP_REMOVED lines=8> */
[----:B----4-:R0:W-:Y:S04]  /*49680*/  STL [R1+0x2d54], R18 ;  /* 0x002d541201007387 */ /* 0x0101e80000100800 */
[----:B0-----:R-:W4:Y:S04]  /*49690*/  LDL.LU R18, [R1+0xd8] ;  /* 0x0000d80001127983 */ /* 0x001f280000300800 */
[----:B------:R-:W4:Y:S04]  /*496a0*/  LDL.LU R17, [R1+0xdc] ;  /* 0x0000dc0001117983 */ /* 0x000f280000300800 */
[----:B---3--:R0:W-:Y:S04]  /*496b0*/  STL [R1+0x2d50], R9 ;  /* 0x002d500901007387 */ /* 0x0081e80000100800 */
[----:B0-----:R-:W3:Y:S04]  /*496c0*/  LDL.LU R9, [R1+0xe0] ;  /* 0x0000e00001097983 */ /* 0x001ee80000300800 */
[----:B------:R-:W3:Y:S04]  /*496d0*/  LDL.LU R8, [R1+0xe4] ;  /* 0x0000e40001087983 */ /* 0x000ee80000300800 */
[----:B------:R-:W3:Y:S04]  /*496e0*/  LDL.LU R16, [R1+0xe8] ;  /* 0x0000e80001107983 */ /* 0x000ee80000300800 */
[----:B------:R-:W3:Y:S04]  /*496f0*/  LDL.LU R14, [R1+0xec] ;  /* 0x0000ec00010e7983 */ /* 0x000ee80000300800 */
[----:B------:R-:W3:Y:S04]  /*49700*/  LDL.LU R4, [R1+0xf0] ;  /* 0x0000f00001047983 */ /* 0x000ee80000300800 */
[----:B------:R-:W3:Y:S04]  /*49710*/  LDL.LU R0, [R1+0xf4] ;  /* 0x0000f40001007983 */ /* 0x000ee80000300800 */
[----:B------:R-:W3:Y:S04]  /*49720*/  LDL.LU.64 R10, [R1+0x4268] ;  /* 0x00426800010a7983 */ /* 0x000ee80000300a00 */
[----:B--2---:R0:W-:Y:S04]  /*49730*/  STL [R1+0x2d4c], R2 ;  /* 0x002d4c0201007387 */ /* 0x0041e80000100800 */
[----:B0-----:R-:W2:Y:S04]  /*49740*/  LDL.LU R2, [R1+0x4260] ;  /* 0x0042600001027983 */ /* 0x001ea80000300800 */
[----:B------:R-:W2:Y:S01]  /*49750*/  LDL.LU.64 R92, [R1+0x4258] ;  /* 0x00425800015c7983 */ /* 0x000ea20000300a00 */
[----:B------:R-:W-:-:S02]  /*49760*/  ISETP.GT.AND P2, PT, R6, 0x17, PT ;  /* 0x000000170600780c */ /* 0x000fc40003f44270 */
[----:B------:R-:W-:-:S11]  /*49770*/  PRMT R7, RZ, 0x7610, R7 ;  /* 0x00007610ff077816 */ /* 0x000fd60000000007 */
[----:B------:R-:W4:Y:S04]  /*49780*/  @P2 LDG.E.U16 R7, desc[UR6][R26.64] ;  /* 0x000000061a072981 */ /* 0x000f28000c1e1500 */
[----:B---3--:R4:W3:Y:S04]  /*49790*/  @P5 LDG.E.U16 R11, desc[UR6][R32.64] ;  /* 0x00000006200b5981 */ /* 0x0088e8000c1e1500 */
[----:B------:R0:W-:Y:S01]  /*497a0*/  STL [R1+0x2d48], R12 ;  /* 0x002d480c01007387 */ /* 0x0001e20000100800 */
[----:B------:R-:W-:-:S03]  /*497b0*/  ISETP.GT.AND P4, PT, R6, 0x18, PT ;  /* 0x000000180600780c */ /* 0x000fc60003f84270 */
[----:B------:R-:W3:Y:S04]  /*497c0*/  @P2 LDG.E.U16 R19, desc[UR6][R20.64] ;  /* 0x0000000614132981 */ /* 0x000ee8000c1e1500 */
[----:B0-----:R-:W3:Y:S04]  /*497d0*/  LDL.LU R12, [R1+0x4250] ;  /* 0x00425000010c7983 */ /* 0x001ee80000300800 */
[----:B--2---:R-:W2:Y:S04]  /*497e0*/  @P2 LDG.E.U16 R93, desc[UR6][R22.64] ;  /* 0x00000006165d2981 */ /* 0x004ea8000c1e1500 */
[----:B------:R-:W2:Y:S01]  /*497f0*/  @P2 LDG.E.U16 R92, desc[UR6][R24.64] ;  /* 0x00000006185c2981 */ /* 0x000ea2000c1e1500 */
[----:B----4-:R-:W-:-:S02]  /*49800*/  IMAD.MOV.U32 R32, RZ, RZ, R17 ;  /* 0x000000ffff207224 */ /* 0x010fc400078e0011 */
[----:B------:R-:W-:Y:S02]  /*49810*/  IMAD.MOV.U32 R33, RZ, RZ, R18 ;  /* 0x000000ffff217224 */ /* 0x000fe400078e0012 */
[----:B------:R-:W-:Y:S01]  /*49820*/  IMAD.MOV.U32 R17, RZ, RZ, R4 ;  /* 0x000000ffff117224 */ /* 0x000fe200078e0004 */
[----:B------:R-:W-:Y:S02]  /*49830*/  ISETP.GT.AND P5, PT, R6, 0x19, PT ;  /* 0x000000190600780c */ /* 0x000fe40003fa4270 */
[----:B------:R-:W-:Y:S01]  /*49840*/  PRMT R13, RZ, 0x7610, R13 ;  /* 0x00007610ff0d7816 */ /* 0x000fe2000000000d */
[----:B------:R-:W4:Y:S01]  /*49850*/  @P4 LDG.E.U16 R10, desc[UR6][R8.64] ;  /* 0x00000006080a4981 */ /* 0x000f22000c1e1500 */
[----:B------:R-:W-:-:S04]  /*49860*/  PRMT R39, RZ, 0x7610, R39 ;  /* 0x00007610ff277816 */ /* 0x000fc80000000027 */
[----:B------:R-:W2:Y:S04]  /*49870*/  @P4 LDG.E.U16 R13, desc[UR6][R32.64] ;  /* 0x00000006200d4981 */ /* 0x000ea8000c1e1500 */
[----:B---3--:R0:W-:Y:S04]  /*49880*/  STL [R1+0x2d44], R11 ;  /* 0x002d440b01007387 */ /* 0x0081e80000100800 */
[----:B0-----:R-:W3:Y:S04]  /*49890*/  LDL.LU R11, [R1+0x424c] ;  /* 0x00424c00010b7983 */ /* 0x001ee80000300800 */
[----:B------:R-:W-:Y:S04]  /*498a0*/  STL.64 [R1+0x1cc0], R20 ;  /* 0x001cc01401007387 */ /* 0x000fe80000100a00 */
[----:B------:R-:W-:Y:S04]  /*498b0*/  STL.64 [R1+0x1cc8], R22 ;  /* 0x001cc81601007387 */ /* 0x000fe80000100a00 */
[----:B------:R-:W-:Y:S04]  /*498c0*/  STL.64 [R1+0x1cd0], R24 ;  /* 0x001cd01801007387 */ /* 0x000fe80000100a00 */
[----:B------:R-:W-:Y:S04]  /*498d0*/  STL.64 [R1+0x1cd8], R26 ;  /* 0x001cd81a01007387 */ /* 0x000fe80000100a00 */
[----:B------:R0:W-:Y:S04]  /*498e0*/  STL [R1+0x2d40], R7 ;  /* 0x002d400701007387 */ /* 0x0001e80000100800 */
[----:B0-----:R-:W3:Y:S04]  /*498f0*/  LDL.LU R7, [R1+0x4248] ;  /* 0x0042480001077983 */ /* 0x001ee80000300800 */
[----:B--2---:R0:W-:Y:S04]  /*49900*/  STL [R1+0x2d38], R93 ;  /* 0x002d385d01007387 */ /* 0x0041e80000100800 */
[----:B------:R1:W-:Y:S04]  /*49910*/  STL [R1+0x2d3c], R92 ;  /* 0x002d3c5c01007387 */ /* 0x0003e80000100800 */
[----:B------:R-:W-:Y:S04]  /*49920*/  STL.64 [R1+0x1ca0], R32 ;  /* 0x001ca02001007387 */ /* 0x000fe80000100a00 */
[----:B------:R-:W-:Y:S01]  /*49930*/  STL.64 [R1+0x1ca8], R8 ;  /* 0x001ca80801007387 */ /* 0x000fe20000100a00 */
[----:B0-----:R-:W-:-:S02]  /*49940*/  IMAD.MOV.U32 R93, RZ, RZ, R16 ;  /* 0x000000ffff5d7224 */ /* 0x001fc400078e0010 */
[----:B-1----:R-:W-:Y:S02]  /*49950*/  IMAD.MOV.U32 R92, RZ, RZ, R14 ;  /* 0x000000ffff5c7224 */ /* 0x002fe400078e000e */
[----:B------:R-:W-:-:S03]  /*49960*/  IMAD.MOV.U32 R16, RZ, RZ, R0 ;  /* 0x000000ffff107224 */ /* 0x000fc600078e0000 */
[----:B------:R-:W-:Y:S04]  /*49970*/  STL.64 [R1+0x1cb0], R92 ;  /* 0x001cb05c01007387 */ /* 0x000fe80000100a00 */
[----:B------:R0:W-:Y:S04]  /*49980*/  STL.64 [R1+0x1cb8], R16 ;  /* 0x001cb81001007387 */ /* 0x0001e80000100a00 */
[----:B------:R-:W2:Y:S04]  /*49990*/  LDL.LU R21, [R1+0xb8] ;  /* 0x0000b80001157983 */ /* 0x000ea80000300800 */
[----:B------:R-:W2:Y:S04]  /*499a0*/  LDL.LU R20, [R1+0xbc] ;  /* 0x0000bc0001147983 */ /* 0x000ea80000300800 */
[----:B------:R-:W3:Y:S04]  /*499b0*/  LDL.LU R23, [R1+0xc0] ;  /* 0x0000c00001177983 */ /* 0x000ee80000300800 */
[----:B------:R-:W3:Y:S04]  /*499c0*/  @P4 LDG.E.U16 R5, desc[UR6][R16.64] ;  /* 0x0000000610054981 */ /* 0x000ee8000c1e1500 */
[----:B------:R-:W4:Y:S04]  /*499d0*/  LDL.LU R22, [R1+0xc4] ;  /* 0x0000c40001167983 */ /* 0x000f280000300800 */
[----:B------:R-:W4:Y:S04]  /*499e0*/  LDL.LU R25, [R1+0xc8] ;  /* 0x0000c80001197983 */ /* 0x000f280000300800 */
[----:B------:R-:W4:Y:S04]  /*499f0*/  LDL.LU R24, [R1+0xcc] ;  /* 0x0000cc0001187983 */ /* 0x000f280000300800 */
[----:B------:R-:W4:Y:S04]  /*49a00*/  LDL.LU R27, [R1+0xd0] ;  /* 0x0000d000011b7983 */ /* 0x000f280000300800 */
[----:B------:R-:W4:Y:S04]  /*49a10*/  LDL.LU R26, [R1+0xd4] ;  /* 0x0000d400011a7983 */ /* 0x000f280000300800 */
[----:B------:R-:W4:Y:S04]  /*49a20*/  @P4 LDG.E.U16 R3, desc[UR6][R92.64] ;  /* 0x000000065c034981 */ /* 0x000f28000c1e1500 */
[----:B0-----:R-:W4:Y:S04]  /*49a30*/  LDL.LU R17, [R1+0x98] ;  /* 0x0000980001117983 */ /* 0x001f280000300800 */
[----:B------:R-:W4:Y:S04]  /*49a40*/  LDL.LU R16, [R1+0x9c] ;  /* 0x00009c0001107983 */ /* 0x000f280000300800 */
[----:B------:R0:W-:Y:S04]  /*49a50*/  STL [R1+0x2d34], R19 ;  /* 0x002d341301007387 */ /* 0x0001e80000100800 */
[----:B0-----:R-:W4:Y:S04]  /*49a60*/  LDL.LU R19, [R1+0xa0] ;  /* 0x0000a00001137983 */ /* 0x001f280000300800 */
[----:B------:R-:W4:Y:S04]  /*49a70*/  LDL.LU R18, [R1+0xa4] ;  /* 0x0000a40001127983 */ /* 0x000f280000300800 */
[----:B--2---:R0:W2:Y:S04]  /*49a80*/  @P5 LDG.E.U16 R29, desc[UR6][R20.64] ;  /* 0x00000006141d5981 */ /* 0x0040a8000c1e1500 */
[----:B---3--:R1:W-:Y:S04]  /*49a90*/  STL [R1+0x2d30], R5 ;  /* 0x002d300501007387 */ /* 0x0083e80000100800 */
[----:B----4-:R-:W3:Y:S04]  /*49aa0*/  @P5 LDG.E.U16 R28, desc[UR6][R22.64] ;  /* 0x00000006161c5981 */ /* 0x010ee8000c1e1500 */
[----:B------:R-:W4:Y:S04]  /*49ab0*/  @P5 LDG.E.U16 R40, desc[UR6][R24.64] ;  /* 0x0000000618285981 */ /* 0x000f28000c1e1500 */
[----:B------:R-:W2:Y:S04]  /*49ac0*/  @P5 LDG.E.U16 R39, desc[UR6][R26.64] ;  /* 0x000000061a275981 */ /* 0x000ea8000c1e1500 */
[----:B-1----:R-:W3:Y:S04]  /*49ad0*/  LDL.LU R5, [R1+0xa8] ;  /* 0x0000a80001057983 */ /* 0x002ee80000300800 */
[----:B------:R-:W3:Y:S04]  /*49ae0*/  LDL.LU R4, [R1+0xac] ;  /* 0x0000ac0001047983 */ /* 0x000ee80000300800 */
[----:B------:R-:W0:Y:S04]  /*49af0*/  LDL.LU R14, [R1+0xb0] ;  /* 0x0000b000010e7983 */ /* 0x000e280000300800 */
[----:B------:R-:W4:Y:S04]  /*49b00*/  LDL.LU R0, [R1+0xb4] ;  /* 0x0000b40001007983 */ /* 0x000f280000300800 */
[----:B------:R-:W4:Y:S04]  /*49b10*/  LDL.LU.64 R92, [R1+0x4240] ;  /* 0x00424000015c7983 */ /* 0x000f280000300a00 */
[----:B------:R1:W-:Y:S01]  /*49b20*/  STL [R1+0x2d2c], R3 ;  /* 0x002d2c0301007387 */ /* 0x0003e20000100800 */
[----:B------:R-:W-:-:S03]  /*49b30*/  ISETP.GT.AND P2, PT, R6, 0x1a, PT ;  /* 0x0000001a0600780c */ /* 0x000fc60003f44270 */
[----:B-1----:R-:W4:Y:S04]  /*49b40*/  LDL.LU R3, [R1+0x4238] ;  /* 0x0042380001037983 */ /* 0x002f280000300800 */
[----:B------:R-:W4:Y:S04]  /*49b50*/  LDL.LU.64 R8, [R1+0x4230] ;  /* 0x0042300001087983 */ /* 0x000f280000300a00 */
[----:B------:R1:W-:Y:S01]  /*49b60*/  STL [R1+0x2d28], R10 ;  /* 0x002d280a01007387 */ /* 0x0003e20000100800 */
[----:B------:R-:W-:-:S03]  /*49b70*/  PRMT R36, RZ, 0x7610, R36 ;  /* 0x00007610ff247816 */ /* 0x000fc60000000024 */
[----:B------:R-:W4:Y:S04]  /*49b80*/  @P2 LDG.E.U16 R41, desc[UR6][R18.64] ;  /* 0x0000000612292981 */ /* 0x000f28000c1e1500 */
[----:B-1----:R-:W4:Y:S04]  /*49b90*/  LDL.LU R10, [R1+0x4228] ;  /* 0x00422800010a7983 */ /* 0x002f280000300800 */
[----:B------:R1:W-:Y:S04]  /*49ba0*/  STL [R1+0x2d24], R13 ;  /* 0x002d240d01007387 */ /* 0x0003e80000100800 */
[----:B-1----:R-:W4:Y:S04]  /*49bb0*/  LDL.LU R13, [R1+0x4224] ;  /* 0x00422400010d7983 */ /* 0x002f280000300800 */
[----:B------:R0:W-:Y:S04]  /*49bc0*/  STL.64 [R1+0x1c80], R20 ;  /* 0x001c801401007387 */ /* 0x0001e80000100a00 */
[----:B------:R-:W-:Y:S04]  /*49bd0*/  STL.64 [R1+0x1c88], R22 ;  /* 0x001c881601007387 */ /* 0x000fe80000100a00 */
[----:B------:R-:W-:Y:S04]  /*49be0*/  STL.64 [R1+0x1c90], R24 ;  /* 0x001c901801007387 */ /* 0x000fe80000100a00 */
[----:B------:R-:W-:Y:S04]  /*49bf0*/  STL.64 [R1+0x1c98], R26 ;  /* 0x001c981a01007387 */ /* 0x000fe80000100a00 */
[----:B--2---:R1:W-:Y:S04]  /*49c00*/  STL [R1+0x2d20], R39 ;  /* 0x002d202701007387 */ /* 0x0043e80000100800 */
[----:B---3--:R-:W2:Y:S01]  /*49c10*/  @P2 LDG.E.U16 R36, desc[UR6][R4.64] ;  /* 0x0000000604242981 */ /* 0x008ea2000c1e1500 */
[----:B0-----:R-:W-:-:S02]  /*49c20*/  IMAD.MOV.U32 R21, RZ, RZ, R14 ;  /* 0x000000ffff157224 */ /* 0x001fc400078e000e */
[----:B----4-:R-:W-:Y:S01]  /*49c30*/  IMAD.MOV.U32 R20, RZ, RZ, R0 ;  /* 0x000000ffff147224 */ /* 0x010fe200078e0000 */
[----:B-1----:R-:W3:Y:S04]  /*49c40*/  LDL.LU R39, [R1+0x4220] ;  /* 0x0042200001277983 */ /* 0x002ee80000300800 */
[----:B------:R-:W-:Y:S04]  /*49c50*/  STL.64 [R1+0x1c60], R16 ;  /* 0x001c601001007387 */ /* 0x000fe80000100a00 */
[----:B------:R-:W-:Y:S04]  /*49c60*/  STL.64 [R1+0x1c68], R18 ;  /* 0x001c681201007387 */ /* 0x000fe80000100a00 */
[----:B------:R-:W-:Y:S04]  /*49c70*/  STL.64 [R1+0x1c70], R4 ;  /* 0x001c700401007387 */ /* 0x000fe80000100a00 */
[----:B------:R-:W4:Y:S04]  /*49c80*/  @P2 LDG.E.U16 R15, desc[UR6][R20.64] ;  /* 0x00000006140f2981 */ /* 0x000f28000c1e1500 */
[----:B------:R-:W-:Y:S04]  /*49c90*/  STL.64 [R1+0x1c78], R20 ;  /* 0x001c781401007387 */ /* 0x000fe80000100a00 */
[----:B------:R-:W2:Y:S04]  /*49ca0*/  LDL.LU R27, [R1+0x78] ;  /* 0x00007800011b7983 */ /* 0x000ea80000300800 */
[----:B------:R-:W2:Y:S04]  /*49cb0*/  LDL.LU R26, [R1+0x7c] ;  /* 0x00007c00011a7983 */ /* 0x000ea80000300800 */
[----:B------:R0:W-:Y:S04]  /*49cc0*/  STL [R1+0x2d14], R29 ;  /* 0x002d141d01007387 */ /* 0x0001e80000100800 */
[----:B0-----:R-:W3:Y:S04]  /*49cd0*/  LDL.LU R29, [R1+0x80] ;  /* 0x00008000011d7983 */ /* 0x001ee80000300800 */
[----:B------:R0:W-:Y:S04]  /*49ce0*/  STL [R1+0x2d18], R28 ;  /* 0x002d181c01007387 */ /* 0x0001e80000100800 */
[----:B0-----:R-:W3:Y:S04]  /*49cf0*/  LDL.LU R28, [R1+0x84] ;  /* 0x00008400011c7983 */ /* 0x001ee80000300800 */
        /* <DEDUP_REMOVED lines=8> */
[----:B------:R-:W3:Y:S01]  /*49d80*/  LDL.LU R21, [R1+0x64] ;  /* 0x0000640001157983 */ /* 0x000ee20000300800 */
[----:B------:R-:W-:-:S02]  /*49d90*/  PRMT R42, RZ, 0x7610, R42 ;  /* 0x00007610ff2a7816 */ /* 0x000fc4000000002a */
[----:B------:R-:W-:Y:S02]  /*49da0*/  ISETP.GT.AND P4, PT, R6, 0x1b, PT ;  /* 0x0000001b0600780c */ /* 0x000fe40003f84270 */
[----:B------:R-:W-:Y:S02]  /*49db0*/  PRMT R31, RZ, 0x7610, R31 ;  /* 0x00007610ff1f7816 */ /* 0x000fe4000000001f */
[----:B------:R-:W-:Y:S01]  /*49dc0*/  PRMT R30, RZ, 0x7610, R30 ;  /* 0x00007610ff1e7816 */ /* 0x000fe2000000001e */
[----:B------:R-:W3:Y:S01]  /*49dd0*/  @P2 LDG.E.U16 R42, desc[UR6][R16.64] ;  /* 0x00000006102a2981 */ /* 0x000ee2000c1e1500 */
[----:B------:R-:W-:Y:S02]  /*49de0*/  PRMT R35, RZ, 0x7610, R35 ;  /* 0x00007610ff237816 */ /* 0x000fe40000000023 */
[----:B------:R-:W-:Y:S01]  /*49df0*/  PRMT R34, RZ, 0x7610, R34 ;  /* 0x00007610ff227816 */ /* 0x000fe20000000022 */
[----:B----4-:R0:W-:Y:S04]  /*49e00*/  STL [R1+0x2d10], R15 ;  /* 0x002d100f01007387 */ /* 0x0101e80000100800 */
[----:B--2---:R-:W2:Y:S04]  /*49e10*/  @P4 LDG.E.U16 R35, desc[UR6][R26.64] ;  /* 0x000000061a234981 */ /* 0x004ea8000c1e1500 */
[----:B0-----:R-:W4:Y:S04]  /*49e20*/  LDL.LU R15, [R1+0x68] ;  /* 0x00006800010f7983 */ /* 0x001f280000300800 */
[----:B------:R-:W4:Y:S04]  /*49e30*/  LDL.LU R14, [R1+0x6c] ;  /* 0x00006c00010e7983 */ /* 0x000f280000300800 */
[----:B------:R-:W2:Y:S04]  /*49e40*/  LDL.LU R20, [R1+0x70] ;  /* 0x0000700001147983 */ /* 0x000ea80000300800 */
[----:B------:R-:W2:Y:S04]  /*49e50*/  LDL.LU R0, [R1+0x74] ;  /* 0x0000740001007983 */ /* 0x000ea80000300800 */
[----:B------:R-:W2:Y:S04]  /*49e60*/  LDL.LU.64 R4, [R1+0x4218] ;  /* 0x0042180001047983 */ /* 0x000ea80000300a00 */
[----:B------:R0:W-:Y:S04]  /*49e70*/  STL [R1+0x2d0c], R36 ;  /* 0x002d0c2401007387 */ /* 0x0001e80000100800 */
[----:B0-----:R-:W2:Y:S04]  /*49e80*/  LDL.LU R36, [R1+0x4210] ;  /* 0x0042100001247983 */ /* 0x001ea80000300800 */
[----:B------:R-:W2:Y:S04]  /*49e90*/  LDL.LU.64 R18, [R1+0x4208] ;  /* 0x0042080001127983 */ /* 0x000ea80000300a00 */
[----:B------:R-:W2:Y:S04]  /*49ea0*/  LDL.LU.64 R16, [R1+0x4200] ;  /* 0x0042000001107983 */ /* 0x000ea80000300a00 */
[----:B------:R0:W-:Y:S04]  /*49eb0*/  STL [R1+0x2d08], R41 ;  /* 0x002d082901007387 */ /* 0x0001e80000100800 */
[----:B---3--:R-:W3:Y:S04]  /*49ec0*/  @P4 LDG.E.U16 R31, desc[UR6][R32.64] ;  /* 0x00000006201f4981 */ /* 0x008ee8000c1e1500 */
[----:B------:R-:W2:Y:S01]  /*49ed0*/  @P4 LDG.E.U16 R34, desc[UR6][R28.64] ;  /* 0x000000061c224981 */ /* 0x000ea2000c1e1500 */
[----:B0-----:R-:W-:-:S02]  /*49ee0*/  IMAD.MOV.U32 R41, RZ, RZ, R40 ;  /* 0x000000ffff297224 */ /* 0x001fc400078e0028 */
[----:B------:R-:W-:-:S05]  /*49ef0*/  IMAD.MOV.U32 R40, RZ, RZ, R25 ;  /* 0x000000ffff287224 */ /* 0x000fca00078e0019 */
[----:B------:R-:W2:Y:S04]  /*49f00*/  @P4 LDG.E.U16 R30, desc[UR6][R40.64] ;  /* 0x00000006281e4981 */ /* 0x000ea8000c1e1500 */
[----:B------:R-:W-:Y:S04]  /*49f10*/  STL.64 [R1+0x1c40], R26 ;  /* 0x001c401a01007387 */ /* 0x000fe80000100a00 */
[----:B------:R-:W-:Y:S01]  /*49f20*/  STL.64 [R1+0x1c48], R28 ;  /* 0x001c481c01007387 */ /* 0x000fe20000100a00 */
[----:B------:R-:W-:-:S03]  /*49f30*/  ISETP.GT.AND P5, PT, R6, 0x1c, PT ;  /* 0x0000001c0600780c */ /* 0x000fc60003fa4270 */
[----:B------:R-:W-:Y:S04]  /*49f40*/  STL.64 [R1+0x1c50], R32 ;  /* 0x001c502001007387 */ /* 0x000fe80000100a00 */
[----:B------:R-:W-:Y:S01]  /*49f50*/  STL.64 [R1+0x1c58], R40 ;  /* 0x001c582801007387 */ /* 0x000fe20000100a00 */
[----:B------:R-:W-:-:S03]  /*49f60*/  PRMT R46, RZ, 0x7610, R46 ;  /* 0x00007610ff2e7816 */ /* 0x000fc6000000002e */
[----:B---3--:R-:W-:Y:S04]  /*49f70*/  STL [R1+0x2cfc], R31 ;  /* 0x002cfc1f01007387 */ /* 0x008fe80000100800 */
[----:B--2---:R-:W-:Y:S04]  /*49f80*/  STL [R1+0x2d00], R30 ;  /* 0x002d001e01007387 */ /* 0x004fe80000100800 */
[----:B------:R-:W-:Y:S04]  /*49f90*/  STL [R1+0x2cf4], R35 ;  /* 0x002cf42301007387 */ /* 0x000fe80000100800 */
[----:B------:R0:W-:Y:S02]  /*49fa0*/  STL [R1+0x2cf8], R34 ;  /* 0x002cf82201007387 */ /* 0x0001e40000100800 */
[----:B0-----:R-:W-:-:S02]  /*49fb0*/  IMAD.MOV.U32 R34, RZ, RZ, R21 ;  /* 0x000000ffff227224 */ /* 0x001fc400078e0015 */
[----:B------:R-:W-:Y:S02]  /*49fc0*/  IMAD.MOV.U32 R21, RZ, RZ, R20 ;  /* 0x000000ffff157224 */ /* 0x000fe400078e0014 */
[----:B------:R-:W-:-:S05]  /*49fd0*/  IMAD.MOV.U32 R20, RZ, RZ, R0 ;  /* 0x000000ffff147224 */ /* 0x000fca00078e0000 */
[----:B------:R-:W2:Y:S01]  /*49fe0*/  @P5 LDG.E.U16 R46, desc[UR6][R20.64] ;  /* 0x00000006142e5981 */ /* 0x000ea2000c1e1500 */
[----:B------:R-:W-:Y:S02]  /*49ff0*/  IMAD.MOV.U32 R30, RZ, RZ, R23 ;  /* 0x000000ffff1e7224 */ /* 0x000fe400078e0017 */
[----:B------:R-:W-:Y:S01]  /*4a000*/  IMAD.MOV.U32 R31, RZ, RZ, R24 ;  /* 0x000000ffff1f7224 */ /* 0x000fe200078e0018 */
[----:B------:R-:W-:Y:S01]  /*4a010*/  PRMT R45, RZ, 0x7610, R45 ;  /* 0x00007610ff2d7816 */ /* 0x000fe2000000002d */
[----:B------:R-:W-:Y:S01]  /*4a020*/  IMAD.MOV.U32 R35, RZ, RZ, R22 ;  /* 0x000000ffff237224 */ /* 0x000fe200078e0016 */
[----:B------:R-:W-:Y:S02]  /*4a030*/  PRMT R38, RZ, 0x7610, R38 ;  /* 0x00007610ff267816 */ /* 0x000fe40000000026 */
[----:B------:R-:W-:Y:S04]  /*4a040*/  STL.64 [R1+0x1c20], R30 ;  /* 0x001c201e01007387 */ /* 0x000fe80000100a00 */
[----:B------:R-:W-:Y:S01]  /*4a050*/  STL.64 [R1+0x1c28], R34 ;  /* 0x001c282201007387 */ /* 0x000fe20000100a00 */
[----:B------:R-:W-:-:S03]  /*4a060*/  PRMT R43, RZ, 0x7610, R43 ;  /* 0x00007610ff2b7816 */ /* 0x000fc6000000002b */
[----:B----4-:R-:W-:Y:S04]  /*4a070*/  STL.64 [R1+0x1c30], R14 ;  /* 0x001c300e01007387 */ /* 0x010fe80000100a00 */
[----:B------:R-:W3:Y:S04]  /*4a080*/  @P5 LDG.E.U16 R45, desc[UR6][R14.64] ;  /* 0x000000060e2d5981 */ /* 0x000ee8000c1e1500 */
[----:B------:R-:W-:Y:S04]  /*4a090*/  STL.64 [R1+0x1c38], R20 ;  /* 0x001c381401007387 */ /* 0x000fe80000100a00 */
[----:B------:R-:W4:Y:S04]  /*4a0a0*/  LDL.LU R33, [R1+0x38] ;  /* 0x0000380001217983 */ /* 0x000f280000300800 */
[----:B------:R-:W4:Y:S04]  /*4a0b0*/  LDL.LU R32, [R1+0x3c] ;  /* 0x00003c0001207983 */ /* 0x000f280000300800 */
[----:B------:R-:W3:Y:S04]  /*4a0c0*/  @P5 LDG.E.U16 R38, desc[UR6][R34.64] ;  /* 0x0000000622265981 */ /* 0x000ee8000c1e1500 */
[----:B------:R-:W3:Y:S04]  /*4a0d0*/  LDL.LU R41, [R1+0x40] ;  /* 0x0000400001297983 */ /* 0x000ee80000300800 */
[----:B------:R-:W3:Y:S04]  /*4a0e0*/  LDL.LU R40, [R1+0x44] ;  /* 0x0000440001287983 */ /* 0x000ee80000300800 */
[----:B------:R0:W-:Y:S04]  /*4a0f0*/  STL [R1+0x2d04], R42 ;  /* 0x002d042a01007387 */ /* 0x0001e80000100800 */
[----:B------:R-:W4:Y:S04]  /*4a100*/  @P5 LDG.E.U16 R43, desc[UR6][R30.64] ;  /* 0x000000061e2b5981 */ /* 0x000f28000c1e1500 */
[----:B0-----:R-:W4:Y:S04]  /*4a110*/  LDL.LU R42, [R1+0x48] ;  /* 0x00004800012a7983 */ /* 0x001f280000300800 */
[----:B------:R-:W4:Y:S04]  /*4a120*/  LDL.LU R29, [R1+0x4c] ;  /* 0x00004c00011d7983 */ /* 0x000f280000300800 */
[----:B------:R-:W4:Y:S04]  /*4a130*/  LDL.LU R28, [R1+0x50] ;  /* 0x00005000011c7983 */ /* 0x000f280000300800 */
[----:B------:R-:W4:Y:S04]  /*4a140*/  LDL.LU R27, [R1+0x54] ;  /* 0x00005400011b7983 */ /* 0x000f280000300800 */
[----:B--2---:R0:W-:Y:S04]  /*4a150*/  STL [R1+0x2cf0], R46 ;  /* 0x002cf02e01007387 */ /* 0x0041e80000100800 */
        /* <DEDUP_REMOVED lines=9> */
[----:B------:R-:W2:Y:S04]  /*4a1f0*/  LDL.LU.64 R14, [R1+0x41f0] ;  /* 0x0041f000010e7983 */ /* 0x000ea80000300a00 */
[----:B---3--:R0:W-:Y:S01]  /*4a200*/  STL [R1+0x2cec], R45 ;  /* 0x002cec2d01007387 */ /* 0x0081e20000100800 */
[----:B------:R-:W-:-:S02]  /*4a210*/  ISETP.GT.AND P2, PT, R6, 0x1d, PT ;  /* 0x0000001d0600780c */ /* 0x000fc40003f44270 */
[----:B------:R-:W-:Y:S01]  /*4a220*/  PRMT R37, RZ, 0x7610, R37 ;  /* 0x00007610ff257816 */ /* 0x000fe20000000025 */
[----:B0-----:R-:W3:Y:S04]  /*4a230*/  LDL.LU R45, [R1+0x41e8] ;  /* 0x0041e800012d7983 */ /* 0x001ee80000300800 */
[----:B------:R-:W3:Y:S04]  /*4a240*/  LDL.LU.64 R34, [R1+0x41e0] ;  /* 0x0041e00001227983 */ /* 0x000ee80000300a00 */
[----:B------:R0:W-:Y:S01]  /*4a250*/  STL [R1+0x2ce8], R38 ;  /* 0x002ce82601007387 */ /* 0x0001e20000100800 */
[----:B------:R-:W-:-:S03]  /*4a260*/  PRMT R53, RZ, 0x7610, R53 ;  /* 0x00007610ff357816 */ /* 0x000fc60000000035 */
[----:B0-----:R-:W3:Y:S04]  /*4a270*/  LDL.LU R38, [R1+0x41d8] ;  /* 0x0041d80001267983 */ /* 0x001ee80000300800 */
[----:B------:R-:W3:Y:S04]  /*4a280*/  LDL.LU.64 R30, [R1+0x41d0] ;  /* 0x0041d000011e7983 */ /* 0x000ee80000300a00 */
[----:B----4-:R0:W-:Y:S01]  /*4a290*/  STL [R1+0x2ce4], R43 ;  /* 0x002ce42b01007387 */ /* 0x0101e20000100800 */
[----:B------:R-:W-:Y:S02]  /*4a2a0*/  PRMT R50, RZ, 0x7610, R50 ;  /* 0x00007610ff327816 */ /* 0x000fe40000000032 */
[----:B------:R-:W-:-:S02]  /*4a2b0*/  ISETP.GT.AND P4, PT, R6, 0x1e, PT ;  /* 0x0000001e0600780c */ /* 0x000fc40003f84270 */
[----:B------:R-:W-:Y:S02]  /*4a2c0*/  PRMT R52, RZ, 0x7610, R52 ;  /* 0x00007610ff347816 */ /* 0x000fe40000000034 */
[----:B------:R-:W-:Y:S01]  /*4a2d0*/  PRMT R49, RZ, 0x7610, R49 ;  /* 0x00007610ff317816 */ /* 0x000fe20000000031 */
[----:B------:R-:W4:Y:S04]  /*4a2e0*/  @P2 LDG.E.U16 R50, desc[UR6][R40.64] ;  /* 0x0000000628322981 */ /* 0x000f28000c1e1500 */
[----:B------:R-:W3:Y:S01]  /*4a2f0*/  @P2 LDG.E.U16 R52, desc[UR6][R32.64] ;  /* 0x0000000620342981 */ /* 0x000ee2000c1e1500 */
[----:B0-----:R-:W-:Y:S02]  /*4a300*/  IMAD.MOV.U32 R43, RZ, RZ, R42 ;  /* 0x000000ffff2b7224 */ /* 0x001fe400078e002a */
[----:B------:R-:W-:-:S02]  /*4a310*/  IMAD.MOV.U32 R42, RZ, RZ, R29 ;  /* 0x000000ffff2a7224 */ /* 0x000fc400078e001d */
[----:B------:R-:W-:Y:S02]  /*4a320*/  IMAD.MOV.U32 R29, RZ, RZ, R28 ;  /* 0x000000ffff1d7224 */ /* 0x000fe400078e001c */
[----:B------:R-:W-:Y:S01]  /*4a330*/  IMAD.MOV.U32 R28, RZ, RZ, R27 ;  /* 0x000000ffff1c7224 */ /* 0x000fe200078e001b */
[----:B------:R-:W3:Y:S04]  /*4a340*/  @P2 LDG.E.U16 R53, desc[UR6][R42.64] ;  /* 0x000000062a352981 */ /* 0x000ee8000c1e1500 */
[----:B------:R-:W3:Y:S01]  /*4a350*/  @P2 LDG.E.U16 R37, desc[UR6][R28.64] ;  /* 0x000000061c252981 */ /* 0x000ee2000c1e1500 */
[----:B------:R-:W-:Y:S02]  /*4a360*/  PRMT R51, RZ, 0x7610, R51 ;  /* 0x00007610ff337816 */ /* 0x000fe40000000033 */
[----:B------:R-:W-:-:S06]  /*4a370*/  PRMT R48, RZ, 0x7610, R48 ;  /* 0x00007610ff307816 */ /* 0x000fcc0000000030 */
[----:B--2---:R-:W2:Y:S04]  /*4a380*/  @P4 LDG.E.U16 R48, desc[UR6][R22.64] ;  /* 0x0000000616304981 */ /* 0x004ea8000c1e1500 */
[----:B------:R-:W2:Y:S01]  /*4a390*/  @P4 LDG.E.U16 R51, desc[UR6][R24.64] ;  /* 0x0000000618334981 */ /* 0x000ea2000c1e1500 */
[----:B------:R-:W-:Y:S02]  /*4a3a0*/  IMAD.MOV.U32 R27, RZ, RZ, R26 ;  /* 0x000000ffff1b7224 */ /* 0x000fe400078e001a */
[----:B------:R-:W-:-:S05]  /*4a3b0*/  IMAD.MOV.U32 R26, RZ, RZ, R0 ;  /* 0x000000ffff1a7224 */ /* 0x000fca00078e0000 */
[----:B------:R-:W2:Y:S04]  /*4a3c0*/  @P4 LDG.E.U16 R49, desc[UR6][R26.64] ;  /* 0x000000061a314981 */ /* 0x000ea8000c1e1500 */
[----:B------:R-:W-:Y:S04]  /*4a3d0*/  STL.64 [R1+0x1c00], R32 ;  /* 0x001c002001007387 */ /* 0x000fe80000100a00 */
[----:B------:R-:W-:Y:S04]  /*4a3e0*/  STL.64 [R1+0x1c08], R40 ;  /* 0x001c082801007387 */ /* 0x000fe80000100a00 */
[----:B------:R-:W-:Y:S04]  /*4a3f0*/  STL.64 [R1+0x1c10], R42 ;  /* 0x001c102a01007387 */ /* 0x000fe80000100a00 */
[----:B------:R0:W-:Y:S04]  /*4a400*/  STL.64 [R1+0x1c18], R28 ;  /* 0x001c181c01007387 */ /* 0x0001e80000100a00 */
[----:B0-----:R-:W2:Y:S04]  /*4a410*/  LDL.LU.64 R28, [R1+0x41c8] ;  /* 0x0041c800011c7983 */ /* 0x001ea80000300a00 */
[----:B---3--:R0:W-:Y:S04]  /*4a420*/  STL [R1+0x2ce0], R37 ;  /* 0x002ce02501007387 */ /* 0x0081e80000100800 */
[----:B0-----:R-:W3:Y:S04]  /*4a430*/  LDL.LU R37, [R1+0x41c0] ;  /* 0x0041c00001257983 */ /* 0x001ee80000300800 */
[----:B------:R-:W3:Y:S04]  /*4a440*/  LDL.LU.64 R42, [R1+0x41b8] ;  /* 0x0041b800012a7983 */ /* 0x000ee80000300a00 */
[----:B------:R0:W-:Y:S04]  /*4a450*/  STL [R1+0x2cdc], R53 ;  /* 0x002cdc3501007387 */ /* 0x0001e80000100800 */
[----:B0-----:R-:W3:Y:S04]  /*4a460*/  LDL.LU R53, [R1+0x41b0] ;  /* 0x0041b00001357983 */ /* 0x001ee80000300800 */
[----:B------:R-:W3:Y:S04]  /*4a470*/  LDL.LU.64 R40, [R1+0x41a8] ;  /* 0x0041a80001287983 */ /* 0x000ee80000300a00 */
[----:B----4-:R0:W-:Y:S04]  /*4a480*/  STL [R1+0x2cd8], R50 ;  /* 0x002cd83201007387 */ /* 0x0101e80000100800 */
[----:B0-----:R-:W4:Y:S04]  /*4a490*/  LDL.LU R50, [R1+0x41a0] ;  /* 0x0041a00001327983 */ /* 0x001f280000300800 */
[----:B------:R0:W-:Y:S04]  /*4a4a0*/  STL [R1+0x2cd4], R52 ;  /* 0x002cd43401007387 */ /* 0x0001e80000100800 */
[----:B0-----:R-:W3:Y:S04]  /*4a4b0*/  LDL.LU R52, [R1+0x419c] ;  /* 0x00419c0001347983 */ /* 0x001ee80000300800 */
[----:B------:R-:W-:Y:S04]  /*4a4c0*/  STL.64 [R1+0x1be0], R20 ;  /* 0x001be01401007387 */ /* 0x000fe80000100a00 */
[----:B------:R-:W-:Y:S04]  /*4a4d0*/  STL.64 [R1+0x1be8], R22 ;  /* 0x001be81601007387 */ /* 0x000fe80000100a00 */
[----:B------:R-:W-:Y:S04]  /*4a4e0*/  STL.64 [R1+0x1bf0], R24 ;  /* 0x001bf01801007387 */ /* 0x000fe80000100a00 */
[----:B------:R-:W-:Y:S04]  /*4a4f0*/  STL.64 [R1+0x1bf8], R26 ;  /* 0x001bf81a01007387 */ /* 0x000fe80000100a00 */
[----:B--2---:R0:W-:Y:S04]  /*4a500*/  STL [R1+0x2cd0], R49 ;  /* 0x002cd03101007387 */ /* 0x0041e80000100800 */
[----:B0-----:R-:W2:Y:S04]  /*4a510*/  LDL.LU R49, [R1+0x4198] ;  /* 0x0041980001317983 */ /* 0x001ea80000300800 */
[----:B------:R0:W-:Y:S04]  /*4a520*/  STL [R1+0x2ccc], R51 ;  /* 0x002ccc3301007387 */ /* 0x0001e80000100800 */
[----:B0-----:R-:W2:Y:S04]  /*4a530*/  LDL.LU R51, [R1+0x4194] ;  /* 0x0041940001337983 */ /* 0x001ea80000300800 */
[----:B------:R0:W-:Y:S04]  /*4a540*/  STL [R1+0x2cc8], R48 ;  /* 0x002cc83001007387 */ /* 0x0001e80000100800 */
[----:B0-----:R-:W2:Y:S04]  /*4a550*/  LDL.LU R48, [R1+0x4190] ;  /* 0x0041900001307983 */ /* 0x001ea80000300800 */
[----:B------:R-:W2:Y:S04]  /*4a560*/  LDL.LU R23, [R1] ;  /* 0x0000000001177983 */ /* 0x000ea80000300800 */
[----:B------:R-:W2:Y:S04]  /*4a570*/  LDL.LU R22, [R1+0x4] ;  /* 0x0000040001167983 */ /* 0x000ea80000300800 */
[----:B------:R-:W3:Y:S04]  /*4a580*/  LDL.LU R25, [R1+0x8] ;  /* 0x0000080001197983 */ /* 0x000ee80000300800 */
[----:B------:R-:W3:Y:S04]  /*4a590*/  LDL.LU R24, [R1+0xc] ;  /* 0x00000c0001187983 */ /* 0x000ee80000300800 */
[----:B------:R-:W4:Y:S04]  /*4a5a0*/  LDL.LU R26, [R1+0x10] ;  /* 0x00001000011a7983 */ /* 0x000f280000300800 */
[----:B------:R-:W4:Y:S01]  /*4a5b0*/  LDL.LU R0, [R1+0x14] ;  /* 0x0000140001007983 */ /* 0x000f220000300800 */
[----:B------:R-:W-:-:S02]  /*4a5c0*/  PRMT R47, RZ, 0x7610, R47 ;  /* 0x00007610ff2f7816 */ /* 0x000fc4000000002f */
[----:B------:R-:W-:-:S04]  /*4a5d0*/  ISETP.GT.AND P5, PT, R6, 0x1f, PT ;  /* 0x0000001f0600780c */ /* 0x000fc80003fa4270 */
[----:B------:R0:W4:Y:S01]  /*4a5e0*/  @P4 LDG.E.U16 R47, desc[UR6][R20.64] ;  /* 0x00000006142f4981 */ /* 0x000122000c1e1500 */
[----:B------:R-:W-:Y:S02]  /*4a5f0*/  PRMT R44, RZ, 0x7610, R44 ;  /* 0x00007610ff2c7816 */ /* 0x000fe4000000002c */
[----:B------:R-:W-:Y:S02]  /*4a600*/  PRMT R63, RZ, 0x7610, R63 ;  /* 0x00007610ff3f7816 */ /* 0x000fe4000000003f */
[----:B------:R-:W-:Y:S02]  /*4a610*/  PRMT R60, RZ, 0x7610, R60 ;  /* 0x00007610ff3c7816 */ /* 0x000fe4000000003c */
[----:B------:R-:W-:Y:S01]  /*4a620*/  PRMT R59, RZ, 0x7610, R59 ;  /* 0x00007610ff3b7816 */ /* 0x000fe2000000003b */
[----:B0-----:R-:W-:Y:S02]  /*4a630*/  IMAD.MOV.U32 R20, RZ, RZ, R93 ;  /* 0x000000ffff147224 */ /* 0x001fe400078e005d */
[----:B------:R-:W-:-:S05]  /*4a640*/  IMAD.MOV.U32 R21, RZ, RZ, R2 ;  /* 0x000000ffff157224 */ /* 0x000fca00078e0002 */
[----:B------:R0:W4:Y:S01]  /*4a650*/  @P5 LDG.E.U16 R59, desc[UR6][R20.64] ;  /* 0x00000006143b5981 */ /* 0x000122000c1e1500 */
[----:B------:R-:W-:-:S03]  /*4a660*/  ISETP.GT.AND P2, PT, R6, 0x20, PT ;  /* 0x000000200600780c */ /* 0x000fc60003f44270 */
[----:B--2---:R-:W2:Y:S04]  /*4a670*/  @P5 LDG.E.U16 R60, desc[UR6][R22.64] ;  /* 0x00000006163c5981 */ /* 0x004ea8000c1e1500 */
[----:B---3--:R-:W3:Y:S01]  /*4a680*/  @P5 LDG.E.U16 R63, desc[UR6][R24.64] ;  /* 0x00000006183f5981 */ /* 0x008ee2000c1e1500 */
[----:B----4-:R-:W-:Y:S02]  /*4a690*/  IMAD.MOV.U32 R27, RZ, RZ, R26 ;  /* 0x000000ffff1b7224 */ /* 0x010fe400078e001a */
[----:B------:R-:W-:-:S05]  /*4a6a0*/  IMAD.MOV.U32 R26, RZ, RZ, R0 ;  /* 0x000000ffff1a7224 */ /* 0x000fca00078e0000 */
[----:B------:R1:W4:Y:S04]  /*4a6b0*/  @P5 LDG.E.U16 R44, desc[UR6][R26.64] ;  /* 0x000000061a2c5981 */ /* 0x000328000c1e1500 */
[----:B------:R0:W-:Y:S04]  /*4a6c0*/  STL [R1+0x2cc4], R47 ;  /* 0x002cc42f01007387 */ /* 0x0001e80000100800 */
[----:B0-----:R-:W2:Y:S04]  /*4a6d0*/  LDL.LU R47, [R1+0x418c] ;  /* 0x00418c00012f7983 */ /* 0x001ea80000300800 */
[----:B------:R-:W-:Y:S04]  /*4a6e0*/  STL.64 [R1+0x3f80], R92 ;  /* 0x003f805c01007387 */ /* 0x000fe80000100a00 */
[----:B------:R-:W-:Y:S04]  /*4a6f0*/  STL.64 [R1+0x3fb0], R92 ;  /* 0x003fb05c01007387 */ /* 0x000fe80000100a00 */
[----:B------:R-:W-:Y:S04]  /*4a700*/  STL.64 [R1+0x3fd0], R92 ;  /* 0x003fd05c01007387 */ /* 0x000fe80000100a00 */
[----:B------:R0:W-:Y:S04]  /*4a710*/  STL.64 [R1+0x1bc0], R20 ;  /* 0x001bc01401007387 */ /* 0x0001e80000100a00 */
[----:B------:R-:W-:Y:S04]  /*4a720*/  STL.64 [R1+0x3ff0], R92 ;  /* 0x003ff05c01007387 */ /* 0x000fe80000100a00 */
[----:B------:R-:W-:Y:S04]  /*4a730*/  STL.64 [R1+0x4010], R92 ;  /* 0x0040105c01007387 */ /* 0x000fe80000100a00 */
[----:B------:R-:W-:Y:S04]  /*4a740*/  STL.64 [R1+0x4030], R92 ;  /* 0x0040305c01007387 */ /* 0x000fe80000100a00 */
[----:B------:R-:W-:Y:S04]  /*4a750*/  STL.64 [R1+0x4050], R92 ;  /* 0x0040505c01007387 */ /* 0x000fe80000100a00 */
[----:B------:R-:W-:Y:S04]  /*4a760*/  STL.64 [R1+0x4078], R92 ;  /* 0x0040785c01007387 */ /* 0x000fe80000100a00 */
[----:B------:R-:W-:Y:S04]  /*4a770*/  STL.64 [R1+0x4098], R92 ;  /* 0x0040985c01007387 */ /* 0x000fe80000100a00 */
[----:B------:R-:W-:Y:S04]  /*4a780*/  STL [R1+0x40e0], R92 ;  /* 0x0040e05c01007387 */ /* 0x000fe80000100800 */
[----:B------:R1:W-:Y:S01]  /*4a790*/  STL.64 [R1+0x1bd8], R26 ;  /* 0x001bd81a01007387 */ /* 0x0003e20000100a00 */
[----:B------:R-:W-:-:S02]  /*4a7a0*/  PRMT R56, RZ, 0x7610, R56 ;  /* 0x00007610ff387816 */ /* 0x000fc40000000038 */
[----:B------:R-:W-:Y:S02]  /*4a7b0*/  PRMT R58, RZ, 0x7610, R58 ;  /* 0x00007610ff3a7816 */ /* 0x000fe4000000003a */
[----:B------:R-:W-:Y:S02]  /*4a7c0*/  PRMT R55, RZ, 0x7610, R55 ;  /* 0x00007610ff377816 */ /* 0x000fe40000000037 */
[----:B------:R-:W-:Y:S01]  /*4a7d0*/  PRMT R57, RZ, 0x7610, R57 ;  /* 0x00007610ff397816 */ /* 0x000fe20000000039 */
[----:B0-----:R-:W-:Y:S02]  /*4a7e0*/  IMAD.MOV.U32 R20, RZ, RZ, R12 ;  /* 0x000000ffff147224 */ /* 0x001fe400078e000c */
[----:B------:R-:W-:-:S05]  /*4a7f0*/  IMAD.MOV.U32 R21, RZ, RZ, R9 ;  /* 0x000000ffff157224 */ /* 0x000fca00078e0009 */
[----:B------:R-:W2:Y:S01]  /*4a800*/  @P2 LDG.E.U16 R57, desc[UR6][R20.64] ;  /* 0x0000000614392981 */ /* 0x000ea2000c1e1500 */
[----:B-1----:R-:W-:Y:S02]  /*4a810*/  IMAD.MOV.U32 R26, RZ, RZ, R5 ;  /* 0x000000ffff1a7224 */ /* 0x002fe400078e0005 */
[----:B------:R-:W-:-:S05]  /*4a820*/  IMAD.MOV.U32 R27, RZ, RZ, R3 ;  /* 0x000000ffff1b7224 */ /* 0x000fca00078e0003 */
[----:B------:R-:W2:Y:S01]  /*4a830*/  @P2 LDG.E.U16 R56, desc[UR6][R26.64] ;  /* 0x000000061a382981 */ /* 0x000ea2000c1e1500 */
[----:B------:R-:W-:Y:S02]  /*4a840*/  ISETP.GT.AND P4, PT, R6, 0x21, PT ;  /* 0x000000210600780c */ /* 0x000fe40003f84270 */
[----:B------:R-:W-:Y:S02]  /*4a850*/  PRMT R54, RZ, 0x7610, R54 ;  /* 0x00007610ff367816 */ /* 0x000fe40000000036 */
[----:B------:R-:W-:Y:S02]  /*4a860*/  PRMT R70, RZ, 0x7610, R70 ;  /* 0x00007610ff467816 */ /* 0x000fe40000000046 */
[----:B------:R-:W-:Y:S02]  /*4a870*/  PRMT R67, RZ, 0x7610, R67 ;  /* 0x00007610ff437816 */ /* 0x000fe40000000043 */
[----:B------:R-:W-:Y:S01]  /*4a880*/  PRMT R69, RZ, 0x7610, R69 ;  /* 0x00007610ff457816 */ /* 0x000fe20000000045 */
[----:B----4-:R0:W-:Y:S04]  /*4a890*/  STL [R1+0x2cc0], R44 ;  /* 0x002cc02c01007387 */ /* 0x0101e80000100800 */
[----:B0-----:R-:W4:Y:S04]  /*4a8a0*/  LDL.LU R44, [R1+0x4188] ;  /* 0x00418800012c7983 */ /* 0x001f280000300800 */
[----:B------:R-:W-:Y:S04]  /*4a8b0*/  STL.64 [R1+0x1bc8], R22 ;  /* 0x001bc81601007387 */ /* 0x000fe80000100a00 */
[----:B------:R0:W-:Y:S02]  /*4a8c0*/  STL.64 [R1+0x1bd0], R24 ;  /* 0x001bd01801007387 */ /* 0x0001e40000100a00 */
[----:B0-----:R-:W-:-:S02]  /*4a8d0*/  IMAD.MOV.U32 R24, RZ, RZ, R7 ;  /* 0x000000ffff187224 */ /* 0x001fc400078e0007 */
[----:B------:R-:W-:Y:S02]  /*4a8e0*/  IMAD.MOV.U32 R25, RZ, RZ, R4 ;  /* 0x000000ffff197224 */ /* 0x000fe400078e0004 */
[----:B------:R-:W-:Y:S02]  /*4a8f0*/  IMAD.MOV.U32 R22, RZ, RZ, R11 ;  /* 0x000000ffff167224 */ /* 0x000fe400078e000b */
[----:B------:R-:W-:Y:S01]  /*4a900*/  IMAD.MOV.U32 R23, RZ, RZ, R8 ;  /* 0x000000ffff177224 */ /* 0x000fe200078e0008 */
[----:B------:R-:W4:Y:S04]  /*4a910*/  @P2 LDG.E.U16 R58, desc[UR6][R24.64] ;  /* 0x00000006183a2981 */ /* 0x000f28000c1e1500 */
[----:B------:R-:W4:Y:S04]  /*4a920*/  @P2 LDG.E.U16 R55, desc[UR6][R22.64] ;  /* 0x0000000616372981 */ /* 0x000f28000c1e1500 */
[----:B---3--:R0:W-:Y:S04]  /*4a930*/  STL [R1+0x2cbc], R63 ;  /* 0x002cbc3f01007387 */ /* 0x0081e80000100800 */
[----:B0-----:R-:W3:Y:S04]  /*4a940*/  LDL.LU R63, [R1+0x4184] ;  /* 0x00418400013f7983 */ /* 0x001ee80000300800 */
[----:B--2---:R0:W-:Y:S04]  /*4a950*/  STL [R1+0x2cb8], R60 ;  /* 0x002cb83c01007387 */ /* 0x0041e80000100800 */
[----:B0-----:R-:W2:Y:S04]  /*4a960*/  LDL.LU R60, [R1+0x4180] ;  /* 0x00418000013c7983 */ /* 0x001ea80000300800 */
[----:B------:R0:W-:Y:S04]  /*4a970*/  STL [R1+0x2cb4], R59 ;  /* 0x002cb43b01007387 */ /* 0x0001e80000100800 */
[----:B0-----:R-:W2:Y:S04]  /*4a980*/  LDL.LU R59, [R1+0x417c] ;  /* 0x00417c00013b7983 */ /* 0x001ea80000300800 */
        /* <DEDUP_REMOVED lines=9> */
[----:B------:R1:W-:Y:S01]  /*4aa20*/  STL.64 [R1+0x40a0], R4 ;  /* 0x0040a00401007387 */ /* 0x0003e20000100a00 */
[----:B------:R-:W-:-:S03]  /*4aa30*/  IMAD.MOV.U32 R11, RZ, RZ, R10 ;  /* 0x000000ffff0b7224 */ /* 0x000fc600078e000a */
[----:B------:R-:W-:Y:S01]  /*4aa40*/  STL.64 [R1+0x3f30], R2 ;  /* 0x003f300201007387 */ /* 0x000fe20000100a00 */
[----:B------:R-:W-:-:S03]  /*4aa50*/  IMAD.MOV.U32 R10, RZ, RZ, R13 ;  /* 0x000000ffff0a7224 */ /* 0x000fc600078e000d */
[----:B------:R-:W-:Y:S04]  /*4aa60*/  STL.64 [R1+0x3f88], R2 ;  /* 0x003f880201007387 */ /* 0x000fe80000100a00 */
[----:B------:R-:W-:Y:S01]  /*4aa70*/  STL.64 [R1+0x3fc0], R2 ;  /* 0x003fc00201007387 */ /* 0x000fe20000100a00 */
[----:B0-----:R-:W-:Y:S02]  /*4aa80*/  IMAD.MOV.U32 R8, RZ, RZ, R17 ;  /* 0x000000ffff087224 */ /* 0x001fe400078e0011 */
[----:B------:R-:W-:Y:S01]  /*4aa90*/  IMAD.MOV.U32 R9, RZ, RZ, R14 ;  /* 0x000000ffff097224 */ /* 0x000fe200078e000e */
[----:B------:R-:W-:Y:S04]  /*4aaa0*/  STL.64 [R1+0x4000], R2 ;  /* 0x0040000201007387 */ /* 0x000fe80000100a00 */
[----:B------:R-:W-:Y:S01]  /*4aab0*/  STL.64 [R1+0x4058], R2 ;  /* 0x0040580201007387 */ /* 0x000fe20000100a00 */
[----:B-1----:R-:W-:-:S03]  /*4aac0*/  IMAD.MOV.U32 R4, RZ, RZ, R18 ;  /* 0x000000ffff047224 */ /* 0x002fc600078e0012 */
[----:B------:R0:W-:Y:S01]  /*4aad0*/  STL.64 [R1+0x4080], R2 ;  /* 0x0040800201007387 */ /* 0x0001e20000100a00 */
[----:B------:R-:W-:-:S03]  /*4aae0*/  IMAD.MOV.U32 R5, RZ, RZ, R15 ;  /* 0x000000ffff057224 */ /* 0x000fc600078e000f */
[----:B------:R-:W2:Y:S04]  /*4aaf0*/  @P4 LDG.E.U16 R54, desc[UR6][R10.64] ;  /* 0x000000060a364981 */ /* 0x000ea8000c1e1500 */
[----:B------:R-:W2:Y:S04]  /*4ab00*/  @P4 LDG.E.U16 R70, desc[UR6][R8.64] ;  /* 0x0000000608464981 */ /* 0x000ea8000c1e1500 */
[----:B------:R-:W2:Y:S01]  /*4ab10*/  @P4 LDG.E.U16 R67, desc[UR6][R4.64] ;  /* 0x0000000604434981 */ /* 0x000ea2000c1e1500 */
[----:B0-----:R-:W-:Y:S02]  /*4ab20*/  IMAD.MOV.U32 R2, RZ, RZ, R19 ;  /* 0x000000ffff027224 */ /* 0x001fe400078e0013 */
[----:B------:R-:W-:-:S05]  /*4ab30*/  IMAD.MOV.U32 R3, RZ, RZ, R16 ;  /* 0x000000ffff037224 */ /* 0x000fca00078e0010 */
[----:B------:R0:W2:Y:S04]  /*4ab40*/  @P4 LDG.E.U16 R69, desc[UR6][R2.64] ;  /* 0x0000000602454981 */ /* 0x0000a8000c1e1500 */
[----:B------:R1:W-:Y:S04]  /*4ab50*/  STL [R1+0x2cb0], R56 ;  /* 0x002cb03801007387 */ /* 0x0003e80000100800 */
[----:B-1----:R-:W2:Y:S01]  /*4ab60*/  LDL.LU R56, [R1+0x4178] ;  /* 0x0041780001387983 */ /* 0x002ea20000300800 */
[----:B------:R-:W-:Y:S02]  /*4ab70*/  ISETP.GT.AND P5, PT, R6, 0x22, PT ;  /* 0x000000220600780c */ /* 0x000fe40003fa4270 */
[----:B------:R-:W-:-:S02]  /*4ab80*/  PRMT R66, RZ, 0x7610, R66 ;  /* 0x00007610ff427816 */ /* 0x000fc40000000042 */
[----:B------:R-:W-:Y:S02]  /*4ab90*/  PRMT R65, RZ, 0x7610, R65 ;  /* 0x00007610ff417816 */ /* 0x000fe40000000041 */
[----:B------:R-:W-:Y:S02]  /*4aba0*/  PRMT R62, RZ, 0x7610, R62 ;  /* 0x00007610ff3e7816 */ /* 0x000fe4000000003e */
[----:B------:R-:W-:Y:S02]  /*4abb0*/  ISETP.GT.AND P2, PT, R6, 0x23, PT ;  /* 0x000000230600780c */ /* 0x000fe40003f44270 */
[----:B------:R-:W-:Y:S02]  /*4abc0*/  PRMT R64, RZ, 0x7610, R64 ;  /* 0x00007610ff407816 */ /* 0x000fe40000000040 */
[----:B------:R-:W-:Y:S02]  /*4abd0*/  PRMT R61, RZ, 0x7610, R61 ;  /* 0x00007610ff3d7816 */ /* 0x000fe4000000003d */
[----:B------:R-:W-:-:S02]  /*4abe0*/  PRMT R77, RZ, 0x7610, R77 ;  /* 0x00007610ff4d7816 */ /* 0x000fc4000000004d */
[----:B------:R-:W-:Y:S02]  /*4abf0*/  PRMT R74, RZ, 0x7610, R74 ;  /* 0x00007610ff4a7816 */ /* 0x000fe4000000004a */
[----:B------:R-:W-:Y:S01]  /*4ac00*/  PRMT R76, RZ, 0x7610, R76 ;  /* 0x00007610ff4c7816 */ /* 0x000fe2000000004c */
[----:B----4-:R1:W-:Y:S04]  /*4ac10*/  STL [R1+0x2cac], R58 ;  /* 0x002cac3a01007387 */ /* 0x0103e80000100800 */
[----:B-1----:R-:W4:Y:S04]  /*4ac20*/  LDL.LU R58, [R1+0x4174] ;  /* 0x00417400013a7983 */ /* 0x002f280000300800 */
[----:B------:R1:W-:Y:S04]  /*4ac30*/  STL [R1+0x2ca8], R55 ;  /* 0x002ca83701007387 */ /* 0x0003e80000100800 */
[----:B-1----:R-:W3:Y:S04]  /*4ac40*/  LDL.LU R55, [R1+0x4170] ;  /* 0x0041700001377983 */ /* 0x002ee80000300800 */
[----:B------:R1:W-:Y:S04]  /*4ac50*/  STL [R1+0x2ca4], R57 ;  /* 0x002ca43901007387 */ /* 0x0003e80000100800 */
[----:B-1----:R-:W3:Y:S04]  /*4ac60*/  LDL.LU R57, [R1+0x416c] ;  /* 0x00416c0001397983 */ /* 0x002ee80000300800 */
[----:B------:R-:W-:Y:S04]  /*4ac70*/  STL.64 [R1+0x3f38], R18 ;  /* 0x003f381201007387 */ /* 0x000fe80000100a00 */
[----:B------:R-:W-:Y:S04]  /*4ac80*/  STL.64 [R1+0x3f58], R18 ;  /* 0x003f581201007387 */ /* 0x000fe80000100a00 */
[----:B------:R0:W-:Y:S04]  /*4ac90*/  STL.64 [R1+0x1b80], R2 ;  /* 0x001b800201007387 */ /* 0x0001e80000100a00 */
[----:B------:R1:W-:Y:S04]  /*4aca0*/  STL.64 [R1+0x1b88], R4 ;  /* 0x001b880401007387 */ /* 0x0003e80000100a00 */
[----:B------:R-:W-:Y:S04]  /*4acb0*/  STL.64 [R1+0x4088], R18 ;  /* 0x0040881201007387 */ /* 0x000fe80000100a00 */
        /* <DEDUP_REMOVED lines=21> */
[----:B--2---:R2:W-:Y:S01]  /*4ae10*/  STL [R1+0x2ca0], R54 ;  /* 0x002ca03601007387 */ /* 0x0045e20000100800 */
[----:B0-----:R-:W-:-:S02]  /*4ae20*/  IMAD.MOV.U32 R2, RZ, RZ, R39 ;  /* 0x000000ffff027224 */ /* 0x001fc400078e0027 */
[----:B------:R-:W-:Y:S02]  /*4ae30*/  IMAD.MOV.U32 R3, RZ, RZ, R36 ;  /* 0x000000ffff037224 */ /* 0x000fe400078e0024 */
[----:B-1----:R-:W-:Y:S02]  /*4ae40*/  IMAD.MOV.U32 R4, RZ, RZ, R35 ;  /* 0x000000ffff047224 */ /* 0x002fe400078e0023 */
[----:B------:R-:W-:Y:S02]  /*4ae50*/  IMAD.MOV.U32 R5, RZ, RZ, R30 ;  /* 0x000000ffff057224 */ /* 0x000fe400078e001e */
[----:B------:R-:W-:Y:S02]  /*4ae60*/  IMAD.MOV.U32 R8, RZ, RZ, R34 ;  /* 0x000000ffff087224 */ /* 0x000fe400078e0022 */
[----:B------:R-:W-:Y:S01]  /*4ae70*/  IMAD.MOV.U32 R9, RZ, RZ, R29 ;  /* 0x000000ffff097224 */ /* 0x000fe200078e001d */
[----:B------:R-:W3:Y:S04]  /*4ae80*/  @P5 LDG.E.U16 R64, desc[UR6][R2.64] ;  /* 0x0000000602405981 */ /* 0x000ee8000c1e1500 */
[----:B--2---:R-:W2:Y:S04]  /*4ae90*/  LDL.LU R54, [R1+0x4168] ;  /* 0x0041680001367983 */ /* 0x004ea80000300800 */
[----:B------:R0:W-:Y:S01]  /*4aea0*/  STL [R1+0x2c9c], R70 ;  /* 0x002c9c4601007387 */ /* 0x0001e20000100800 */
[----:B------:R-:W-:-:S02]  /*4aeb0*/  IMAD.MOV.U32 R10, RZ, RZ, R31 ;  /* 0x000000ffff0a7224 */ /* 0x000fc400078e001f */
[----:B------:R-:W-:Y:S01]  /*4aec0*/  IMAD.MOV.U32 R11, RZ, RZ, R28 ;  /* 0x000000ffff0b7224 */ /* 0x000fe200078e001c */
[----:B------:R1:W2:Y:S04]  /*4aed0*/  @P5 LDG.E.U16 R65, desc[UR6][R8.64] ;  /* 0x0000000608415981 */ /* 0x0002a8000c1e1500 */
[----:B------:R-:W2:Y:S04]  /*4aee0*/  @P5 LDG.E.U16 R62, desc[UR6][R4.64] ;  /* 0x00000006043e5981 */ /* 0x000ea8000c1e1500 */
[----:B------:R1:W2:Y:S04]  /*4aef0*/  @P5 LDG.E.U16 R66, desc[UR6][R10.64] ;  /* 0x000000060a425981 */ /* 0x0002a8000c1e1500 */
[----:B0-----:R-:W3:Y:S04]  /*4af00*/  LDL.LU R70, [R1+0x4164] ;  /* 0x0041640001467983 */ /* 0x001ee80000300800 */
[----:B------:R0:W-:Y:S04]  /*4af10*/  STL [R1+0x2c98], R67 ;  /* 0x002c984301007387 */ /* 0x0001e80000100800 */
[----:B0-----:R-:W3:Y:S04]  /*4af20*/  LDL.LU R67, [R1+0x4160] ;  /* 0x0041600001437983 */ /* 0x001ee80000300800 */
[----:B------:R0:W-:Y:S04]  /*4af30*/  STL [R1+0x2c94], R69 ;  /* 0x002c944501007387 */ /* 0x0001e80000100800 */
[----:B0-----:R-:W3:Y:S04]  /*4af40*/  LDL.LU R69, [R1+0x415c] ;  /* 0x00415c0001457983 */ /* 0x001ee80000300800 */
[----:B------:R-:W-:Y:S04]  /*4af50*/  STL.64 [R1+0x3f48], R34 ;  /* 0x003f482201007387 */ /* 0x000fe80000100a00 */
[----:B------:R-:W-:Y:S04]  /*4af60*/  STL.64 [R1+0x1b60], R2 ;  /* 0x001b600201007387 */ /* 0x000fe80000100a00 */
[----:B------:R-:W-:Y:S04]  /*4af70*/  STL.64 [R1+0x1b68], R4 ;  /* 0x001b680401007387 */ /* 0x000fe80000100a00 */
[----:B------:R1:W-:Y:S04]  /*4af80*/  STL.64 [R1+0x1b70], R8 ;  /* 0x001b700801007387 */ /* 0x0003e80000100a00 */
[----:B------:R-:W-:Y:S04]  /*4af90*/  STL.64 [R1+0x3f78], R34 ;  /* 0x003f782201007387 */ /* 0x000fe80000100a00 */
[----:B------:R-:W-:Y:S04]  /*4afa0*/  STL.64 [R1+0x40e8], R34 ;  /* 0x0040e82201007387 */ /* 0x000fe80000100a00 */
[----:B------:R0:W-:Y:S01]  /*4afb0*/  STL.64 [R1+0x1b78], R10 ;  /* 0x001b780a01007387 */ /* 0x0001e20000100a00 */
[----:B-1----:R-:W-:-:S02]  /*4afc0*/  IMAD.MOV.U32 R8, RZ, RZ, R41 ;  /* 0x000000ffff087224 */ /* 0x002fc400078e0029 */
[----:B------:R-:W-:Y:S02]  /*4afd0*/  IMAD.MOV.U32 R9, RZ, RZ, R38 ;  /* 0x000000ffff097224 */ /* 0x000fe400078e0026 */
[----:B0-----:R-:W-:Y:S02]  /*4afe0*/  IMAD.MOV.U32 R10, RZ, RZ, R40 ;  /* 0x000000ffff0a7224 */ /* 0x001fe400078e0028 */
[----:B------:R-:W-:Y:S02]  /*4aff0*/  IMAD.MOV.U32 R11, RZ, RZ, R37 ;  /* 0x000000ffff0b7224 */ /* 0x000fe400078e0025 */
[----:B------:R-:W-:Y:S02]  /*4b000*/  IMAD.MOV.U32 R4, RZ, RZ, R45 ;  /* 0x000000ffff047224 */ /* 0x000fe400078e002d */
[----:B------:R-:W-:Y:S02]  /*4b010*/  IMAD.MOV.U32 R5, RZ, RZ, R42 ;  /* 0x000000ffff057224 */ /* 0x000fe400078e002a */
[----:B------:R-:W-:-:S02]  /*4b020*/  IMAD.MOV.U32 R2, RZ, RZ, R46 ;  /* 0x000000ffff027224 */ /* 0x000fc400078e002e */
[----:B------:R-:W-:Y:S01]  /*4b030*/  IMAD.MOV.U32 R3, RZ, RZ, R43 ;  /* 0x000000ffff037224 */ /* 0x000fe200078e002b */
[----:B------:R-:W4:Y:S04]  /*4b040*/  @P2 LDG.E.U16 R61, desc[UR6][R10.64] ;  /* 0x000000060a3d2981 */ /* 0x000f28000c1e1500 */
[----:B------:R-:W4:Y:S04]  /*4b050*/  @P2 LDG.E.U16 R77, desc[UR6][R8.64] ;  /* 0x00000006084d2981 */ /* 0x000f28000c1e1500 */
[----:B------:R-:W4:Y:S04]  /*4b060*/  @P2 LDG.E.U16 R74, desc[UR6][R4.64] ;  /* 0x00000006044a2981 */ /* 0x000f28000c1e1500 */
[----:B------:R0:W4:Y:S01]  /*4b070*/  @P2 LDG.E.U16 R76, desc[UR6][R2.64] ;  /* 0x00000006024c2981 */ /* 0x000122000c1e1500 */
[----:B------:R-:W-:-:S02]  /*4b080*/  ISETP.GT.AND P4, PT, R6, 0x24, PT ;  /* 0x000000240600780c */ /* 0x000fc40003f84270 */
[----:B------:R-:W-:Y:S02]  /*4b090*/  PRMT R73, RZ, 0x7610, R73 ;  /* 0x00007610ff497816 */ /* 0x000fe40000000049 */
[----:B------:R-:W-:Y:S02]  /*4b0a0*/  PRMT R75, RZ, 0x7610, R75 ;  /* 0x00007610ff4b7816 */ /* 0x000fe4000000004b */
[----:B------:R-:W-:Y:S02]  /*4b0b0*/  PRMT R72, RZ, 0x7610, R72 ;  /* 0x00007610ff487816 */ /* 0x000fe40000000048 */
[----:B------:R-:W-:Y:S02]  /*4b0c0*/  ISETP.GT.AND P5, PT, R6, 0x25, PT ;  /* 0x000000250600780c */ /* 0x000fe40003fa4270 */
[----:B------:R-:W-:Y:S02]  /*4b0d0*/  PRMT R71, RZ, 0x7610, R71 ;  /* 0x00007610ff477816 */ /* 0x000fe40000000047 */
[----:B------:R-:W-:Y:S01]  /*4b0e0*/  PRMT R68, RZ, 0x7610, R68 ;  /* 0x00007610ff447816 */ /* 0x000fe20000000044 */
[----:B--2---:R1:W-:Y:S04]  /*4b0f0*/  STL [R1+0x2c90], R66 ;  /* 0x002c904201007387 */ /* 0x0043e80000100800 */
[----:B-1----:R-:W2:Y:S04]  /*4b100*/  LDL.LU R66, [R1+0x4158] ;  /* 0x0041580001427983 */ /* 0x002ea80000300800 */
[----:B------:R1:W-:Y:S04]  /*4b110*/  STL [R1+0x2c8c], R65 ;  /* 0x002c8c4101007387 */ /* 0x0003e80000100800 */
[----:B-1----:R-:W2:Y:S04]  /*4b120*/  LDL.LU R65, [R1+0x4154] ;  /* 0x0041540001417983 */ /* 0x002ea80000300800 */
[----:B------:R1:W-:Y:S04]  /*4b130*/  STL [R1+0x2c88], R62 ;  /* 0x002c883e01007387 */ /* 0x0003e80000100800 */
[----:B-1----:R-:W2:Y:S04]  /*4b140*/  LDL.LU R62, [R1+0x4150] ;  /* 0x00415000013e7983 */ /* 0x002ea80000300800 */
[----:B---3--:R1:W-:Y:S04]  /*4b150*/  STL [R1+0x2c84], R64 ;  /* 0x002c844001007387 */ /* 0x0083e80000100800 */
[----:B-1----:R-:W3:Y:S04]  /*4b160*/  LDL.LU R64, [R1+0x414c] ;  /* 0x00414c0001407983 */ /* 0x002ee80000300800 */
[----:B------:R0:W-:Y:S04]  /*4b170*/  STL.64 [R1+0x1b40], R2 ;  /* 0x001b400201007387 */ /* 0x0001e80000100a00 */
[----:B------:R-:W-:Y:S04]  /*4b180*/  STL.64 [R1+0x1b48], R4 ;  /* 0x001b480401007387 */ /* 0x000fe80000100a00 */
[----:B------:R-:W-:Y:S04]  /*4b190*/  STL.64 [R1+0x1b50], R8 ;  /* 0x001b500801007387 */ /* 0x000fe80000100a00 */
[----:B------:R1:W-:Y:S04]  /*4b1a0*/  STL.64 [R1+0x1b58], R10 ;  /* 0x001b580a01007387 */ /* 0x0003e80000100a00 */
[----:B----4-:R4:W-:Y:S01]  /*4b1b0*/  STL [R1+0x2c80], R61 ;  /* 0x002c803d01007387 */ /* 0x0109e20000100800 */
[----:B0-----:R-:W-:-:S02]  /*4b1c0*/  IMAD.MOV.U32 R2, RZ, RZ, R53 ;  /* 0x000000ffff027224 */ /* 0x001fc400078e0035 */
[----:B-1----:R-:W-:Y:S02]  /*4b1d0*/  IMAD.MOV.U32 R10, RZ, RZ, R47 ;  /* 0x000000ffff0a7224 */ /* 0x002fe400078e002f */
[----:B------:R-:W-:Y:S02]  /*4b1e0*/  IMAD.MOV.U32 R11, RZ, RZ, R44 ;  /* 0x000000ffff0b7224 */ /* 0x000fe400078e002c */
[----:B------:R-:W-:Y:S01]  /*4b1f0*/  IMAD.MOV.U32 R8, RZ, RZ, R51 ;  /* 0x000000ffff087224 */ /* 0x000fe200078e0033 */
[----:B----4-:R-:W4:Y:S04]  /*4b200*/  LDL.LU R61, [R1+0x4148] ;  /* 0x00414800013d7983 */ /* 0x010f280000300800 */
[----:B------:R0:W-:Y:S01]  /*4b210*/  STL [R1+0x2c7c], R77 ;  /* 0x002c7c4d01007387 */ /* 0x0001e20000100800 */
[----:B------:R-:W-:-:S02]  /*4b220*/  IMAD.MOV.U32 R9, RZ, RZ, R48 ;  /* 0x000000ffff097224 */ /* 0x000fc400078e0030 */
[----:B------:R-:W-:Y:S02]  /*4b230*/  IMAD.MOV.U32 R3, RZ, RZ, R50 ;  /* 0x000000ffff037224 */ /* 0x000fe400078e0032 */
[----:B------:R-:W-:Y:S02]  /*4b240*/  IMAD.MOV.U32 R4, RZ, RZ, R52 ;  /* 0x000000ffff047224 */ /* 0x000fe400078e0034 */
[----:B------:R-:W-:Y:S01]  /*4b250*/  IMAD.MOV.U32 R5, RZ, RZ, R49 ;  /* 0x000000ffff057224 */ /* 0x000fe200078e0031 */
[----:B------:R1:W2:Y:S04]  /*4b260*/  @P4 LDG.E.U16 R73, desc[UR6][R10.64] ;  /* 0x000000060a494981 */ /* 0x0002a8000c1e1500 */
[----:B------:R1:W3:Y:S04]  /*4b270*/  @P4 LDG.E.U16 R75, desc[UR6][R8.64] ;  /* 0x00000006084b4981 */ /* 0x0002e8000c1e1500 */
[----:B------:R1:W3:Y:S04]  /*4b280*/  @P4 LDG.E.U16 R72, desc[UR6][R4.64] ;  /* 0x0000000604484981 */ /* 0x0002e8000c1e1500 */
[----:B0-----:R-:W3:Y:S04]  /*4b290*/  LDL.LU R77, [R1+0x4144] ;  /* 0x00414400014d7983 */ /* 0x001ee80000300800 */
[----:B------:R0:W-:Y:S04]  /*4b2a0*/  STL [R1+0x2c78], R74 ;  /* 0x002c784a01007387 */ /* 0x0001e80000100800 */
[----:B------:R1:W4:Y:S04]  /*4b2b0*/  @P4 LDG.E.U16 R71, desc[UR6][R2.64] ;  /* 0x0000000602474981 */ /* 0x000328000c1e1500 */
[----:B0-----:R-:W4:Y:S04]  /*4b2c0*/  LDL.LU R74, [R1+0x4140] ;  /* 0x00414000014a7983 */ /* 0x001f280000300800 */
[----:B------:R0:W-:Y:S04]  /*4b2d0*/  STL [R1+0x2c74], R76 ;  /* 0x002c744c01007387 */ /* 0x0001e80000100800 */
[----:B0-----:R-:W4:Y:S04]  /*4b2e0*/  LDL.LU R76, [R1+0x413c] ;  /* 0x00413c00014c7983 */ /* 0x001f280000300800 */
[----:B------:R-:W-:Y:S04]  /*4b2f0*/  STL.64 [R1+0x1b20], R2 ;  /* 0x001b200201007387 */ /* 0x000fe80000100a00 */
[----:B------:R-:W-:Y:S04]  /*4b300*/  STL.64 [R1+0x1b28], R4 ;  /* 0x001b280401007387 */ /* 0x000fe80000100a00 */
[----:B------:R-:W-:Y:S04]  /*4b310*/  STL.64 [R1+0x1b30], R8 ;  /* 0x001b300801007387 */ /* 0x000fe80000100a00 */
[----:B------:R1:W-:Y:S02]  /*4b320*/  STL.64 [R1+0x1b38], R10 ;  /* 0x001b380a01007387 */ /* 0x0003e40000100a00 */
[----:B-1----:R-:W-:-:S02]  /*4b330*/  IMAD.MOV.U32 R10, RZ, RZ, R57 ;  /* 0x000000ffff0a7224 */ /* 0x002fc400078e0039 */
[----:B------:R-:W-:-:S05]  /*4b340*/  IMAD.MOV.U32 R11, RZ, RZ, R54 ;  /* 0x000000ffff0b7224 */ /* 0x000fca00078e0036 */
[----:B------:R-:W4:Y:S01]  /*4b350*/  @P5 LDG.E.U16 R68, desc[UR6][R10.64] ;  /* 0x000000060a445981 */ /* 0x000f22000c1e1500 */
[----:B------:R-:W-:Y:S01]  /*4b360*/  PRMT R87, RZ, 0x7610, R87 ;  /* 0x00007610ff577816 */ /* 0x000fe20000000057 */
[----:B------:R-:W-:Y:S02]  /*4b370*/  IMAD.MOV.U32 R8, RZ, RZ, R58 ;  /* 0x000000ffff087224 */ /* 0x000fe400078e003a */
[----:B------:R-:W-:Y:S01]  /*4b380*/  IMAD.MOV.U32 R9, RZ, RZ, R55 ;  /* 0x000000ffff097224 */ /* 0x000fe200078e0037 */
[----:B------:R-:W-:Y:S01]  /*4b390*/  PRMT R84, RZ, 0x7610, R84 ;  /* 0x00007610ff547816 */ /* 0x000fe20000000054 */
[----:B------:R-:W-:Y:S02]  /*4b3a0*/  IMAD.MOV.U32 R4, RZ, RZ, R59 ;  /* 0x000000ffff047224 */ /* 0x000fe400078e003b */
[----:B------:R-:W-:Y:S01]  /*4b3b0*/  IMAD.MOV.U32 R5, RZ, RZ, R56 ;  /* 0x000000ffff057224 */ /* 0x000fe200078e0038 */
[----:B------:R-:W-:Y:S01]  /*4b3c0*/  PRMT R83, RZ, 0x7610, R83 ;  /* 0x00007610ff537816 */ /* 0x000fe20000000053 */
[----:B------:R-:W-:-:S02]  /*4b3d0*/  IMAD.MOV.U32 R2, RZ, RZ, R63 ;  /* 0x000000ffff027224 */ /* 0x000fc400078e003f */
[----:B------:R-:W-:Y:S01]  /*4b3e0*/  IMAD.MOV.U32 R3, RZ, RZ, R60 ;  /* 0x000000ffff037224 */ /* 0x000fe200078e003c */
[----:B------:R-:W4:Y:S04]  /*4b3f0*/  @P5 LDG.E.U16 R87, desc[UR6][R8.64] ;  /* 0x0000000608575981 */ /* 0x000f28000c1e1500 */
[----:B------:R-:W4:Y:S04]  /*4b400*/  @P5 LDG.E.U16 R84, desc[UR6][R4.64] ;  /* 0x0000000604545981 */ /* 0x000f28000c1e1500 */
[----:B------:R0:W4:Y:S04]  /*4b410*/  @P5 LDG.E.U16 R83, desc[UR6][R2.64] ;  /* 0x0000000602535981 */ /* 0x000128000c1e1500 */
[----:B--2---:R1:W-:Y:S04]  /*4b420*/  STL [R1+0x2c70], R73 ;  /* 0x002c704901007387 */ /* 0x0043e80000100800 */
[----:B-1----:R-:W2:Y:S04]  /*4b430*/  LDL.LU R73, [R1+0x4138] ;  /* 0x0041380001497983 */ /* 0x002ea80000300800 */
[----:B---3--:R1:W-:Y:S04]  /*4b440*/  STL [R1+0x2c6c], R75 ;  /* 0x002c6c4b01007387 */ /* 0x0083e80000100800 */
[----:B-1----:R-:W3:Y:S04]  /*4b450*/  LDL.LU R75, [R1+0x4134] ;  /* 0x00413400014b7983 */ /* 0x002ee80000300800 */
[----:B------:R1:W-:Y:S04]  /*4b460*/  STL [R1+0x2c68], R72 ;  /* 0x002c684801007387 */ /* 0x0003e80000100800 */
[----:B-1----:R-:W2:Y:S04]  /*4b470*/  LDL.LU R72, [R1+0x4130] ;  /* 0x0041300001487983 */ /* 0x002ea80000300800 */
[----:B----4-:R1:W-:Y:S04]  /*4b480*/  STL [R1+0x2c64], R71 ;  /* 0x002c644701007387 */ /* 0x0103e80000100800 */
[----:B-1----:R-:W4:Y:S04]  /*4b490*/  LDL.LU R71, [R1+0x412c] ;  /* 0x00412c0001477983 */ /* 0x002f280000300800 */
[----:B------:R-:W-:Y:S04]  /*4b4a0*/  STL.64 [R1+0x1b00], R2 ;  /* 0x001b000201007387 */ /* 0x000fe80000100a00 */
[----:B------:R-:W-:Y:S04]  /*4b4b0*/  STL.64 [R1+0x1b08], R4 ;  /* 0x001b080401007387 */ /* 0x000fe80000100a00 */
[----:B------:R-:W-:Y:S04]  /*4b4c0*/  STL.64 [R1+0x1b10], R8 ;  /* 0x001b100801007387 */ /* 0x000fe80000100a00 */
[----:B------:R-:W-:Y:S04]  /*4b4d0*/  STL.64 [R1+0x1b18], R10 ;  /* 0x001b180a01007387 */ /* 0x000fe80000100a00 */
[----:B------:R1:W-:Y:S04]  /*4b4e0*/  STL [R1+0x2c60], R68 ;  /* 0x002c604401007387 */ /* 0x0003e80000100800 */
[----:B-1----:R-:W2:Y:S01]  /*4b4f0*/  LDL.LU R68, [R1+0x4128] ;  /* 0x0041280001447983 */ /* 0x002ea20000300800 */
[----:B------:R-:W-:-:S02]  /*4b500*/  ISETP.GT.AND P2, PT, R6, 0x26, PT ;  /* 0x000000260600780c */ /* 0x000fc40003f44270 */
[----:B------:R-:W-:Y:S01]  /*4b510*/  PRMT R80, RZ, 0x7610, R80 ;  /* 0x00007610ff507816 */ /* 0x000fe20000000050 */
[----:B------:R-:W-:Y:S02]  /*4b520*/  IMAD.MOV.U32 R10, RZ, RZ, R64 ;  /* 0x000000ffff0a7224 */ /* 0x000fe400078e0040 */
[----:B------:R-:W-:Y:S01]  /*4b530*/  IMAD.MOV.U32 R11, RZ, RZ, R61 ;  /* 0x000000ffff0b7224 */ /* 0x000fe200078e003d */
[----:B------:R-:W-:Y:S01]  /*4b540*/  PRMT R82, RZ, 0x7610, R82 ;  /* 0x00007610ff527816 */ /* 0x000fe20000000052 */
[----:B------:R1:W-:Y:S01]  /*4b550*/  STL [R1+0x2c5c], R87 ;  /* 0x002c5c5701007387 */ /* 0x0003e20000100800 */
[----:B------:R-:W-:Y:S02]  /*4b560*/  IMAD.MOV.U32 R8, RZ, RZ, R65 ;  /* 0x000000ffff087224 */ /* 0x000fe400078e0041 */
[----:B------:R-:W-:Y:S01]  /*4b570*/  IMAD.MOV.U32 R9, RZ, RZ, R62 ;  /* 0x000000ffff097224 */ /* 0x000fe200078e003e */
[----:B------:R-:W-:Y:S01]  /*4b580*/  PRMT R79, RZ, 0x7610, R79 ;  /* 0x00007610ff4f7816 */ /* 0x000fe2000000004f */
[----:B0-----:R-:W-:-:S02]  /*4b590*/  IMAD.MOV.U32 R2, RZ, RZ, R70 ;  /* 0x000000ffff027224 */ /* 0x001fc400078e0046 */
[----:B------:R-:W-:Y:S01]  /*4b5a0*/  IMAD.MOV.U32 R3, RZ, RZ, R67 ;  /* 0x000000ffff037224 */ /* 0x000fe200078e0043 */
[----:B------:R-:W-:Y:S01]  /*4b5b0*/  ISETP.GT.AND P4, PT, R6, 0x27, PT ;  /* 0x000000270600780c */ /* 0x000fe20003f84270 */
[----:B------:R-:W-:Y:S02]  /*4b5c0*/  IMAD.MOV.U32 R4, RZ, RZ, R69 ;  /* 0x000000ffff047224 */ /* 0x000fe400078e0045 */
[----:B------:R-:W-:Y:S01]  /*4b5d0*/  IMAD.MOV.U32 R5, RZ, RZ, R66 ;  /* 0x000000ffff057224 */ /* 0x000fe200078e0042 */
[----:B------:R4:W3:Y:S04]  /*4b5e0*/  @P2 LDG.E.U16 R80, desc[UR6][R10.64] ;  /* 0x000000060a502981 */ /* 0x0008e8000c1e1500 */
[----:B-1----:R-:W3:Y:S04]  /*4b5f0*/  LDL.LU R87, [R1+0x4124] ;  /* 0x0041240001577983 */ /* 0x002ee80000300800 */
[----:B------:R0:W-:Y:S01]  /*4b600*/  STL [R1+0x2c58], R84 ;  /* 0x002c585401007387 */ /* 0x0001e20000100800 */
[----:B------:R-:W-:-:S03]  /*4b610*/  PRMT R81, RZ, 0x7610, R81 ;  /* 0x00007610ff517816 */ /* 0x000fc60000000051 */
[----:B------:R-:W3:Y:S04]  /*4b620*/  @P2 LDG.E.U16 R82, desc[UR6][R8.64] ;  /* 0x0000000608522981 */ /* 0x000ee8000c1e1500 */
[----:B------:R-:W3:Y:S01]  /*4b630*/  @P2 LDG.E.U16 R79, desc[UR6][R4.64] ;  /* 0x00000006044f2981 */ /* 0x000ee2000c1e1500 */
[----:B------:R-:W-:-:S03]  /*4b640*/  PRMT R78, RZ, 0x7610, R78 ;  /* 0x00007610ff4e7816 */ /* 0x000fc6000000004e */
[----:B------:R1:W3:Y:S04]  /*4b650*/  @P2 LDG.E.U16 R81, desc[UR6][R2.64] ;  /* 0x0000000602512981 */ /* 0x0002e8000c1e1500 */
[----:B0-----:R-:W3:Y:S04]  /*4b660*/  LDL.LU R84, [R1+0x4120] ;  /* 0x0041200001547983 */ /* 0x001ee80000300800 */
[----:B------:R0:W-:Y:S04]  /*4b670*/  STL [R1+0x2c54], R83 ;  /* 0x002c545301007387 */ /* 0x0001e80000100800 */
[----:B0-----:R-:W3:Y:S04]  /*4b680*/  LDL.LU R83, [R1+0x411c] ;  /* 0x00411c0001537983 */ /* 0x001ee80000300800 */
[----:B------:R-:W-:Y:S04]  /*4b690*/  STL.64 [R1+0x1ae0], R2 ;  /* 0x001ae00201007387 */ /* 0x000fe80000100a00 */
[----:B------:R-:W-:Y:S04]  /*4b6a0*/  STL.64 [R1+0x1ae8], R4 ;  /* 0x001ae80401007387 */ /* 0x000fe80000100a00 */
[----:B------:R-:W-:Y:S04]  /*4b6b0*/  STL.64 [R1+0x1af0], R8 ;  /* 0x001af00801007387 */ /* 0x000fe80000100a00 */
[----:B------:R4:W-:Y:S02]  /*4b6c0*/  STL.64 [R1+0x1af8], R10 ;  /* 0x001af80a01007387 */ /* 0x0009e40000100a00 */
[----:B----4-:R-:W-:-:S02]  /*4b6d0*/  IMAD.MOV.U32 R10, RZ, RZ, R71 ;  /* 0x000000ffff0a7224 */ /* 0x010fc400078e0047 */
[----:B--2---:R-:W-:-:S05]  /*4b6e0*/  IMAD.MOV.U32 R11, RZ, RZ, R68 ;  /* 0x000000ffff0b7224 */ /* 0x004fca00078e0044 */
[----:B------:R-:W2:Y:S01]  /*4b6f0*/  @P4 LDG.E.U16 R78, desc[UR6][R10.64] ;  /* 0x000000060a4e4981 */ /* 0x000ea2000c1e1500 */
[----:B-1----:R-:W-:Y:S01]  /*4b700*/  IMAD.MOV.U32 R2, RZ, RZ, R77 ;  /* 0x000000ffff027224 */ /* 0x002fe200078e004d */
[----:B------:R-:W-:Y:S01]  /*4b710*/  MOV R3, R74 ;  /* 0x0000004a00037202 */ /* 0x000fe20000000f00 */
[----:B------:R-:W-:Y:S02]  /*4b720*/  IMAD.MOV.U32 R4, RZ, RZ, R76 ;  /* 0x000000ffff047224 */ /* 0x000fe400078e004c */
[----:B------:R-:W-:Y:S01]  /*4b730*/  IMAD.MOV.U32 R5, RZ, RZ, R73 ;  /* 0x000000ffff057224 */ /* 0x000fe200078e0049 */
[----:B---3--:R0:W-:Y:S01]  /*4b740*/  STL [R1+0x2c50], R80 ;  /* 0x002c505001007387 */ /* 0x0081e20000100800 */
[----:B------:R-:W-:Y:S02]  /*4b750*/  IMAD.MOV.U32 R8, RZ, RZ, R75 ;  /* 0x000000ffff087224 */ /* 0x000fe400078e004b */
[----:B------:R-:W-:Y:S01]  /*4b760*/  IMAD.MOV.U32 R9, RZ, RZ, R72 ;  /* 0x000000ffff097224 */ /* 0x000fe200078e0048 */
[----:B0-----:R-:W3:Y:S04]  /*4b770*/  LDL.LU R80, [R1+0x4118] ;  /* 0x0041180001507983 */ /* 0x001ee80000300800 */
[----:B------:R-:W4:Y:S04]  /*4b780*/  LDL R0, [R1+0x2c24] ;  /* 0x002c240001007983 */ /* 0x000f280000100800 */
[----:B------:R0:W-:Y:S04]  /*4b790*/  STL [R1+0x2c4c], R82 ;  /* 0x002c4c5201007387 */ /* 0x0001e80000100800 */
[----:B0-----:R-:W4:Y:S04]  /*4b7a0*/  LDL.LU R82, [R1+0x4114] ;  /* 0x0041140001527983 */ /* 0x001f280000300800 */
[----:B------:R0:W-:Y:S04]  /*4b7b0*/  STL [R1+0x2c48], R79 ;  /* 0x002c484f01007387 */ /* 0x0001e80000100800 */
[----:B0-----:R-:W4:Y:S04]  /*4b7c0*/  LDL.LU R79, [R1+0x4110] ;  /* 0x00411000014f7983 */ /* 0x001f280000300800 */
[----:B------:R0:W-:Y:S04]  /*4b7d0*/  STL [R1+0x2c44], R81 ;  /* 0x002c445101007387 */ /* 0x0001e80000100800 */
[----:B0-----:R-:W4:Y:S04]  /*4b7e0*/  LDL.LU R81, [R1+0x410c] ;  /* 0x00410c0001517983 */ /* 0x001f280000300800 */
[----:B------:R-:W-:Y:S04]  /*4b7f0*/  STL.64 [R1+0x1ab8], R2 ;  /* 0x001ab80201007387 */ /* 0x000fe80000100a00 */
[----:B------:R-:W-:Y:S04]  /*4b800*/  STL.64 [R1+0x1ac0], R4 ;  /* 0x001ac00401007387 */ /* 0x000fe80000100a00 */
[----:B------:R-:W-:Y:S04]  /*4b810*/  STL.64 [R1+0x1ac8], R8 ;  /* 0x001ac80801007387 */ /* 0x000fe80000100a00 */
[----:B------:R-:W-:Y:S04]  /*4b820*/  STL.64 [R1+0x1ad8], R10 ;  /* 0x001ad80a01007387 */ /* 0x000fe80000100a00 */
[----:B--2---:R0:W-:Y:S04]  /*4b830*/  STL [R1+0x2c40], R78 ;  /* 0x002c404e01007387 */ /* 0x0041e80000100800 */
[----:B0-----:R-:W2:Y:S01]  /*4b840*/  LDL.LU R78, [R1+0x4108] ;  /* 0x00410800014e7983 */ /* 0x001ea20000300800 */
[----:B------:R-:W-:-:S02]  /*4b850*/  PRMT R91, RZ, 0x7610, R91 ;  /* 0x00007610ff5b7816 */ /* 0x000fc4000000005b */
[----:B------:R-:W-:Y:S02]  /*4b860*/  PRMT R90, RZ, 0x7610, R90 ;  /* 0x00007610ff5a7816 */ /* 0x000fe4000000005a */
[----:B------:R-:W-:Y:S02]  /*4b870*/  PRMT R89, RZ, 0x7610, R89 ;  /* 0x00007610ff597816 */ /* 0x000fe40000000059 */
[----:B------:R-:W-:Y:S01]  /*4b880*/  ISETP.GT.AND P5, PT, R6, 0x28, PT ;  /* 0x000000280600780c */ /* 0x000fe20003fa4270 */
[----:B------:R-:W2:Y:S04]  /*4b890*/  @P4 LDG.E.U16 R91, desc[UR6][R8.64] ;  /* 0x00000006085b4981 */ /* 0x000ea8000c1e1500 */
[----:B------:R-:W2:Y:S04]  /*4b8a0*/  @P4 LDG.E.U16 R90, desc[UR6][R4.64] ;  /* 0x00000006045a4981 */ /* 0x000ea8000c1e1500 */
[----:B------:R-:W2:Y:S01]  /*4b8b0*/  @P4 LDG.E.U16 R89, desc[UR6][R2.64] ;  /* 0x0000000602594981 */ /* 0x000ea2000c1e1500 */
[----:B------:R-:W-:-:S02]  /*4b8c0*/  PRMT R86, RZ, 0x7610, R86 ;  /* 0x00007610ff567816 */ /* 0x000fc40000000056 */
[----:B------:R-:W-:Y:S02]  /*4b8d0*/  PRMT R88, RZ, 0x7610, R88 ;  /* 0x00007610ff587816 */ /* 0x000fe40000000058 */
[----:B------:R-:W-:Y:S01]  /*4b8e0*/  PRMT R85, RZ, 0x7610, R85 ;  /* 0x00007610ff557816 */ /* 0x000fe20000000055 */
[----:B------:R-:W-:Y:S02]  /*4b8f0*/  IMAD.MOV.U32 R10, RZ, RZ, R83 ;  /* 0x000000ffff0a7224 */ /* 0x000fe400078e0053 */
[----:B---3--:R-:W-:-:S05]  /*4b900*/  IMAD.MOV.U32 R11, RZ, RZ, R80 ;  /* 0x000000ffff0b7224 */ /* 0x008fca00078e0050 */
[----:B------:R-:W3:Y:S01]  /*4b910*/  @P5 LDG.E.U16 R85, desc[UR6][R10.64] ;  /* 0x000000060a555981 */ /* 0x000ee2000c1e1500 */
[----:B----4-:R-:W-:Y:S02]  /*4b920*/  IMAD.MOV.U32 R12, RZ, RZ, R82 ;  /* 0x000000ffff0c7224 */ /* 0x010fe400078e0052 */
[----:B------:R-:W-:-:S05]  /*4b930*/  IMAD.MOV.U32 R13, RZ, RZ, R79 ;  /* 0x000000ffff0d7224 */ /* 0x000fca00078e004f */
[----:B------:R-:W4:Y:S01]  /*4b940*/  @P5 LDG.E.U16 R88, desc[UR6][R12.64] ;  /* 0x000000060c585981 */ /* 0x000f22000c1e1500 */
[----:B------:R-:W-:Y:S02]  /*4b950*/  IMAD.MOV.U32 R14, RZ, RZ, R81 ;  /* 0x000000ffff0e7224 */ /* 0x000fe400078e0051 */
[----:B--2---:R-:W-:-:S05]  /*4b960*/  IMAD.MOV.U32 R15, RZ, RZ, R78 ;  /* 0x000000ffff0f7224 */ /* 0x004fca00078e004e */
[----:B------:R-:W2:Y:S04]  /*4b970*/  @P5 LDG.E.U16 R86, desc[UR6][R14.64] ;  /* 0x000000060e565981 */ /* 0x000ea8000c1e1500 */
[----:B------:R0:W-:Y:S01]  /*4b980*/  STL [R1+0x2c3c], R91 ;  /* 0x002c3c5b01007387 */ /* 0x0001e20000100800 */
[----:B------:R-:W-:Y:S02]  /*4b990*/  IMAD.MOV.U32 R8, RZ, RZ, R87 ;  /* 0x000000ffff087224 */ /* 0x000fe400078e0057 */
[----:B------:R-:W-:Y:S01]  /*4b9a0*/  IMAD.MOV.U32 R9, RZ, RZ, R84 ;  /* 0x000000ffff097224 */ /* 0x000fe200078e0054 */
[----:B------:R-:W-:-:S04]  /*4b9b0*/  ISETP.GT.AND P2, PT, R6, 0x29, PT ;  /* 0x000000290600780c */ /* 0x000fc80003f44270 */
[----:B------:R1:W3:Y:S04]  /*4b9c0*/  @P5 LDG.E.U16 R0, desc[UR6][R8.64] ;  /* 0x0000000608005981 */ /* 0x0002e8000c1e1500 */
[----:B0-----:R-:W3:Y:S04]  /*4b9d0*/  LDL.LU R91, [R1+0x4104] ;  /* 0x00410400015b7983 */ /* 0x001ee80000300800 */
[----:B------:R-:W3:Y:S04]  /*4b9e0*/  LDL R27, [R1+0x2c20] ;  /* 0x002c2000011b7983 */ /* 0x000ee80000100800 */
[----:B------:R0:W-:Y:S04]  /*4b9f0*/  STL [R1+0x2c38], R90 ;  /* 0x002c385a01007387 */ /* 0x0001e80000100800 */
[----:B0-----:R-:W3:Y:S04]  /*4ba00*/  LDL.LU R90, [R1+0x4100] ;  /* 0x00410000015a7983 */ /* 0x001ee80000300800 */
[----:B------:R-:W3:Y:S04]  /*4ba10*/  LDL R21, [R1+0x2c1c] ;  /* 0x002c1c0001157983 */ /* 0x000ee80000100800 */
[----:B------:R-:W3:Y:S04]  /*4ba20*/  LDL R20, [R1+0x2c18] ;  /* 0x002c180001147983 */ /* 0x000ee80000100800 */
[----:B------:R0:W-:Y:S04]  /*4ba30*/  STL [R1+0x2c34], R89 ;  /* 0x002c345901007387 */ /* 0x0001e80000100800 */
[----:B0-----:R-:W3:Y:S04]  /*4ba40*/  LDL.LU R89, [R1+0x40fc] ;  /* 0x0040fc0001597983 */ /* 0x001ee80000300800 */
[----:B------:R-:W1:Y:S04]  /*4ba50*/  LDL.LU R2, [R1+0x3e0] ;  /* 0x0003e00001027983 */ /* 0x000e680000300800 */
[----:B------:R-:W3:Y:S04]  /*4ba60*/  LDL.LU R5, [R1+0x3e4] ;  /* 0x0003e40001057983 */ /* 0x000ee80000300800 */
[----:B------:R-:W3:Y:S04]  /*4ba70*/  LDL R33, [R1+0x2c14] ;  /* 0x002c140001217983 */ /* 0x000ee80000100800 */
[----:B------:R-:W-:Y:S04]  /*4ba80*/  STL.64 [R1+0x1a98], R8 ;  /* 0x001a980801007387 */ /* 0x000fe80000100a00 */
[----:B------:R-:W-:Y:S04]  /*4ba90*/  STL.64 [R1+0x1aa0], R10 ;  /* 0x001aa00a01007387 */ /* 0x000fe80000100a00 */
[----:B------:R-:W-:Y:S04]  /*4baa0*/  STL.64 [R1+0x1aa8], R12 ;  /* 0x001aa80c01007387 */ /* 0x000fe80000100a00 */
[----:B------:R-:W-:Y:S04]  /*4bab0*/  STL.64 [R1+0x1ab0], R14 ;  /* 0x001ab00e01007387 */ /* 0x000fe80000100a00 */
[----:B--2---:R0:W-:Y:S04]  /*4bac0*/  STL [R1+0x2c30], R86 ;  /* 0x002c305601007387 */ /* 0x0041e80000100800 */
[----:B0-----:R-:W2:Y:S04]  /*4bad0*/  LDL.LU R86, [R1+0x40f8] ;  /* 0x0040f80001567983 */ /* 0x001ea80000300800 */
[----:B----4-:R0:W-:Y:S04]  /*4bae0*/  STL [R1+0x2c2c], R88 ;  /* 0x002c2c5801007387 */ /* 0x0101e80000100800 */
[----:B0-----:R-:W4:Y:S04]  /*4baf0*/  LDL.LU R88, [R1+0x40f4] ;  /* 0x0040f40001587983 */ /* 0x001f280000300800 */
[----:B---3--:R0:W-:Y:S04]  /*4bb00*/  STL [R1+0x2c28], R85 ;  /* 0x002c285501007387 */ /* 0x0081e80000100800 */
[----:B0-----:R-:W3:Y:S04]  /*4bb10*/  LDL.LU R85, [R1+0x40f0] ;  /* 0x0040f00001557983 */ /* 0x001ee80000300800 */
[----:B------:R-:W2:Y:S04]  /*4bb20*/  LDL R23, [R1+0x2c10] ;  /* 0x002c100001177983 */ /* 0x000ea80000100800 */
[----:B------:R-:W2:Y:S04]  /*4bb30*/  LDL R22, [R1+0x2c0c] ;  /* 0x002c0c0001167983 */ /* 0x000ea80000100800 */
[----:B------:R-:W2:Y:S04]  /*4bb40*/  LDL R26, [R1+0x2c08] ;  /* 0x002c0800011a7983 */ /* 0x000ea80000100800 */
[----:B------:R-:W2:Y:S04]  /*4bb50*/  LDL R32, [R1+0x2c04] ;  /* 0x002c040001207983 */ /* 0x000ea80000100800 */
[----:B------:R-:W2:Y:S01]  /*4bb60*/  LDL.LU R4, [R1+0x3e8] ;  /* 0x0003e80001047983 */ /* 0x000ea20000300800 */
[----:B-1----:R-:W-:-:S02]  /*4bb70*/  IMAD.MOV.U32 R8, RZ, RZ, R2 ;  /* 0x000000ffff087224 */ /* 0x002fc400078e0002 */
[----:B------:R-:W-:Y:S01]  /*4bb80*/  IMAD.MOV.U32 R9, RZ, RZ, R91 ;  /* 0x000000ffff097224 */ /* 0x000fe200078e005b */
[----:B------:R-:W2:Y:S01]  /*4bb90*/  LDL.LU R3, [R1+0x3f8] ;  /* 0x0003f80001037983 */ /* 0x000ea20000300800 */
[----:B----4-:R-:W-:Y:S02]  /*4bba0*/  IMAD.MOV.U32 R14, RZ, RZ, R88 ;  /* 0x000000ffff0e7224 */ /* 0x010fe400078e0058 */
[----:B---3--:R-:W-:Y:S02]  /*4bbb0*/  IMAD.MOV.U32 R15, RZ, RZ, R85 ;  /* 0x000000ffff0f7224 */ /* 0x008fe400078e0055 */
[----:B------:R-:W-:Y:S02]  /*4bbc0*/  IMAD.MOV.U32 R10, RZ, RZ, R5 ;  /* 0x000000ffff0a7224 */ /* 0x000fe400078e0005 */
[----:B------:R-:W-:Y:S02]  /*4bbd0*/  IMAD.MOV.U32 R11, RZ, RZ, R90 ;  /* 0x000000ffff0b7224 */ /* 0x000fe400078e005a */
[----:B------:R-:W-:-:S02]  /*4bbe0*/  IMAD.MOV.U32 R12, RZ, RZ, R89 ;  /* 0x000000ffff0c7224 */ /* 0x000fc400078e0059 */
[----:B--2---:R-:W-:Y:S01]  /*4bbf0*/  IMAD.MOV.U32 R13, RZ, RZ, R86 ;  /* 0x000000ffff0d7224 */ /* 0x004fe200078e0056 */
[----:B------:R-:W2:Y:S04]  /*4bc00*/  @P2 LDG.E.U16 R27, desc[UR6][R14.64] ;  /* 0x000000060e1b2981 */ /* 0x000ea8000c1e1500 */
[----:B------:R0:W-:Y:S04]  /*4bc10*/  @P5 STL [R1+0x2c24], R0 ;  /* 0x002c240001005387 */ /* 0x0001e80000100800 */
[----:B------:R-:W3:Y:S04]  /*4bc20*/  @P2 LDG.E.U16 R33, desc[UR6][R8.64] ;  /* 0x0000000608212981 */ /* 0x000ee8000c1e1500 */
[----:B------:R-:W4:Y:S04]  /*4bc30*/  @P2 LDG.E.U16 R21, desc[UR6][R12.64] ;  /* 0x000000060c152981 */ /* 0x000f28000c1e1500 */
[----:B------:R-:W3:Y:S04]  /*4bc40*/  @P2 LDG.E.U16 R20, desc[UR6][R10.64] ;  /* 0x000000060a142981 */ /* 0x000ee8000c1e1500 */
[----:B0-----:R-:W3:Y:S04]  /*4bc50*/  LDL.LU R0, [R1+0x3fc] ;  /* 0x0003fc0001007983 */ /* 0x001ee80000300800 */
[----:B------:R-:W3:Y:S04]  /*4bc60*/  LDL.LU R2, [R1+0x3ec] ;  /* 0x0003ec0001027983 */ /* 0x000ee80000300800 */
[----:B------:R-:W-:Y:S04]  /*4bc70*/  STL.64 [R1+0x1a78], R8 ;  /* 0x001a780801007387 */ /* 0x000fe80000100a00 */
[----:B------:R-:W-:Y:S04]  /*4bc80*/  STL.64 [R1+0x1a80], R10 ;  /* 0x001a800a01007387 */ /* 0x000fe80000100a00 */
[----:B------:R-:W-:Y:S04]  /*4bc90*/  STL.64 [R1+0x1a88], R12 ;  /* 0x001a880c01007387 */ /* 0x000fe80000100a00 */
[----:B------:R-:W-:Y:S04]  /*4bca0*/  STL.64 [R1+0x1a90], R14 ;  /* 0x001a900e01007387 */ /* 0x000fe80000100a00 */
[----:B------:R-:W4:Y:S04]  /*4bcb0*/  LDL R24, [R1+0x2c00] ;  /* 0x002c000001187983 */ /* 0x000f280000100800 */
[----:B------:R-:W4:Y:S04]  /*4bcc0*/  LDL R25, [R1+0x2bfc] ;  /* 0x002bfc0001197983 */ /* 0x000f280000100800 */
[----:B--2---:R0:W-:Y:S04]  /*4bcd0*/  @P2 STL [R1+0x2c20], R27 ;  /* 0x002c201b01002387 */ /* 0x0041e80000100800 */
[----:B0-----:R-:W2:Y:S04]  /*4bce0*/  LDL R27, [R1+0x2bf8] ;  /* 0x002bf800011b7983 */ /* 0x001ea80000100800 */
[----:B------:R-:W2:Y:S04]  /*4bcf0*/  LDL.LU R17, [R1+0x3f0] ;  /* 0x0003f00001117983 */ /* 0x000ea80000300800 */
[----:B------:R-:W2:Y:S04]  /*4bd00*/  LDL.LU R16, [R1+0x400] ;  /* 0x0004000001107983 */ /* 0x000ea80000300800 */
[----:B------:R-:W2:Y:S04]  /*4bd10*/  LDL.LU R18, [R1+0x3f4] ;  /* 0x0003f40001127983 */ /* 0x000ea80000300800 */
[----:B------:R-:W2:Y:S01]  /*4bd20*/  LDL.LU R13, [R1+0x404] ;  /* 0x00040400010d7983 */ /* 0x000ea20000300800 */
[----:B------:R-:W-:-:S03]  /*4bd30*/  ISETP.GT.AND P4, PT, R6, 0x2a, PT ;  /* 0x0000002a0600780c */ /* 0x000fc60003f84270 */
[----:B---3--:R0:W-:Y:S01]  /*4bd40*/  @P2 STL [R1+0x2c14], R33 ;  /* 0x002c142101002387 */ /* 0x0081e20000100800 */
[----:B------:R-:W-:Y:S02]  /*4bd50*/  IMAD.MOV.U32 R5, RZ, RZ, R4 ;  /* 0x000000ffff057224 */ /* 0x000fe400078e0004 */
[----:B------:R-:W-:Y:S02]  /*4bd60*/  IMAD.MOV.U32 R4, RZ, RZ, R3 ;  /* 0x000000ffff047224 */ /* 0x000fe400078e0003 */
[----:B------:R-:W-:Y:S02]  /*4bd70*/  IMAD.MOV.U32 R14, RZ, RZ, R0 ;  /* 0x000000ffff0e7224 */ /* 0x000fe400078e0000 */
[----:B------:R-:W-:Y:S01]  /*4bd80*/  IMAD.MOV.U32 R15, RZ, RZ, R2 ;  /* 0x000000ffff0f7224 */ /* 0x000fe200078e0002 */
[----:B0-----:R-:W3:Y:S04]  /*4bd90*/  LDL R33, [R1+0x2bf4] ;  /* 0x002bf40001217983 */ /* 0x001ee80000100800 */
[----:B------:R-:W-:Y:S04]  /*4bda0*/  @P2 STL [R1+0x2c18], R20 ;  /* 0x002c181401002387 */ /* 0x000fe80000100800 */
[----:B----4-:R-:W-:Y:S04]  /*4bdb0*/  @P2 STL [R1+0x2c1c], R21 ;  /* 0x002c1c1501002387 */ /* 0x010fe80000100800 */
[----:B------:R-:W3:Y:S04]  /*4bdc0*/  LDL.LU R9, [R1+0x408] ;  /* 0x0004080001097983 */ /* 0x000ee80000300800 */
[----:B------:R-:W3:Y:S04]  /*4bdd0*/  LDL.LU R8, [R1+0x424] ;  /* 0x0004240001087983 */ /* 0x000ee80000300800 */
[----:B------:R0:W-:Y:S04]  /*4bde0*/  STL.64 [R1+0x1a58], R4 ;  /* 0x001a580401007387 */ /* 0x0001e80000100a00 */
[----:B------:R1:W-:Y:S04]  /*4bdf0*/  STL.64 [R1+0x1a60], R14 ;  /* 0x001a600e01007387 */ /* 0x0003e80000100a00 */
[----:B------:R-:W4:Y:S04]  /*4be00*/  LDL.LU R11, [R1+0x40c] ;  /* 0x00040c00010b7983 */ /* 0x000f280000300800 */
[----:B------:R-:W4:Y:S04]  /*4be10*/  LDL.LU R10, [R1+0x418] ;  /* 0x00041800010a7983 */ /* 0x000f280000300800 */
[----:B------:R-:W4:Y:S04]  /*4be20*/  LDL.LU R12, [R1+0x410] ;  /* 0x00041000010c7983 */ /* 0x000f280000300800 */
[----:B------:R-:W4:Y:S04]  /*4be30*/  LDL.LU R3, [R1+0x41c] ;  /* 0x00041c0001037983 */ /* 0x000f280000300800 */
[----:B------:R1:W4:Y:S04]  /*4be40*/  @P4 LDG.E.U16 R26, desc[UR6][R14.64] ;  /* 0x000000060e1a4981 */ /* 0x000328000c1e1500 */
[----:B------:R-:W1:Y:S04]  /*4be50*/  LDL.LU R2, [R1+0x414] ;  /* 0x0004140001027983 */ /* 0x000e680000300800 */
[----:B------:R-:W4:Y:S04]  /*4be60*/  LDL.LU R0, [R1+0x420] ;  /* 0x0004200001007983 */ /* 0x000f280000300800 */
[----:B------:R-:W4:Y:S04]  /*4be70*/  @P4 LDG.E.U16 R32, desc[UR6][R4.64] ;  /* 0x0000000604204981 */ /* 0x000f28000c1e1500 */
[----:B--2---:R-:W2:Y:S01]  /*4be80*/  @P4 LDG.E.U16 R22, desc[UR6][R16.64] ;  /* 0x0000000610164981 */ /* 0x004ea2000c1e1500 */
[----:B------:R-:W-:-:S02]  /*4be90*/  IMAD.MOV.U32 R19, RZ, RZ, R18 ;  /* 0x000000ffff137224 */ /* 0x000fc400078e0012 */
[----:B------:R-:W-:-:S05]  /*4bea0*/  IMAD.MOV.U32 R18, RZ, RZ, R13 ;  /* 0x000000ffff127224 */ /* 0x000fca00078e000d */
[----:B------:R-:W2:Y:S01]  /*4beb0*/  @P4 LDG.E.U16 R23, desc[UR6][R18.64] ;  /* 0x0000000612174981 */ /* 0x000ea2000c1e1500 */
[----:B------:R-:W-:-:S03]  /*4bec0*/  ISETP.GT.AND P5, PT, R6, 0x2b, PT ;  /* 0x0000002b0600780c */ /* 0x000fc60003fa4270 */
[----:B------:R-:W-:Y:S04]  /*4bed0*/  STL.64 [R1+0x1a70], R18 ;  /* 0x001a701201007387 */ /* 0x000fe80000100a00 */
[----:B------:R-:W-:Y:S04]  /*4bee0*/  STL.64 [R1+0x1a68], R16 ;  /* 0x001a681001007387 */ /* 0x000fe80000100a00 */
[----:B0-----:R-:W2:Y:S04]  /*4bef0*/  LDL.LU R5, [R1+0x428] ;  /* 0x0004280001057983 */ /* 0x001ea80000300800 */
[----:B------:R-:W2:Y:S04]  /*4bf00*/  LDL.LU R4, [R1+0x440] ;  /* 0x0004400001047983 */ /* 0x000ea80000300800 */
[----:B---3--:R-:W3:Y:S04]  /*4bf10*/  @P5 LDG.E.U16 R33, desc[UR6][R8.64] ;  /* 0x0000000608215981 */ /* 0x008ee8000c1e1500 */
[----:B----4-:R-:W4:Y:S01]  /*4bf20*/  @P5 LDG.E.U16 R27, desc[UR6][R10.64] ;  /* 0x000000060a1b5981 */ /* 0x010f22000c1e1500 */
[----:B------:R-:W-:-:S02]  /*4bf30*/  IMAD.MOV.U32 R13, RZ, RZ, R12 ;  /* 0x000000ffff0d7224 */ /* 0x000fc400078e000c */
[----:B------:R-:W-:Y:S02]  /*4bf40*/  IMAD.MOV.U32 R12, RZ, RZ, R3 ;  /* 0x000000ffff0c7224 */ /* 0x000fe400078e0003 */
[----:B-1----:R-:W-:Y:S02]  /*4bf50*/  IMAD.MOV.U32 R15, RZ, RZ, R2 ;  /* 0x000000ffff0f7224 */ /* 0x002fe400078e0002 */
[----:B------:R-:W-:Y:S01]  /*4bf60*/  IMAD.MOV.U32 R14, RZ, RZ, R0 ;  /* 0x000000ffff0e7224 */ /* 0x000fe200078e0000 */
[----:B------:R-:W3:Y:S04]  /*4bf70*/  @P5 LDG.E.U16 R25, desc[UR6][R12.64] ;  /* 0x000000060c195981 */ /* 0x000ee8000c1e1500 */
[----:B------:R-:W3:Y:S04]  /*4bf80*/  @P5 LDG.E.U16 R24, desc[UR6][R14.64] ;  /* 0x000000060e185981 */ /* 0x000ee8000c1e1500 */
[----:B--2---:R0:W-:Y:S04]  /*4bf90*/  @P4 STL [R1+0x2c10], R23 ;  /* 0x002c101701004387 */ /* 0x0041e80000100800 */
[----:B0-----:R-:W2:Y:S04]  /*4bfa0*/  LDL R23, [R1+0x2bf0] ;  /* 0x002bf00001177983 */ /* 0x001ea80000100800 */
[----:B------:R0:W-:Y:S04]  /*4bfb0*/  @P4 STL [R1+0x2c0c], R22 ;  /* 0x002c0c1601004387 */ /* 0x0001e80000100800 */
[----:B0-----:R-:W2:Y:S04]  /*4bfc0*/  LDL R22, [R1+0x2bec] ;  /* 0x002bec0001167983 */ /* 0x001ea80000100800 */
[----:B------:R0:W-:Y:S04]  /*4bfd0*/  @P4 STL [R1+0x2c08], R26 ;  /* 0x002c081a01004387 */ /* 0x0001e80000100800 */
[----:B0-----:R-:W2:Y:S04]  /*4bfe0*/  LDL R26, [R1+0x2be8] ;  /* 0x002be800011a7983 */ /* 0x001ea80000100800 */
[----:B------:R0:W-:Y:S04]  /*4bff0*/  @P4 STL [R1+0x2c04], R32 ;  /* 0x002c042001004387 */ /* 0x0001e80000100800 */
[----:B0-----:R-:W2:Y:S04]  /*4c000*/  LDL R32, [R1+0x2be4] ;  /* 0x002be40001207983 */ /* 0x001ea80000100800 */
[----:B------:R-:W-:Y:S04]  /*4c010*/  STL.64 [R1+0x1a38], R8 ;  /* 0x001a380801007387 */ /* 0x000fe80000100a00 */
[----:B------:R0:W-:Y:S04]  /*4c020*/  STL.64 [R1+0x1a40], R10 ;  /* 0x001a400a01007387 */ /* 0x0001e80000100a00 */
[----:B------:R1:W-:Y:S04]  /*4c030*/  STL.64 [R1+0x1a48], R12 ;  /* 0x001a480c01007387 */ /* 0x0003e80000100a00 */
[----:B------:R-:W-:Y:S04]  /*4c040*/  STL.64 [R1+0x1a50], R14 ;  /* 0x001a500e01007387 */ /* 0x000fe80000100a00 */
[----:B------:R-:W2:Y:S04]  /*4c050*/  LDL.LU R3, [R1+0x42c] ;  /* 0x00042c0001037983 */ /* 0x000ea80000300800 */
[----:B------:R-:W2:Y:S04]  /*4c060*/  LDL.LU R2, [R1+0x444] ;  /* 0x0004440001027983 */ /* 0x000ea80000300800 */
[----:B------:R-:W2:Y:S04]  /*4c070*/  LDL R0, [R1+0x2be0] ;  /* 0x002be00001007983 */ /* 0x000ea80000100800 */
[----:B------:R-:W2:Y:S04]  /*4c080*/  LDL.LU R17, [R1+0x430] ;  /* 0x0004300001117983 */ /* 0x000ea80000300800 */
[----:B------:R-:W2:Y:S04]  /*4c090*/  LDL.LU R16, [R1+0x438] ;  /* 0x0004380001107983 */ /* 0x000ea80000300800 */
[----:B0-----:R-:W2:Y:S04]  /*4c0a0*/  LDL.LU R11, [R1+0x434] ;  /* 0x00043400010b7983 */ /* 0x001ea80000300800 */
[----:B------:R-:W2:Y:S01]  /*4c0b0*/  LDL.LU R10, [R1+0x43c] ;  /* 0x00043c00010a7983 */ /* 0x000ea20000300800 */
[----:B------:R-:W-:-:S03]  /*4c0c0*/  ISETP.GT.AND P2, PT, R6, 0x2c, PT ;  /* 0x0000002c0600780c */ /* 0x000fc60003f44270 */
[----:B---3--:R-:W-:Y:S04]  /*4c0d0*/  @P5 STL [R1+0x2bf4], R33 ;  /* 0x002bf42101005387 */ /* 0x008fe80000100800 */
[----:B----4-:R0:W-:Y:S04]  /*4c0e0*/  @P5 STL [R1+0x2bf8], R27 ;  /* 0x002bf81b01005387 */ /* 0x0101e80000100800 */
[----:B------:R-:W-:Y:S01]  /*4c0f0*/  @P5 STL [R1+0x2bfc], R25 ;  /* 0x002bfc1901005387 */ /* 0x000fe20000100800 */
[----:B-1----:R-:W-:Y:S02]  /*4c100*/  IMAD.MOV.U32 R12, RZ, RZ, R4 ;  /* 0x000000ffff0c7224 */ /* 0x002fe400078e0004 */
[----:B------:R-:W-:Y:S01]  /*4c110*/  IMAD.MOV.U32 R13, RZ, RZ, R5 ;  /* 0x000000ffff0d7224 */ /* 0x000fe200078e0005 */
[----:B------:R1:W-:Y:S04]  /*4c120*/  @P5 STL [R1+0x2c00], R24 ;  /* 0x002c001801005387 */ /* 0x0003e80000100800 */
[----:B------:R-:W3:Y:S04]  /*4c130*/  LDL.LU R5, [R1+0x448] ;  /* 0x0004480001057983 */ /* 0x000ee80000300800 */
[----:B------:R-:W3:Y:S04]  /*4c140*/  LDL.LU R4, [R1+0x458] ;  /* 0x0004580001047983 */ /* 0x000ee80000300800 */
[----:B0-----:R-:W4:Y:S04]  /*4c150*/  LDL R27, [R1+0x2bdc] ;  /* 0x002bdc00011b7983 */ /* 0x001f280000100800 */
[----:B------:R-:W-:Y:S04]  /*4c160*/  STL.64 [R1+0x1a18], R12 ;  /* 0x001a180c01007387 */ /* 0x000fe80000100a00 */
[----:B------:R-:W3:Y:S04]  /*4c170*/  LDL R33, [R1+0x2bd8] ;  /* 0x002bd80001217983 */ /* 0x000ee80000100800 */
[----:B------:R-:W3:Y:S04]  /*4c180*/  LDL.LU R9, [R1+0x44c] ;  /* 0x00044c0001097983 */ /* 0x000ee80000300800 */
[----:B------:R-:W3:Y:S04]  /*4c190*/  LDL.LU R8, [R1+0x45c] ;  /* 0x00045c0001087983 */ /* 0x000ee80000300800 */
[----:B--2---:R-:W2:Y:S01]  /*4c1a0*/  @P2 LDG.E.U16 R32, desc[UR6][R12.64] ;  /* 0x000000060c202981 */ /* 0x004ea2000c1e1500 */
[----:B------:R-:W-:-:S02]  /*4c1b0*/  IMAD.MOV.U32 R15, RZ, RZ, R3 ;  /* 0x000000ffff0f7224 */ /* 0x000fc400078e0003 */
[----:B------:R-:W-:Y:S01]  /*4c1c0*/  IMAD.MOV.U32 R14, RZ, RZ, R2 ;  /* 0x000000ffff0e7224 */ /* 0x000fe200078e0002 */
[----:B------:R-:W4:Y:S04]  /*4c1d0*/  LDL.LU R3, [R1+0x450] ;  /* 0x0004500001037983 */ /* 0x000f280000300800 */
[----:B------:R4:W4:Y:S04]  /*4c1e0*/  @P2 LDG.E.U16 R22, desc[UR6][R16.64] ;  /* 0x0000000610162981 */ /* 0x000928000c1e1500 */
[----:B------:R-:W-:Y:S04]  /*4c1f0*/  STL.64 [R1+0x1a20], R14 ;  /* 0x001a200e01007387 */ /* 0x000fe80000100a00 */
[----:B------:R-:W4:Y:S04]  /*4c200*/  @P2 LDG.E.U16 R26, desc[UR6][R14.64] ;  /* 0x000000060e1a2981 */ /* 0x000f28000c1e1500 */
[----:B------:R-:W4:Y:S01]  /*4c210*/  LDL.LU R2, [R1+0x460] ;  /* 0x0004600001027983 */ /* 0x000f220000300800 */
[----:B------:R-:W-:-:S03]  /*4c220*/  IMAD.MOV.U32 R19, RZ, RZ, R11 ;  /* 0x000000ffff137224 */ /* 0x000fc600078e000b */
[----:B-1----:R-:W4:Y:S01]  /*4c230*/  LDL R24, [R1+0x2bd4] ;  /* 0x002bd40001187983 */ /* 0x002f220000100800 */
[----:B------:R-:W-:-:S03]  /*4c240*/  IMAD.MOV.U32 R18, RZ, RZ, R10 ;  /* 0x000000ffff127224 */ /* 0x000fc600078e000a */
[----:B------:R-:W4:Y:S04]  /*4c250*/  LDL.LU R11, [R1+0x454] ;  /* 0x00045400010b7983 */ /* 0x000f280000300800 */
[----:B------:R-:W4:Y:S04]  /*4c260*/  LDL.LU R10, [R1+0x464] ;  /* 0x00046400010a7983 */ /* 0x000f280000300800 */
[----:B------:R-:W4:Y:S01]  /*4c270*/  @P2 LDG.E.U16 R23, desc[UR6][R18.64] ;  /* 0x0000000612172981 */ /* 0x000f22000c1e1500 */
[----:B------:R-:W-:-:S03]  /*4c280*/  ISETP.GT.AND P4, PT, R6, 0x2d, PT ;  /* 0x0000002d0600780c */ /* 0x000fc60003f84270 */
[----:B------:R4:W-:Y:S04]  /*4c290*/  STL.64 [R1+0x1a28], R16 ;  /* 0x001a281001007387 */ /* 0x0009e80000100a00 */
[----:B------:R-:W-:Y:S04]  /*4c2a0*/  STL.64 [R1+0x1a30], R18 ;  /* 0x001a301201007387 */ /* 0x000fe80000100a00 */
[----:B------:R-:W4:Y:S04]  /*4c2b0*/  LDL R25, [R1+0x2bd0] ;  /* 0x002bd00001197983 */ /* 0x000f280000100800 */
[----:B---3--:R0:W3:Y:S04]  /*4c2c0*/  @P4 LDG.E.U16 R33, desc[UR6][R8.64] ;  /* 0x0000000608214981 */ /* 0x0080e8000c1e1500 */
[----:B--2---:R1:W-:Y:S01]  /*4c2d0*/  @P2 STL [R1+0x2be4], R32 ;  /* 0x002be42001002387 */ /* 0x0043e20000100800 */
[----:B----4-:R-:W-:-:S03]  /*4c2e0*/  IMAD.MOV.U32 R17, RZ, RZ, R3 ;  /* 0x000000ffff117224 */ /* 0x010fc600078e0003 */
[----:B------:R-:W-:Y:S04]  /*4c2f0*/  @P2 STL [R1+0x2be8], R26 ;  /* 0x002be81a01002387 */ /* 0x000fe80000100800 */
[----:B------:R-:W-:Y:S01]  /*4c300*/  @P2 STL [R1+0x2bec], R22 ;  /* 0x002bec1601002387 */ /* 0x000fe20000100800 */
[----:B------:R-:W-:-:S03]  /*4c310*/  IMAD.MOV.U32 R16, RZ, RZ, R2 ;  /* 0x000000ffff107224 */ /* 0x000fc600078e0002 */
[----:B------:R-:W2:Y:S04]  /*4c320*/  @P4 LDG.E.U16 R24, desc[UR6][R4.64] ;  /* 0x0000000604184981 */ /* 0x000ea8000c1e1500 */
[----:B------:R-:W4:Y:S04]  /*4c330*/  @P4 LDG.E.U16 R0, desc[UR6][R10.64] ;  /* 0x000000060a004981 */ /* 0x000f28000c1e1500 */
[----:B------:R-:W2:Y:S04]  /*4c340*/  @P4 LDG.E.U16 R27, desc[UR6][R16.64] ;  /* 0x00000006101b4981 */ /* 0x000ea8000c1e1500 */
[----:B------:R0:W-:Y:S04]  /*4c350*/  @P2 STL [R1+0x2bf0], R23 ;  /* 0x002bf01701002387 */ /* 0x0001e80000100800 */
[----:B------:R-:W2:Y:S04]  /*4c360*/  LDL R20, [R1+0x2bcc] ;  /* 0x002bcc0001147983 */ /* 0x000ea80000100800 */
[----:B-1----:R-:W3:Y:S04]  /*4c370*/  LDL R32, [R1+0x2bc4] ;  /* 0x002bc40001207983 */ /* 0x002ee80000100800 */
[----:B0-----:R-:W3:Y:S04]  /*4c380*/  LDL R23, [R1+0x2bc8] ;  /* 0x002bc80001177983 */ /* 0x001ee80000100800 */
[----:B------:R-:W-:Y:S04]  /*4c390*/  STL.64 [R1+0x19f8], R4 ;  /* 0x0019f80401007387 */ /* 0x000fe80000100a00 */
[----:B------:R-:W3:Y:S04]  /*4c3a0*/  LDL.LU R3, [R1+0x468] ;  /* 0x0004680001037983 */ /* 0x000ee80000300800 */
[----:B------:R-:W3:Y:S04]  /*4c3b0*/  LDL.LU R2, [R1+0x484] ;  /* 0x0004840001027983 */ /* 0x000ee80000300800 */
[----:B------:R-:W-:Y:S04]  /*4c3c0*/  STL.64 [R1+0x1a00], R8 ;  /* 0x001a000801007387 */ /* 0x000fe80000100a00 */
[----:B------:R-:W-:Y:S04]  /*4c3d0*/  STL.64 [R1+0x1a08], R16 ;  /* 0x001a081001007387 */ /* 0x000fe80000100a00 */
[----:B------:R0:W-:Y:S04]  /*4c3e0*/  STL.64 [R1+0x1a10], R10 ;  /* 0x001a100a01007387 */ /* 0x0001e80000100a00 */
[----:B0-----:R-:W3:Y:S04]  /*4c3f0*/  LDL.LU R11, [R1+0x46c] ;  /* 0x00046c00010b7983 */ /* 0x001ee80000300800 */
[----:B------:R-:W3:Y:S04]  /*4c400*/  LDL.LU R10, [R1+0x478] ;  /* 0x00047800010a7983 */ /* 0x000ee80000300800 */
[----:B------:R-:W3:Y:S04]  /*4c410*/  LDL.LU R15, [R1+0x470] ;  /* 0x00047000010f7983 */ /* 0x000ee80000300800 */
[----:B------:R-:W3:Y:S04]  /*4c420*/  LDL.LU R14, [R1+0x47c] ;  /* 0x00047c00010e7983 */ /* 0x000ee80000300800 */
[----:B------:R-:W3:Y:S04]  /*4c430*/  LDL.LU R13, [R1+0x474] ;  /* 0x00047400010d7983 */ /* 0x000ee80000300800 */
[----:B------:R-:W3:Y:S04]  /*4c440*/  LDL.LU R12, [R1+0x480] ;  /* 0x00048000010c7983 */ /* 0x000ee80000300800 */
[----:B------:R-:W3:Y:S01]  /*4c450*/  LDL R26, [R1+0x2bc0] ;  /* 0x002bc000011a7983 */ /* 0x000ee20000100800 */
[----:B------:R-:W-:-:S03]  /*4c460*/  ISETP.GT.AND P5, PT, R6, 0x2e, PT ;  /* 0x0000002e0600780c */ /* 0x000fc60003fa4270 */
[----:B----4-:R0:W-:Y:S04]  /*4c470*/  @P4 STL [R1+0x2be0], R0 ;  /* 0x002be00001004387 */ /* 0x0101e80000100800 */
[----:B0-----:R-:W4:Y:S04]  /*4c480*/  LDL R0, [R1+0x2bbc] ;  /* 0x002bbc0001007983 */ /* 0x001f280000100800 */
[----:B--2---:R0:W-:Y:S01]  /*4c490*/  @P4 STL [R1+0x2bdc], R27 ;  /* 0x002bdc1b01004387 */ /* 0x0041e20000100800 */
[----:B---3--:R-:W-:Y:S02]  /*4c4a0*/  IMAD.MOV.U32 R9, RZ, RZ, R3 ;  /* 0x000000ffff097224 */ /* 0x008fe400078e0003 */
[----:B------:R-:W-:Y:S01]  /*4c4b0*/  IMAD.MOV.U32 R8, RZ, RZ, R2 ;  /* 0x000000ffff087224 */ /* 0x000fe200078e0002 */
[----:B0-----:R-:W2:Y:S04]  /*4c4c0*/  LDL R27, [R1+0x2bb8] ;  /* 0x002bb800011b7983 */ /* 0x001ea80000100800 */
[----:B------:R0:W-:Y:S04]  /*4c4d0*/  @P4 STL [R1+0x2bd8], R33 ;  /* 0x002bd82101004387 */ /* 0x0001e80000100800 */
[----:B------:R1:W3:Y:S04]  /*4c4e0*/  @P5 LDG.E.U16 R32, desc[UR6][R8.64] ;  /* 0x0000000608205981 */ /* 0x0002e8000c1e1500 */
[----:B0-----:R-:W2:Y:S04]  /*4c4f0*/  LDL R33, [R1+0x2bb4] ;  /* 0x002bb40001217983 */ /* 0x001ea80000100800 */
[----:B------:R-:W-:Y:S04]  /*4c500*/  @P4 STL [R1+0x2bd4], R24 ;  /* 0x002bd41801004387 */ /* 0x000fe80000100800 */
[----:B------:R-:W2:Y:S04]  /*4c510*/  LDL.LU R5, [R1+0x488] ;  /* 0x0004880001057983 */ /* 0x000ea80000300800 */
[----:B------:R-:W1:Y:S04]  /*4c520*/  LDL.LU R4, [R1+0x4a0] ;  /* 0x0004a00001047983 */ /* 0x000e680000300800 */
[----:B------:R-:W2:Y:S01]  /*4c530*/  LDL.LU R3, [R1+0x48c] ;  /* 0x00048c0001037983 */ /* 0x000ea20000300800 */
[----:B------:R-:W-:-:S02]  /*4c540*/  IMAD.MOV.U32 R16, RZ, RZ, R14 ;  /* 0x000000ffff107224 */ /* 0x000fc400078e000e */
[----:B------:R-:W-:Y:S01]  /*4c550*/  IMAD.MOV.U32 R17, RZ, RZ, R15 ;  /* 0x000000ffff117224 */ /* 0x000fe200078e000f */
[----:B------:R-:W-:Y:S04]  /*4c560*/  STL.64 [R1+0x19d8], R8 ;  /* 0x0019d80801007387 */ /* 0x000fe80000100a00 */
[----:B------:R-:W2:Y:S04]  /*4c570*/  LDL.LU R2, [R1+0x4a4] ;  /* 0x0004a40001027983 */ /* 0x000ea80000300800 */
[----:B------:R0:W-:Y:S04]  /*4c580*/  STL.64 [R1+0x19f0], R12 ;  /* 0x0019f00c01007387 */ /* 0x0001e80000100a00 */
[----:B------:R0:W-:Y:S04]  /*4c590*/  STL.64 [R1+0x19e0], R10 ;  /* 0x0019e00a01007387 */ /* 0x0001e80000100a00 */
[----:B------:R-:W2:Y:S04]  /*4c5a0*/  @P5 LDG.E.U16 R25, desc[UR6][R12.64] ;  /* 0x000000060c195981 */ /* 0x000ea8000c1e1500 */
[----:B------:R-:W-:Y:S04]  /*4c5b0*/  STL.64 [R1+0x19e8], R16 ;  /* 0x0019e81001007387 */ /* 0x000fe80000100a00 */
[----:B------:R1:W2:Y:S01]  /*4c5c0*/  @P5 LDG.E.U16 R23, desc[UR6][R10.64] ;  /* 0x000000060a175981 */ /* 0x0002a2000c1e1500 */
[----:B------:R-:W-:-:S03]  /*4c5d0*/  ISETP.GT.AND P2, PT, R6, 0x2f, PT ;  /* 0x0000002f0600780c */ /* 0x000fc60003f44270 */
[----:B------:R-:W2:Y:S04]  /*4c5e0*/  @P5 LDG.E.U16 R20, desc[UR6][R16.64] ;  /* 0x0000000610145981 */ /* 0x000ea8000c1e1500 */
[----:B0-----:R-:W4:Y:S04]  /*4c5f0*/  LDL.LU R13, [R1+0x490] ;  /* 0x00049000010d7983 */ /* 0x001f280000300800 */
[----:B------:R-:W4:Y:S04]  /*4c600*/  LDL.LU R12, [R1+0x498] ;  /* 0x00049800010c7983 */ /* 0x000f280000300800 */
[----:B------:R-:W2:Y:S04]  /*4c610*/  LDL.LU R15, [R1+0x494] ;  /* 0x00049400010f7983 */ /* 0x000ea80000300800 */
[----:B------:R-:W3:Y:S04]  /*4c620*/  LDL.LU R14, [R1+0x49c] ;  /* 0x00049c00010e7983 */ /* 0x000ee80000300800 */
[----:B------:R-:W3:Y:S04]  /*4c630*/  LDL R22, [R1+0x2bb0] ;  /* 0x002bb00001167983 */ /* 0x000ee80000100800 */
[----:B------:R-:W3:Y:S04]  /*4c640*/  LDL R24, [R1+0x2bac] ;  /* 0x002bac0001187983 */ /* 0x000ee80000100800 */
[----:B----4-:R-:W4:Y:S04]  /*4c650*/  @P2 LDG.E.U16 R0, desc[UR6][R12.64] ;  /* 0x000000060c002981 */ /* 0x010f28000c1e1500 */
[----:B--2---:R0:W-:Y:S01]  /*4c660*/  @P5 STL [R1+0x2bd0], R25 ;  /* 0x002bd01901005387 */ /* 0x0041e20000100800 */
[----:B-1----:R-:W-:-:S02]  /*4c670*/  IMAD.MOV.U32 R8, RZ, RZ, R4 ;  /* 0x000000ffff087224 */ /* 0x002fc400078e0004 */
[----:B------:R-:W-:Y:S02]  /*4c680*/  IMAD.MOV.U32 R9, RZ, RZ, R5 ;  /* 0x000000ffff097224 */ /* 0x000fe400078e0005 */
[----:B------:R-:W-:Y:S02]  /*4c690*/  IMAD.MOV.U32 R10, RZ, RZ, R2 ;  /* 0x000000ffff0a7224 */ /* 0x000fe400078e0002 */
[----:B------:R-:W-:Y:S01]  /*4c6a0*/  IMAD.MOV.U32 R11, RZ, RZ, R3 ;  /* 0x000000ffff0b7224 */ /* 0x000fe200078e0003 */
[----:B---3--:R-:W2:Y:S04]  /*4c6b0*/  @P2 LDG.E.U16 R26, desc[UR6][R14.64] ;  /* 0x000000060e1a2981 */ /* 0x008ea8000c1e1500 */
[----:B------:R1:W3:Y:S04]  /*4c6c0*/  @P2 LDG.E.U16 R33, desc[UR6][R8.64] ;  /* 0x0000000608212981 */ /* 0x0002e8000c1e1500 */
[----:B------:R1:W3:Y:S04]  /*4c6d0*/  @P2 LDG.E.U16 R27, desc[UR6][R10.64] ;  /* 0x000000060a1b2981 */ /* 0x0002e8000c1e1500 */
[----:B0-----:R-:W3:Y:S04]  /*4c6e0*/  LDL R25, [R1+0x2ba8] ;  /* 0x002ba80001197983 */ /* 0x001ee80000100800 */
[----:B------:R0:W-:Y:S04]  /*4c6f0*/  @P5 STL [R1+0x2bc4], R32 ;  /* 0x002bc42001005387 */ /* 0x0001e80000100800 */
[----:B------:R-:W-:Y:S04]  /*4c700*/  @P5 STL [R1+0x2bc8], R23 ;  /* 0x002bc81701005387 */ /* 0x000fe80000100800 */
[----:B------:R-:W-:Y:S04]  /*4c710*/  @P5 STL [R1+0x2bcc], R20 ;  /* 0x002bcc1401005387 */ /* 0x000fe80000100800 */
[----:B------:R-:W3:Y:S04]  /*4c720*/  LDL.LU R5, [R1+0x4a8] ;  /* 0x0004a80001057983 */ /* 0x000ee80000300800 */
[----:B------:R-:W1:Y:S04]  /*4c730*/  LDL.LU R4, [R1+0x4b8] ;  /* 0x0004b80001047983 */ /* 0x000e680000300800 */
[----:B------:R-:W-:Y:S04]  /*4c740*/  STL.64 [R1+0x19b8], R8 ;  /* 0x0019b80801007387 */ /* 0x000fe80000100a00 */
[----:B------:R-:W-:Y:S04]  /*4c750*/  STL.64 [R1+0x19c0], R10 ;  /* 0x0019c00a01007387 */ /* 0x000fe80000100a00 */
[----:B------:R-:W3:Y:S04]  /*4c760*/  LDL.LU R3, [R1+0x4ac] ;  /* 0x0004ac0001037983 */ /* 0x000ee80000300800 */
[----:B------:R-:W3:Y:S04]  /*4c770*/  LDL.LU R2, [R1+0x4bc] ;  /* 0x0004bc0001027983 */ /* 0x000ee80000300800 */
[----:B0-----:R-:W3:Y:S04]  /*4c780*/  LDL R32, [R1+0x2ba4] ;  /* 0x002ba40001207983 */ /* 0x001ee80000100800 */
[----:B------:R-:W-:Y:S04]  /*4c790*/  STL.64 [R1+0x19d0], R14 ;  /* 0x0019d00e01007387 */ /* 0x000fe80000100a00 */
[----:B------:R0:W-:Y:S04]  /*4c7a0*/  STL.64 [R1+0x19c8], R12 ;  /* 0x0019c80c01007387 */ /* 0x0001e80000100a00 */
[----:B0-----:R-:W3:Y:S04]  /*4c7b0*/  LDL.LU R13, [R1+0x4b0] ;  /* 0x0004b000010d7983 */ /* 0x001ee80000300800 */
[----:B------:R-:W3:Y:S04]  /*4c7c0*/  LDL.LU R12, [R1+0x4c0] ;  /* 0x0004c000010c7983 */ /* 0x000ee80000300800 */
[----:B------:R-:W3:Y:S04]  /*4c7d0*/  LDL.LU R14, [R1+0x4b4] ;  /* 0x0004b400010e7983 */ /* 0x000ee80000300800 */
[----:B----4-:R0:W-:Y:S04]  /*4c7e0*/  @P2 STL [R1+0x2bbc], R0 ;  /* 0x002bbc0001002387 */ /* 0x0101e80000100800 */
[----:B0-----:R-:W4:Y:S01]  /*4c7f0*/  LDL.LU R0, [R1+0x4c4] ;  /* 0x0004c40001007983 */ /* 0x001f220000300800 */
[----:B------:R-:W-:-:S03]  /*4c800*/  ISETP.GT.AND P4, PT, R6, 0x30, PT ;  /* 0x000000300600780c */ /* 0x000fc60003f84270 */
[----:B------:R-:W4:Y:S04]  /*4c810*/  LDL R23, [R1+0x2ba0] ;  /* 0x002ba00001177983 */ /* 0x000f280000100800 */
[----:B--2---:R0:W-:Y:S01]  /*4c820*/  @P2 STL [R1+0x2bc0], R26 ;  /* 0x002bc01a01002387 */ /* 0x0041e20000100800 */
[----:B-1----:R-:W-:Y:S02]  /*4c830*/  IMAD.MOV.U32 R8, RZ, RZ, R4 ;  /* 0x000000ffff087224 */ /* 0x002fe400078e0004 */
[----:B---3--:R-:W-:Y:S02]  /*4c840*/  IMAD.MOV.U32 R9, RZ, RZ, R5 ;  /* 0x000000ffff097224 */ /* 0x008fe400078e0005 */
[----:B------:R-:W-:Y:S02]  /*4c850*/  IMAD.MOV.U32 R11, RZ, RZ, R3 ;  /* 0x000000ffff0b7224 */ /* 0x000fe400078e0003 */
[----:B------:R-:W-:Y:S01]  /*4c860*/  IMAD.MOV.U32 R10, RZ, RZ, R2 ;  /* 0x000000ffff0a7224 */ /* 0x000fe200078e0002 */
[----:B0-----:R-:W2:Y:S04]  /*4c870*/  LDL R26, [R1+0x2b9c] ;  /* 0x002b9c00011a7983 */ /* 0x001ea80000100800 */
[----:B------:R0:W-:Y:S04]  /*4c880*/  @P2 STL [R1+0x2bb8], R27 ;  /* 0x002bb81b01002387 */ /* 0x0001e80000100800 */
[----:B------:R-:W3:Y:S04]  /*4c890*/  @P4 LDG.E.U16 R25, desc[UR6][R10.64] ;  /* 0x000000060a194981 */ /* 0x000ee8000c1e1500 */
[----:B------:R-:W2:Y:S04]  /*4c8a0*/  @P4 LDG.E.U16 R32, desc[UR6][R8.64] ;  /* 0x0000000608204981 */ /* 0x000ea8000c1e1500 */
[----:B0-----:R-:W2:Y:S01]  /*4c8b0*/  LDL R27, [R1+0x2b98] ;  /* 0x002b9800011b7983 */ /* 0x001ea20000100800 */
[----:B------:R-:W-:-:S03]  /*4c8c0*/  IMAD.MOV.U32 R15, RZ, RZ, R14 ;  /* 0x000000ffff0f7224 */ /* 0x000fc600078e000e */
[----:B------:R0:W-:Y:S04]  /*4c8d0*/  @P2 STL [R1+0x2bb4], R33 ;  /* 0x002bb42101002387 */ /* 0x0001e80000100800 */
[----:B------:R-:W2:Y:S04]  /*4c8e0*/  @P4 LDG.E.U16 R24, desc[UR6][R12.64] ;  /* 0x000000060c184981 */ /* 0x000ea8000c1e1500 */
[----:B0-----:R-:W2:Y:S04]  /*4c8f0*/  LDL R33, [R1+0x2b94] ;  /* 0x002b940001217983 */ /* 0x001ea80000100800 */
[----:B------:R-:W2:Y:S04]  /*4c900*/  LDL.LU R3, [R1+0x4c8] ;  /* 0x0004c80001037983 */ /* 0x000ea80000300800 */
[----:B------:R-:W2:Y:S04]  /*4c910*/  LDL.LU R2, [R1+0x4e4] ;  /* 0x0004e40001027983 */ /* 0x000ea80000300800 */
[----:B------:R-:W-:Y:S04]  /*4c920*/  STL.64 [R1+0x1998], R8 ;  /* 0x0019980801007387 */ /* 0x000fe80000100a00 */
[----:B------:R-:W-:Y:S04]  /*4c930*/  STL.64 [R1+0x19a0], R10 ;  /* 0x0019a00a01007387 */ /* 0x000fe80000100a00 */
[----:B------:R-:W2:Y:S04]  /*4c940*/  LDL.LU R5, [R1+0x4cc] ;  /* 0x0004cc0001057983 */ /* 0x000ea80000300800 */
[----:B------:R-:W3:Y:S01]  /*4c950*/  LDL.LU R4, [R1+0x4d8] ;  /* 0x0004d80001047983 */ /* 0x000ee20000300800 */
[----:B----4-:R-:W-:-:S03]  /*4c960*/  IMAD.MOV.U32 R14, RZ, RZ, R0 ;  /* 0x000000ffff0e7224 */ /* 0x010fc600078e0000 */
[----:B------:R-:W4:Y:S04]  /*4c970*/  LDL R0, [R1+0x2b90] ;  /* 0x002b900001007983 */ /* 0x000f280000100800 */
[----:B------:R2:W4:Y:S04]  /*4c980*/  @P4 LDG.E.U16 R22, desc[UR6][R14.64] ;  /* 0x000000060e164981 */ /* 0x000528000c1e1500 */
[----:B------:R2:W-:Y:S04]  /*4c990*/  STL.64 [R1+0x19b0], R14 ;  /* 0x0019b00e01007387 */ /* 0x0005e80000100a00 */
[----:B------:R-:W-:Y:S04]  /*4c9a0*/  STL.64 [R1+0x19a8], R12 ;  /* 0x0019a80c01007387 */ /* 0x000fe80000100a00 */
[----:B------:R-:W4:Y:S04]  /*4c9b0*/  LDL.LU R17, [R1+0x4d0] ;  /* 0x0004d00001117983 */ /* 0x000f280000300800 */
[----:B------:R-:W4:Y:S04]  /*4c9c0*/  LDL.LU R16, [R1+0x4dc] ;  /* 0x0004dc0001107983 */ /* 0x000f280000300800 */
[----:B------:R-:W4:Y:S04]  /*4c9d0*/  LDL.LU R19, [R1+0x4d4] ;  /* 0x0004d40001137983 */ /* 0x000f280000300800 */
[----:B------:R-:W4:Y:S01]  /*4c9e0*/  LDL.LU R18, [R1+0x4e0] ;  /* 0x0004e00001127983 */ /* 0x000f220000300800 */
[----:B--2---:R-:W-:-:S02]  /*4c9f0*/  IMAD.MOV.U32 R15, RZ, RZ, R5 ;  /* 0x000000ffff0f7224 */ /* 0x004fc400078e0005 */
[----:B---3--:R-:W-:Y:S01]  /*4ca00*/  IMAD.MOV.U32 R14, RZ, RZ, R4 ;  /* 0x000000ffff0e7224 */ /* 0x008fe200078e0004 */
[----:B----4-:R0:W-:Y:S04]  /*4ca10*/  @P4 STL [R1+0x2bb0], R22 ;  /* 0x002bb01601004387 */ /* 0x0101e80000100800 */
[----:B0-----:R-:W2:Y:S04]  /*4ca20*/  LDL R22, [R1+0x2b8c] ;  /* 0x002b8c0001167983 */ /* 0x001ea80000100800 */
[----:B------:R0:W-:Y:S04]  /*4ca30*/  @P4 STL [R1+0x2bac], R24 ;  /* 0x002bac1801004387 */ /* 0x0001e80000100800 */
[----:B0-----:R-:W3:Y:S04]  /*4ca40*/  LDL R24, [R1+0x2b88] ;  /* 0x002b880001187983 */ /* 0x001ee80000100800 */
[----:B------:R0:W-:Y:S04]  /*4ca50*/  @P4 STL [R1+0x2ba8], R25 ;  /* 0x002ba81901004387 */ /* 0x0001e80000100800 */
[----:B0-----:R-:W4:Y:S04]  /*4ca60*/  LDL R25, [R1+0x2b84] ;  /* 0x002b840001197983 */ /* 0x001f280000100800 */
[----:B------:R0:W-:Y:S04]  /*4ca70*/  @P4 STL [R1+0x2ba4], R32 ;  /* 0x002ba42001004387 */ /* 0x0001e80000100800 */
[----:B------:R-:W4:Y:S04]  /*4ca80*/  LDL.LU R5, [R1+0x4e8] ;  /* 0x0004e80001057983 */ /* 0x000f280000300800 */
[----:B------:R-:W4:Y:S04]  /*4ca90*/  LDL.LU R4, [R1+0x500] ;  /* 0x0005000001047983 */ /* 0x000f280000300800 */
[----:B------:R1:W-:Y:S04]  /*4caa0*/  STL.64 [R1+0x1978], R2 ;  /* 0x0019780201007387 */ /* 0x0003e80000100a00 */
[----:B------:R-:W-:Y:S04]  /*4cab0*/  STL.64 [R1+0x1980], R14 ;  /* 0x0019800e01007387 */ /* 0x000fe80000100a00 */
[----:B------:R-:W3:Y:S04]  /*4cac0*/  LDL.LU R9, [R1+0x4ec] ;  /* 0x0004ec0001097983 */ /* 0x000ee80000300800 */
[----:B------:R-:W3:Y:S04]  /*4cad0*/  LDL.LU R8, [R1+0x504] ;  /* 0x0005040001087983 */ /* 0x000ee80000300800 */
[----:B------:R-:W2:Y:S04]  /*4cae0*/  LDL.LU R13, [R1+0x4f0] ;  /* 0x0004f000010d7983 */ /* 0x000ea80000300800 */
[----:B------:R-:W2:Y:S04]  /*4caf0*/  LDL.LU R12, [R1+0x4f8] ;  /* 0x0004f800010c7983 */ /* 0x000ea80000300800 */
[----:B------:R-:W2:Y:S04]  /*4cb00*/  LDL.LU R11, [R1+0x4f4] ;  /* 0x0004f400010b7983 */ /* 0x000ea80000300800 */
[----:B------:R-:W2:Y:S01]  /*4cb10*/  LDL.LU R10, [R1+0x4fc] ;  /* 0x0004fc00010a7983 */ /* 0x000ea20000300800 */
[----:B------:R-:W-:-:S02]  /*4cb20*/  ISETP.GT.AND P5, PT, R6, 0x31, PT ;  /* 0x000000310600780c */ /* 0x000fc40003fa4270 */
[----:B------:R-:W-:Y:S01]  /*4cb30*/  ISETP.GT.AND P2, PT, R6, 0x32, PT ;  /* 0x000000320600780c */ /* 0x000fe20003f44270 */
[----:B0-----:R-:W2:Y:S10]  /*4cb40*/  LDL R32, [R1+0x2b80] ;  /* 0x002b800001207983 */ /* 0x001eb40000100800 */
[----:B------:R0:W2:Y:S04]  /*4cb50*/  @P5 LDG.E.U16 R26, desc[UR6][R16.64] ;  /* 0x00000006101a5981 */ /* 0x0000a8000c1e1500 */
[----:B------:R-:W2:Y:S04]  /*4cb60*/  @P5 LDG.E.U16 R27, desc[UR6][R14.64] ;  /* 0x000000060e1b5981 */ /* 0x000ea8000c1e1500 */
[----:B------:R-:W2:Y:S04]  /*4cb70*/  @P5 LDG.E.U16 R33, desc[UR6][R2.64] ;  /* 0x0000000602215981 */ /* 0x000ea8000c1e1500 */
[----:B------:R-:W2:Y:S04]  /*4cb80*/  @P5 LDG.E.U16 R23, desc[UR6][R18.64] ;  /* 0x0000000612175981 */ /* 0x000ea8000c1e1500 */
[----:B------:R-:W-:Y:S04]  /*4cb90*/  STL.64 [R1+0x1990], R18 ;  /* 0x0019901201007387 */ /* 0x000fe80000100a00 */
[----:B------:R0:W-:Y:S04]  /*4cba0*/  STL.64 [R1+0x1988], R16 ;  /* 0x0019881001007387 */ /* 0x0001e80000100a00 */
[----:B-1----:R-:W2:Y:S04]  /*4cbb0*/  LDL.LU R3, [R1+0x508] ;  /* 0x0005080001037983 */ /* 0x002ea80000300800 */
[----:B------:R-:W2:Y:S04]  /*4cbc0*/  LDL.LU R2, [R1+0x518] ;  /* 0x0005180001027983 */ /* 0x000ea80000300800 */
[----:B----4-:R-:W4:Y:S04]  /*4cbd0*/  @P2 LDG.E.U16 R25, desc[UR6][R4.64] ;  /* 0x0000000604192981 */ /* 0x010f28000c1e1500 */
[----:B---3--:R-:W3:Y:S04]  /*4cbe0*/  @P2 LDG.E.U16 R24, desc[UR6][R8.64] ;  /* 0x0000000608182981 */ /* 0x008ee8000c1e1500 */
[----:B--2---:R-:W2:Y:S01]  /*4cbf0*/  @P2 LDG.E.U16 R0, desc[UR6][R10.64] ;  /* 0x000000060a002981 */ /* 0x004ea2000c1e1500 */
[----:B0-----:R-:W-:-:S02]  /*4cc00*/  IMAD.MOV.U32 R16, RZ, RZ, R12 ;  /* 0x000000ffff107224 */ /* 0x001fc400078e000c */
[----:B------:R-:W-:-:S05]  /*4cc10*/  IMAD.MOV.U32 R17, RZ, RZ, R13 ;  /* 0x000000ffff117224 */ /* 0x000fca00078e000d */
[----:B------:R-:W3:Y:S04]  /*4cc20*/  @P2 LDG.E.U16 R22, desc[UR6][R16.64] ;  /* 0x0000000610162981 */ /* 0x000ee8000c1e1500 */
[----:B------:R0:W-:Y:S04]  /*4cc30*/  @P5 STL [R1+0x2b9c], R26 ;  /* 0x002b9c1a01005387 */ /* 0x0001e80000100800 */
[----:B0-----:R-:W3:Y:S04]  /*4cc40*/  LDL R26, [R1+0x2b7c] ;  /* 0x002b7c00011a7983 */ /* 0x001ee80000100800 */
[----:B------:R0:W-:Y:S04]  /*4cc50*/  @P5 STL [R1+0x2b98], R27 ;  /* 0x002b981b01005387 */ /* 0x0001e80000100800 */
[----:B0-----:R-:W3:Y:S04]  /*4cc60*/  LDL R27, [R1+0x2b78] ;  /* 0x002b7800011b7983 */ /* 0x001ee80000100800 */
[----:B------:R0:W-:Y:S04]  /*4cc70*/  @P5 STL [R1+0x2b94], R33 ;  /* 0x002b942101005387 */ /* 0x0001e80000100800 */
[----:B0-----:R-:W3:Y:S04]  /*4cc80*/  LDL R33, [R1+0x2b74] ;  /* 0x002b740001217983 */ /* 0x001ee80000100800 */
[----:B------:R-:W-:Y:S04]  /*4cc90*/  @P5 STL [R1+0x2ba0], R23 ;  /* 0x002ba01701005387 */ /* 0x000fe80000100800 */
[----:B------:R-:W-:Y:S04]  /*4cca0*/  STL.64 [R1+0x1958], R4 ;  /* 0x0019580401007387 */ /* 0x000fe80000100a00 */
        /* <DEDUP_REMOVED lines=8> */
[----:B--2---:R0:W-:Y:S04]  /*4cd30*/  @P2 STL [R1+0x2b90], R0 ;  /* 0x002b900001002387 */ /* 0x0041e80000100800 */
[----:B0-----:R-:W2:Y:S01]  /*4cd40*/  LDL.LU R0, [R1+0x524] ;  /* 0x0005240001007983 */ /* 0x001ea20000300800 */
[----:B------:R-:W-:-:S03]  /*4cd50*/  ISETP.GT.AND P4, PT, R6, 0x33, PT ;  /* 0x000000330600780c */ /* 0x000fc60003f84270 */
[----:B----4-:R-:W-:Y:S04]  /*4cd60*/  @P2 STL [R1+0x2b84], R25 ;  /* 0x002b841901002387 */ /* 0x010fe80000100800 */
[----:B---3--:R0:W-:Y:S01]  /*4cd70*/  @P2 STL [R1+0x2b88], R24 ;  /* 0x002b881801002387 */ /* 0x0081e20000100800 */
[----:B------:R-:W-:Y:S02]  /*4cd80*/  IMAD.MOV.U32 R8, RZ, RZ, R2 ;  /* 0x000000ffff087224 */ /* 0x000fe400078e0002 */
[----:B------:R-:W-:Y:S01]  /*4cd90*/  IMAD.MOV.U32 R9, RZ, RZ, R3 ;  /* 0x000000ffff097224 */ /* 0x000fe200078e0003 */
[----:B------:R-:W-:Y:S04]  /*4cda0*/  @P2 STL [R1+0x2b8c], R22 ;  /* 0x002b8c1601002387 */ /* 0x000fe80000100800 */
[----:B------:R-:W3:Y:S04]  /*4cdb0*/  LDL.LU R5, [R1+0x528] ;  /* 0x0005280001057983 */ /* 0x000ee80000300800 */
[----:B------:R-:W4:Y:S04]  /*4cdc0*/  LDL.LU R4, [R1+0x544] ;  /* 0x0005440001047983 */ /* 0x000f280000300800 */
[----:B------:R-:W3:Y:S04]  /*4cdd0*/  LDL.LU R3, [R1+0x52c] ;  /* 0x00052c0001037983 */ /* 0x000ee80000300800 */
[----:B------:R-:W-:Y:S04]  /*4cde0*/  STL.64 [R1+0x1938], R8 ;  /* 0x0019380801007387 */ /* 0x000fe80000100a00 */
[----:B------:R-:W3:Y:S04]  /*4cdf0*/  LDL.LU R2, [R1+0x538] ;  /* 0x0005380001027983 */ /* 0x000ee80000300800 */
[----:B------:R-:W3:Y:S04]  /*4ce00*/  LDL R21, [R1+0x2b70] ;  /* 0x002b700001157983 */ /* 0x000ee80000100800 */
[----:B------:R-:W3:Y:S04]  /*4ce10*/  LDL R20, [R1+0x2b6c] ;  /* 0x002b6c0001147983 */ /* 0x000ee80000100800 */
[----:B------:R-:W3:Y:S04]  /*4ce20*/  LDL R23, [R1+0x2b68] ;  /* 0x002b680001177983 */ /* 0x000ee80000100800 */
[----:B0-----:R-:W3:Y:S04]  /*4ce30*/  LDL R24, [R1+0x2b64] ;  /* 0x002b640001187983 */ /* 0x001ee80000100800 */
[----:B------:R4:W3:Y:S04]  /*4ce40*/  @P4 LDG.E.U16 R33, desc[UR6][R8.64] ;  /* 0x0000000608214981 */ /* 0x0008e8000c1e1500 */
[----:B------:R0:W3:Y:S01]  /*4ce50*/  @P4 LDG.E.U16 R27, desc[UR6][R10.64] ;  /* 0x000000060a1b4981 */ /* 0x0000e2000c1e1500 */
[----:B------:R-:W-:-:S02]  /*4ce60*/  IMAD.MOV.U32 R16, RZ, RZ, R13 ;  /* 0x000000ffff107224 */ /* 0x000fc400078e000d */
[----:B------:R-:W-:Y:S02]  /*4ce70*/  IMAD.MOV.U32 R13, RZ, RZ, R12 ;  /* 0x000000ffff0d7224 */ /* 0x000fe400078e000c */
[----:B------:R-:W-:-:S05]  /*4ce80*/  IMAD.MOV.U32 R17, RZ, RZ, R14 ;  /* 0x000000ffff117224 */ /* 0x000fca00078e000e */
[----:B------:R1:W3:Y:S01]  /*4ce90*/  @P4 LDG.E.U16 R26, desc[UR6][R16.64] ;  /* 0x00000006101a4981 */ /* 0x0002e2000c1e1500 */
[----:B--2---:R-:W-:-:S05]  /*4cea0*/  IMAD.MOV.U32 R12, RZ, RZ, R0 ;  /* 0x000000ffff0c7224 */ /* 0x004fca00078e0000 */
[----:B------:R-:W2:Y:S04]  /*4ceb0*/  @P4 LDG.E.U16 R32, desc[UR6][R12.64] ;  /* 0x000000060c204981 */ /* 0x000ea8000c1e1500 */
[----:B------:R0:W-:Y:S04]  /*4cec0*/  STL.64 [R1+0x1950], R12 ;  /* 0x0019500c01007387 */ /* 0x0001e80000100a00 */
[----:B------:R0:W-:Y:S04]  /*4ced0*/  STL.64 [R1+0x1940], R10 ;  /* 0x0019400a01007387 */ /* 0x0001e80000100a00 */
[----:B------:R1:W-:Y:S04]  /*4cee0*/  STL.64 [R1+0x1948], R16 ;  /* 0x0019481001007387 */ /* 0x0003e80000100a00 */
[----:B------:R-:W1:Y:S04]  /*4cef0*/  LDL.LU R15, [R1+0x530] ;  /* 0x00053000010f7983 */ /* 0x000e680000300800 */
[----:B------:R-:W2:Y:S04]  /*4cf00*/  LDL.LU R14, [R1+0x53c] ;  /* 0x00053c00010e7983 */ /* 0x000ea80000300800 */
[----:B0-----:R-:W2:Y:S04]  /*4cf10*/  LDL.LU R13, [R1+0x534] ;  /* 0x00053400010d7983 */ /* 0x001ea80000300800 */
[----:B------:R-:W2:Y:S01]  /*4cf20*/  LDL.LU R12, [R1+0x540] ;  /* 0x00054000010c7983 */ /* 0x000ea20000300800 */
[----:B------:R-:W-:-:S03]  /*4cf30*/  ISETP.GT.AND P5, PT, R6, 0x34, PT ;  /* 0x000000340600780c */ /* 0x000fc60003fa4270 */
[----:B------:R-:W2:Y:S01]  /*4cf40*/  LDL R0, [R1+0x2b60] ;  /* 0x002b600001007983 */ /* 0x000ea20000100800 */
[----:B----4-:R-:W-:Y:S02]  /*4cf50*/  IMAD.MOV.U32 R8, RZ, RZ, R4 ;  /* 0x000000ffff087224 */ /* 0x010fe400078e0004 */
[----:B---3--:R-:W-:Y:S02]  /*4cf60*/  IMAD.MOV.U32 R9, RZ, RZ, R5 ;  /* 0x000000ffff097224 */ /* 0x008fe400078e0005 */
[----:B------:R-:W-:Y:S02]  /*4cf70*/  IMAD.MOV.U32 R10, RZ, RZ, R2 ;  /* 0x000000ffff0a7224 */ /* 0x000fe400078e0002 */
[----:B------:R-:W-:-:S03]  /*4cf80*/  IMAD.MOV.U32 R11, RZ, RZ, R3 ;  /* 0x000000ffff0b7224 */ /* 0x000fc600078e0003 */
[----:B------:R-:W3:Y:S04]  /*4cf90*/  @P5 LDG.E.U16 R24, desc[UR6][R8.64] ;  /* 0x0000000608185981 */ /* 0x000ee8000c1e1500 */
[----:B------:R-:W4:Y:S04]  /*4cfa0*/  @P5 LDG.E.U16 R23, desc[UR6][R10.64] ;  /* 0x000000060a175981 */ /* 0x000f28000c1e1500 */
[----:B--2---:R0:W-:Y:S01]  /*4cfb0*/  @P4 STL [R1+0x2b80], R32 ;  /* 0x002b802001004387 */ /* 0x0041e20000100800 */
[----:B-1----:R-:W-:Y:S02]  /*4cfc0*/  IMAD.MOV.U32 R17, RZ, RZ, R15 ;  /* 0x000000ffff117224 */ /* 0x002fe400078e000f */
[----:B------:R-:W-:Y:S01]  /*4cfd0*/  IMAD.MOV.U32 R16, RZ, RZ, R14 ;  /* 0x000000ffff107224 */ /* 0x000fe200078e000e */
[----:B0-----:R-:W2:Y:S04]  /*4cfe0*/  LDL R32, [R1+0x2b5c] ;  /* 0x002b5c0001207983 */ /* 0x001ea80000100800 */
[----:B------:R0:W-:Y:S01]  /*4cff0*/  @P4 STL [R1+0x2b74], R33 ;  /* 0x002b742101004387 */ /* 0x0001e20000100800 */
[----:B------:R-:W-:-:S02]  /*4d000*/  IMAD.MOV.U32 R18, RZ, RZ, R12 ;  /* 0x000000ffff127224 */ /* 0x000fc400078e000c */
[----:B------:R-:W-:Y:S01]  /*4d010*/  IMAD.MOV.U32 R19, RZ, RZ, R13 ;  /* 0x000000ffff137224 */ /* 0x000fe200078e000d */
[----:B------:R-:W2:Y:S04]  /*4d020*/  @P5 LDG.E.U16 R20, desc[UR6][R16.64] ;  /* 0x0000000610145981 */ /* 0x000ea8000c1e1500 */
[----:B------:R-:W2:Y:S04]  /*4d030*/  @P5 LDG.E.U16 R21, desc[UR6][R18.64] ;  /* 0x0000000612155981 */ /* 0x000ea8000c1e1500 */
[----:B0-----:R-:W2:Y:S04]  /*4d040*/  LDL R33, [R1+0x2b58] ;  /* 0x002b580001217983 */ /* 0x001ea80000100800 */
[----:B------:R-:W-:Y:S04]  /*4d050*/  @P4 STL [R1+0x2b78], R27 ;  /* 0x002b781b01004387 */ /* 0x000fe80000100800 */
[----:B------:R0:W-:Y:S04]  /*4d060*/  @P4 STL [R1+0x2b7c], R26 ;  /* 0x002b7c1a01004387 */ /* 0x0001e80000100800 */
[----:B------:R-:W2:Y:S04]  /*4d070*/  LDL.LU R5, [R1+0x548] ;  /* 0x0005480001057983 */ /* 0x000ea80000300800 */
[----:B------:R-:W2:Y:S04]  /*4d080*/  LDL.LU R4, [R1+0x560] ;  /* 0x0005600001047983 */ /* 0x000ea80000300800 */
[----:B------:R1:W-:Y:S04]  /*4d090*/  STL.64 [R1+0x1918], R8 ;  /* 0x0019180801007387 */ /* 0x0003e80000100a00 */
[----:B------:R0:W-:Y:S04]  /*4d0a0*/  STL.64 [R1+0x1920], R10 ;  /* 0x0019200a01007387 */ /* 0x0001e80000100a00 */
[----:B------:R-:W2:Y:S04]  /*4d0b0*/  LDL.LU R3, [R1+0x54c] ;  /* 0x00054c0001037983 */ /* 0x000ea80000300800 */
[----:B------:R-:W2:Y:S04]  /*4d0c0*/  LDL.LU R2, [R1+0x564] ;  /* 0x0005640001027983 */ /* 0x000ea80000300800 */
[----:B------:R-:W2:Y:S04]  /*4d0d0*/  LDL R22, [R1+0x2b54] ;  /* 0x002b540001167983 */ /* 0x000ea80000100800 */
[----:B------:R-:W2:Y:S04]  /*4d0e0*/  LDL.LU R13, [R1+0x550] ;  /* 0x00055000010d7983 */ /* 0x000ea80000300800 */
[----:B------:R-:W2:Y:S04]  /*4d0f0*/  LDL.LU R12, [R1+0x558] ;  /* 0x00055800010c7983 */ /* 0x000ea80000300800 */
[----:B------:R-:W-:Y:S04]  /*4d100*/  STL.64 [R1+0x1928], R16 ;  /* 0x0019281001007387 */ /* 0x000fe80000100a00 */
[----:B------:R-:W-:Y:S04]  /*4d110*/  STL.64 [R1+0x1930], R18 ;  /* 0x0019301201007387 */ /* 0x000fe80000100a00 */
[----:B------:R-:W2:Y:S04]  /*4d120*/  LDL.LU R15, [R1+0x554] ;  /* 0x00055400010f7983 */ /* 0x000ea80000300800 */
[----:B------:R-:W2:Y:S01]  /*4d130*/  LDL.LU R14, [R1+0x55c] ;  /* 0x00055c00010e7983 */ /* 0x000ea20000300800 */
[----:B------:R-:W-:-:S03]  /*4d140*/  ISETP.GT.AND P2, PT, R6, 0x35, PT ;  /* 0x000000350600780c */ /* 0x000fc60003f44270 */
[----:B------:R-:W2:Y:S04]  /*4d150*/  LDL R25, [R1+0x2b50] ;  /* 0x002b500001197983 */ /* 0x000ea80000100800 */
[----:B0-----:R-:W2:Y:S04]  /*4d160*/  LDL R26, [R1+0x2b4c] ;  /* 0x002b4c00011a7983 */ /* 0x001ea80000100800 */
[----:B------:R-:W2:Y:S04]  /*4d170*/  LDL R27, [R1+0x2b48] ;  /* 0x002b4800011b7983 */ /* 0x000ea80000100800 */
[----:B---3--:R0:W-:Y:S04]  /*4d180*/  @P5 STL [R1+0x2b64], R24 ;  /* 0x002b641801005387 */ /* 0x0081e80000100800 */
[----:B----4-:R-:W-:Y:S04]  /*4d190*/  @P5 STL [R1+0x2b68], R23 ;  /* 0x002b681701005387 */ /* 0x010fe80000100800 */
[----:B--2---:R-:W-:Y:S04]  /*4d1a0*/  @P5 STL [R1+0x2b6c], R20 ;  /* 0x002b6c1401005387 */ /* 0x004fe80000100800 */
[----:B------:R-:W-:Y:S01]  /*4d1b0*/  @P5 STL [R1+0x2b70], R21 ;  /* 0x002b701501005387 */ /* 0x000fe20000100800 */
[----:B-1----:R-:W-:-:S02]  /*4d1c0*/  IMAD.MOV.U32 R9, RZ, RZ, R5 ;  /* 0x000000ffff097224 */ /* 0x002fc400078e0005 */
[----:B------:R-:W-:Y:S01]  /*4d1d0*/  IMAD.MOV.U32 R8, RZ, RZ, R4 ;  /* 0x000000ffff087224 */ /* 0x000fe200078e0004 */
[----:B------:R-:W2:Y:S04]  /*4d1e0*/  LDL.LU R5, [R1+0x568] ;  /* 0x0005680001057983 */ /* 0x000ea80000300800 */
[----:B------:R-:W3:Y:S01]  /*4d1f0*/  LDL.LU R4, [R1+0x578] ;  /* 0x0005780001047983 */ /* 0x000ee20000300800 */
[----:B------:R-:W-:Y:S02]  /*4d200*/  IMAD.MOV.U32 R10, RZ, RZ, R2 ;  /* 0x000000ffff0a7224 */ /* 0x000fe400078e0002 */
[----:B------:R-:W-:Y:S01]  /*4d210*/  IMAD.MOV.U32 R11, RZ, RZ, R3 ;  /* 0x000000ffff0b7224 */ /* 0x000fe200078e0003 */
[----:B------:R-:W-:Y:S04]  /*4d220*/  STL.64 [R1+0x18f8], R8 ;  /* 0x0018f80801007387 */ /* 0x000fe80000100a00 */
[----:B------:R-:W4:Y:S04]  /*4d230*/  @P2 LDG.E.U16 R32, desc[UR6][R12.64] ;  /* 0x000000060c202981 */ /* 0x000f28000c1e1500 */
[----:B------:R-:W-:Y:S04]  /*4d240*/  STL.64 [R1+0x1900], R10 ;  /* 0x0019000a01007387 */ /* 0x000fe80000100a00 */
[----:B------:R-:W4:Y:S04]  /*4d250*/  LDL.LU R3, [R1+0x56c] ;  /* 0x00056c0001037983 */ /* 0x000f280000300800 */
[----:B------:R-:W4:Y:S04]  /*4d260*/  LDL.LU R2, [R1+0x57c] ;  /* 0x00057c0001027983 */ /* 0x000f280000300800 */
[----:B0-----:R-:W4:Y:S04]  /*4d270*/  LDL R24, [R1+0x2b44] ;  /* 0x002b440001187983 */ /* 0x001f280000100800 */
[----:B------:R-:W4:Y:S04]  /*4d280*/  @P2 LDG.E.U16 R0, desc[UR6][R14.64] ;  /* 0x000000060e002981 */ /* 0x000f28000c1e1500 */
[----:B------:R-:W-:Y:S04]  /*4d290*/  STL.64 [R1+0x1910], R14 ;  /* 0x0019100e01007387 */ /* 0x000fe80000100a00 */
[----:B------:R0:W-:Y:S04]  /*4d2a0*/  STL.64 [R1+0x1908], R12 ;  /* 0x0019080c01007387 */ /* 0x0001e80000100a00 */
[----:B------:R-:W4:Y:S04]  /*4d2b0*/  @P2 LDG.E.U16 R33, desc[UR6][R10.64] ;  /* 0x000000060a212981 */ /* 0x000f28000c1e1500 */
[----:B------:R2:W4:Y:S04]  /*4d2c0*/  @P2 LDG.E.U16 R22, desc[UR6][R8.64] ;  /* 0x0000000608162981 */ /* 0x000528000c1e1500 */
[----:B0-----:R-:W4:Y:S04]  /*4d2d0*/  LDL.LU R13, [R1+0x570] ;  /* 0x00057000010d7983 */ /* 0x001f280000300800 */
[----:B------:R-:W4:Y:S04]  /*4d2e0*/  LDL.LU R12, [R1+0x580] ;  /* 0x00058000010c7983 */ /* 0x000f280000300800 */
[----:B------:R-:W4:Y:S04]  /*4d2f0*/  LDL.LU R15, [R1+0x574] ;  /* 0x00057400010f7983 */ /* 0x000f280000300800 */
[----:B------:R-:W4:Y:S01]  /*4d300*/  LDL.LU R14, [R1+0x584] ;  /* 0x00058400010e7983 */ /* 0x000f220000300800 */
[----:B------:R-:W-:-:S03]  /*4d310*/  ISETP.GT.AND P4, PT, R6, 0x36, PT ;  /* 0x000000360600780c */ /* 0x000fc60003f84270 */
[----:B------:R-:W4:Y:S01]  /*4d320*/  LDL R20, [R1+0x2b40] ;  /* 0x002b400001147983 */ /* 0x000f220000100800 */
[----:B--2---:R-:W-:Y:S02]  /*4d330*/  IMAD.MOV.U32 R9, RZ, RZ, R5 ;  /* 0x000000ffff097224 */ /* 0x004fe400078e0005 */
[----:B---3--:R-:W-:Y:S02]  /*4d340*/  IMAD.MOV.U32 R8, RZ, RZ, R4 ;  /* 0x000000ffff087224 */ /* 0x008fe400078e0004 */
[----:B----4-:R-:W-:Y:S02]  /*4d350*/  IMAD.MOV.U32 R11, RZ, RZ, R3 ;  /* 0x000000ffff0b7224 */ /* 0x010fe400078e0003 */
[----:B------:R-:W-:-:S03]  /*4d360*/  IMAD.MOV.U32 R10, RZ, RZ, R2 ;  /* 0x000000ffff0a7224 */ /* 0x000fc600078e0002 */
[----:B------:R-:W2:Y:S04]  /*4d370*/  @P4 LDG.E.U16 R24, desc[UR6][R8.64] ;  /* 0x0000000608184981 */ /* 0x000ea8000c1e1500 */
[----:B------:R0:W-:Y:S04]  /*4d380*/  @P2 STL [R1+0x2b60], R0 ;  /* 0x002b600001002387 */ /* 0x0001e80000100800 */
[----:B------:R-:W3:Y:S04]  /*4d390*/  @P4 LDG.E.U16 R27, desc[UR6][R10.64] ;  /* 0x000000060a1b4981 */ /* 0x000ee8000c1e1500 */
[----:B0-----:R-:W4:Y:S04]  /*4d3a0*/  LDL R0, [R1+0x2b3c] ;  /* 0x002b3c0001007983 */ /* 0x001f280000100800 */
[----:B------:R0:W-:Y:S04]  /*4d3b0*/  @P2 STL [R1+0x2b5c], R32 ;  /* 0x002b5c2001002387 */ /* 0x0001e80000100800 */
[----:B------:R-:W2:Y:S04]  /*4d3c0*/  @P4 LDG.E.U16 R26, desc[UR6][R12.64] ;  /* 0x000000060c1a4981 */ /* 0x000ea8000c1e1500 */
[----:B------:R-:W2:Y:S04]  /*4d3d0*/  @P4 LDG.E.U16 R25, desc[UR6][R14.64] ;  /* 0x000000060e194981 */ /* 0x000ea8000c1e1500 */
[----:B0-----:R-:W3:Y:S04]  /*4d3e0*/  LDL R32, [R1+0x2b38] ;  /* 0x002b380001207983 */ /* 0x001ee80000100800 */
[----:B------:R0:W-:Y:S04]  /*4d3f0*/  @P2 STL [R1+0x2b58], R33 ;  /* 0x002b582101002387 */ /* 0x0001e80000100800 */
[----:B0-----:R-:W3:Y:S04]  /*4d400*/  LDL R33, [R1+0x2b34] ;  /* 0x002b340001217983 */ /* 0x001ee80000100800 */
[----:B------:R-:W-:Y:S04]  /*4d410*/  @P2 STL [R1+0x2b54], R22 ;  /* 0x002b541601002387 */ /* 0x000fe80000100800 */
[----:B------:R-:W3:Y:S04]  /*4d420*/  LDL.LU R3, [R1+0x588] ;  /* 0x0005880001037983 */ /* 0x000ee80000300800 */
[----:B------:R-:W3:Y:S04]  /*4d430*/  LDL.LU R2, [R1+0x5a4] ;  /* 0x0005a40001027983 */ /* 0x000ee80000300800 */
[----:B------:R-:W-:Y:S04]  /*4d440*/  STL.64 [R1+0x18d8], R8 ;  /* 0x0018d80801007387 */ /* 0x000fe80000100a00 */
[----:B------:R-:W-:Y:S04]  /*4d450*/  STL.64 [R1+0x18e0], R10 ;  /* 0x0018e00a01007387 */ /* 0x000fe80000100a00 */
[----:B------:R-:W4:Y:S04]  /*4d460*/  LDL.LU R5, [R1+0x58c] ;  /* 0x00058c0001057983 */ /* 0x000f280000300800 */
[----:B------:R-:W4:Y:S04]  /*4d470*/  LDL.LU R4, [R1+0x598] ;  /* 0x0005980001047983 */ /* 0x000f280000300800 */
[----:B------:R0:W-:Y:S04]  /*4d480*/  STL.64 [R1+0x18f0], R14 ;  /* 0x0018f00e01007387 */ /* 0x0001e80000100a00 */
[----:B------:R-:W-:Y:S04]  /*4d490*/  STL.64 [R1+0x18e8], R12 ;  /* 0x0018e80c01007387 */ /* 0x000fe80000100a00 */
[----:B0-----:R-:W4:Y:S04]  /*4d4a0*/  LDL.LU R15, [R1+0x590] ;  /* 0x00059000010f7983 */ /* 0x001f280000300800 */
[----:B------:R-:W4:Y:S04]  /*4d4b0*/  LDL.LU R14, [R1+0x59c] ;  /* 0x00059c00010e7983 */ /* 0x000f280000300800 */
[----:B------:R-:W4:Y:S04]  /*4d4c0*/  LDL.LU R17, [R1+0x594] ;  /* 0x0005940001117983 */ /* 0x000f280000300800 */
[----:B------:R-:W4:Y:S04]  /*4d4d0*/  LDL.LU R16, [R1+0x5a0] ;  /* 0x0005a00001107983 */ /* 0x000f280000300800 */
[----:B------:R-:W4:Y:S01]  /*4d4e0*/  LDL R23, [R1+0x2b30] ;  /* 0x002b300001177983 */ /* 0x000f220000100800 */
[----:B------:R-:W-:-:S03]  /*4d4f0*/  ISETP.GT.AND P5, PT, R6, 0x37, PT ;  /* 0x000000370600780c */ /* 0x000fc60003fa4270 */
[----:B--2---:R0:W-:Y:S04]  /*4d500*/  @P4 STL [R1+0x2b50], R25 ;  /* 0x002b501901004387 */ /* 0x0041e80000100800 */
[----:B0-----:R-:W2:Y:S04]  /*4d510*/  LDL R25, [R1+0x2b2c] ;  /* 0x002b2c0001197983 */ /* 0x001ea80000100800 */
[----:B------:R0:W-:Y:S04]  /*4d520*/  @P4 STL [R1+0x2b4c], R26 ;  /* 0x002b4c1a01004387 */ /* 0x0001e80000100800 */
[----:B---3--:R-:W3:Y:S04]  /*4d530*/  @P5 LDG.E.U16 R33, desc[UR6][R2.64] ;  /* 0x0000000602215981 */ /* 0x008ee8000c1e1500 */
[----:B0-----:R-:W2:Y:S04]  /*4d540*/  LDL R26, [R1+0x2b28] ;  /* 0x002b2800011a7983 */ /* 0x001ea80000100800 */
[----:B------:R0:W-:Y:S01]  /*4d550*/  @P4 STL [R1+0x2b48], R27 ;  /* 0x002b481b01004387 */ /* 0x0001e20000100800 */
[----:B----4-:R-:W-:-:S02]  /*4d560*/  IMAD.MOV.U32 R12, RZ, RZ, R4 ;  /* 0x000000ffff0c7224 */ /* 0x010fc400078e0004 */
[----:B------:R-:W-:-:S05]  /*4d570*/  IMAD.MOV.U32 R13, RZ, RZ, R5 ;  /* 0x000000ffff0d7224 */ /* 0x000fca00078e0005 */
[----:B------:R1:W4:Y:S04]  /*4d580*/  @P5 LDG.E.U16 R32, desc[UR6][R12.64] ;  /* 0x000000060c205981 */ /* 0x000328000c1e1500 */
[----:B0-----:R-:W2:Y:S04]  /*4d590*/  LDL R27, [R1+0x2b24] ;  /* 0x002b2400011b7983 */ /* 0x001ea80000100800 */
[----:B------:R0:W-:Y:S04]  /*4d5a0*/  @P4 STL [R1+0x2b44], R24 ;  /* 0x002b441801004387 */ /* 0x0001e80000100800 */
[----:B------:R-:W1:Y:S04]  /*4d5b0*/  LDL.LU R11, [R1+0x5a8] ;  /* 0x0005a800010b7983 */ /* 0x000e680000300800 */
[----:B------:R-:W2:Y:S04]  /*4d5c0*/  LDL.LU R10, [R1+0x5c0] ;  /* 0x0005c000010a7983 */ /* 0x000ea80000300800 */
[----:B------:R0:W-:Y:S04]  /*4d5d0*/  STL.64 [R1+0x18b8], R2 ;  /* 0x0018b80201007387 */ /* 0x0001e80000100a00 */
[----:B------:R1:W-:Y:S04]  /*4d5e0*/  STL.64 [R1+0x18c0], R12 ;  /* 0x0018c00c01007387 */ /* 0x0003e80000100a00 */
[----:B------:R-:W3:Y:S04]  /*4d5f0*/  LDL.LU R9, [R1+0x5ac] ;  /* 0x0005ac0001097983 */ /* 0x000ee80000300800 */
[----:B------:R-:W4:Y:S04]  /*4d600*/  LDL.LU R8, [R1+0x5c4] ;  /* 0x0005c40001087983 */ /* 0x000f280000300800 */
[----:B------:R-:W4:Y:S04]  /*4d610*/  LDL.LU R5, [R1+0x5b0] ;  /* 0x0005b00001057983 */ /* 0x000f280000300800 */
[----:B------:R3:W4:Y:S04]  /*4d620*/  @P5 LDG.E.U16 R0, desc[UR6][R14.64] ;  /* 0x000000060e005981 */ /* 0x000728000c1e1500 */
[----:B------:R-:W4:Y:S04]  /*4d630*/  LDL.LU R4, [R1+0x5b8] ;  /* 0x0005b80001047983 */ /* 0x000f280000300800 */
[----:B------:R-:W4:Y:S04]  /*4d640*/  LDL R22, [R1+0x2b20] ;  /* 0x002b200001167983 */ /* 0x000f280000100800 */
[----:B0-----:R-:W4:Y:S04]  /*4d650*/  LDL R24, [R1+0x2b1c] ;  /* 0x002b1c0001187983 */ /* 0x001f280000100800 */
[----:B------:R-:W-:Y:S04]  /*4d660*/  STL.64 [R1+0x18d0], R16 ;  /* 0x0018d01001007387 */ /* 0x000fe80000100a00 */
[----:B------:R3:W-:Y:S04]  /*4d670*/  STL.64 [R1+0x18c8], R14 ;  /* 0x0018c80e01007387 */ /* 0x0007e80000100a00 */
[----:B------:R-:W4:Y:S04]  /*4d680*/  LDL.LU R18, [R1+0x5b4] ;  /* 0x0005b40001127983 */ /* 0x000f280000300800 */
[----:B------:R0:W4:Y:S04]  /*4d690*/  @P5 LDG.E.U16 R20, desc[UR6][R16.64] ;  /* 0x0000000610145981 */ /* 0x000128000c1e1500 */
[----:B------:R-:W4:Y:S01]  /*4d6a0*/  LDL.LU R3, [R1+0x5bc] ;  /* 0x0005bc0001037983 */ /* 0x000f220000300800 */
[----:B------:R-:W-:-:S03]  /*4d6b0*/  ISETP.GT.AND P2, PT, R6, 0x38, PT ;  /* 0x000000380600780c */ /* 0x000fc60003f44270 */
[----:B------:R-:W4:Y:S01]  /*4d6c0*/  LDL.LU R2, [R1+0x5c8] ;  /* 0x0005c80001027983 */ /* 0x000f220000300800 */
[----:B-1----:R-:W-:Y:S02]  /*4d6d0*/  IMAD.MOV.U32 R13, RZ, RZ, R11 ;  /* 0x000000ffff0d7224 */ /* 0x002fe400078e000b */
[----:B--2---:R-:W-:Y:S02]  /*4d6e0*/  IMAD.MOV.U32 R12, RZ, RZ, R10 ;  /* 0x000000ffff0c7224 */ /* 0x004fe400078e000a */
[----:B---3--:R-:W-:Y:S02]  /*4d6f0*/  IMAD.MOV.U32 R15, RZ, RZ, R9 ;  /* 0x000000ffff0f7224 */ /* 0x008fe400078e0009 */
[----:B----4-:R-:W-:Y:S02]  /*4d700*/  IMAD.MOV.U32 R14, RZ, RZ, R8 ;  /* 0x000000ffff0e7224 */ /* 0x010fe400078e0008 */
[----:B0-----:R-:W-:Y:S01]  /*4d710*/  IMAD.MOV.U32 R17, RZ, RZ, R5 ;  /* 0x000000ffff117224 */ /* 0x001fe200078e0005 */
[----:B------:R0:W-:Y:S01]  /*4d720*/  @P5 STL [R1+0x2b3c], R0 ;  /* 0x002b3c0001005387 */ /* 0x0001e20000100800 */
[----:B------:R-:W-:-:S03]  /*4d730*/  IMAD.MOV.U32 R16, RZ, RZ, R4 ;  /* 0x000000ffff107224 */ /* 0x000fc600078e0004 */
[----:B------:R-:W2:Y:S04]  /*4d740*/  @P2 LDG.E.U16 R27, desc[UR6][R12.64] ;  /* 0x000000060c1b2981 */ /* 0x000ea8000c1e1500 */
[----:B------:R-:W3:Y:S04]  /*4d750*/  @P2 LDG.E.U16 R26, desc[UR6][R14.64] ;  /* 0x000000060e1a2981 */ /* 0x000ee8000c1e1500 */
[----:B------:R-:W4:Y:S01]  /*4d760*/  @P2 LDG.E.U16 R25, desc[UR6][R16.64] ;  /* 0x0000000610192981 */ /* 0x000f22000c1e1500 */
[----:B------:R-:W-:-:S03]  /*4d770*/  IMAD.MOV.U32 R19, RZ, RZ, R18 ;  /* 0x000000ffff137224 */ /* 0x000fc600078e0012 */
[----:B0-----:R-:W4:Y:S04]  /*4d780*/  LDL.LU R0, [R1+0x5d8] ;  /* 0x0005d80001007983 */ /* 0x001f280000300800 */
[----:B------:R0:W-:Y:S01]  /*4d790*/  @P5 STL [R1+0x2b38], R32 ;  /* 0x002b382001005387 */ /* 0x0001e20000100800 */
[----:B------:R-:W-:-:S05]  /*4d7a0*/  IMAD.MOV.U32 R18, RZ, RZ, R3 ;  /* 0x000000ffff127224 */ /* 0x000fca00078e0003 */
[----:B------:R-:W4:Y:S04]  /*4d7b0*/  @P2 LDG.E.U16 R23, desc[UR6][R18.64] ;  /* 0x0000000612172981 */ /* 0x000f28000c1e1500 */
[----:B0-----:R-:W4:Y:S04]  /*4d7c0*/  LDL R32, [R1+0x2b18] ;  /* 0x002b180001207983 */ /* 0x001f280000100800 */
[----:B------:R0:W-:Y:S04]  /*4d7d0*/  @P5 STL [R1+0x2b34], R33 ;  /* 0x002b342101005387 */ /* 0x0001e80000100800 */
[----:B0-----:R-:W4:Y:S04]  /*4d7e0*/  LDL R33, [R1+0x2b14] ;  /* 0x002b140001217983 */ /* 0x001f280000100800 */
[----:B------:R-:W-:Y:S04]  /*4d7f0*/  @P5 STL [R1+0x2b40], R20 ;  /* 0x002b401401005387 */ /* 0x000fe80000100800 */
        /* <DEDUP_REMOVED lines=9> */
[----:B------:R-:W-:Y:S01]  /*4d890*/  STL.64 [R1+0x18b0], R18 ;  /* 0x0018b01201007387 */ /* 0x000fe20000100a00 */
[----:B------:R-:W-:Y:S01]  /*4d8a0*/  IMAD.MOV.U32 R3, RZ, RZ, R2 ;  /* 0x000000ffff037224 */ /* 0x000fe200078e0002 */
[----:B------:R-:W-:-:S02]  /*4d8b0*/  ISETP.GT.AND P4, PT, R6, 0x39, PT ;  /* 0x000000390600780c */ /* 0x000fc40003f84270 */
[----:B--2---:R-:W-:Y:S04]  /*4d8c0*/  @P2 STL [R1+0x2b24], R27 ;  /* 0x002b241b01002387 */ /* 0x004fe80000100800 */
[----:B---3--:R-:W-:Y:S04]  /*4d8d0*/  @P2 STL [R1+0x2b28], R26 ;  /* 0x002b281a01002387 */ /* 0x008fe80000100800 */
[----:B----4-:R0:W-:Y:S01]  /*4d8e0*/  @P2 STL [R1+0x2b2c], R25 ;  /* 0x002b2c1901002387 */ /* 0x0101e20000100800 */
[----:B------:R-:W-:-:S03]  /*4d8f0*/  IMAD.MOV.U32 R2, RZ, RZ, R0 ;  /* 0x000000ffff027224 */ /* 0x000fc600078e0000 */
[----:B------:R-:W-:Y:S04]  /*4d900*/  @P2 STL [R1+0x2b30], R23 ;  /* 0x002b301701002387 */ /* 0x000fe80000100800 */
[----:B0-----:R-:W2:Y:S04]  /*4d910*/  LDL R25, [R1+0x2b10] ;  /* 0x002b100001197983 */ /* 0x001ea80000100800 */
[----:B------:R-:W3:Y:S04]  /*4d920*/  LDL R21, [R1+0x2b0c] ;  /* 0x002b0c0001157983 */ /* 0x000ee80000100800 */
[----:B------:R-:W4:Y:S04]  /*4d930*/  LDL R20, [R1+0x2b08] ;  /* 0x002b080001147983 */ /* 0x000f280000100800 */
[----:B------:R0:W-:Y:S04]  /*4d940*/  STL.64 [R1+0x1878], R2 ;  /* 0x0018780201007387 */ /* 0x0001e80000100a00 */
[----:B------:R-:W2:Y:S04]  /*4d950*/  LDL R26, [R1+0x2b04] ;  /* 0x002b0400011a7983 */ /* 0x000ea80000100800 */
[----:B------:R-:W2:Y:S04]  /*4d960*/  LDL R27, [R1+0x2b00] ;  /* 0x002b0000011b7983 */ /* 0x000ea80000100800 */
[----:B------:R-:W2:Y:S04]  /*4d970*/  LDL R0, [R1+0x2afc] ;  /* 0x002afc0001007983 */ /* 0x000ea80000100800 */
[----:B------:R-:W2:Y:S04]  /*4d980*/  @P4 LDG.E.U16 R33, desc[UR6][R2.64] ;  /* 0x0000000602214981 */ /* 0x000ea8000c1e1500 */
[----:B------:R-:W2:Y:S01]  /*4d990*/  @P4 LDG.E.U16 R32, desc[UR6][R4.64] ;  /* 0x0000000604204981 */ /* 0x000ea2000c1e1500 */
[----:B------:R-:W-:-:S03]  /*4d9a0*/  ISETP.GT.AND P5, PT, R6, 0x3a, PT ;  /* 0x0000003a0600780c */ /* 0x000fc60003fa4270 */
[----:B------:R-:W2:Y:S04]  /*4d9b0*/  @P4 LDG.E.U16 R24, desc[UR6][R8.64] ;  /* 0x0000000608184981 */ /* 0x000ea8000c1e1500 */
[----:B------:R-:W-:Y:S04]  /*4d9c0*/  STL.64 [R1+0x1890], R10 ;  /* 0x0018900a01007387 */ /* 0x000fe80000100a00 */
[----:B------:R1:W-:Y:S04]  /*4d9d0*/  STL.64 [R1+0x1880], R4 ;  /* 0x0018800401007387 */ /* 0x0003e80000100a00 */
[----:B------:R0:W-:Y:S04]  /*4d9e0*/  STL.64 [R1+0x1888], R8 ;  /* 0x0018880801007387 */ /* 0x0001e80000100a00 */
[----:B------:R-:W2:Y:S04]  /*4d9f0*/  LDL.LU R13, [R1+0x5e8] ;  /* 0x0005e800010d7983 */ /* 0x000ea80000300800 */
[----:B------:R-:W2:Y:S04]  /*4da00*/  LDL.LU R12, [R1+0x604] ;  /* 0x00060400010c7983 */ /* 0x000ea80000300800 */
[----:B------:R-:W4:Y:S04]  /*4da10*/  LDL.LU R15, [R1+0x5ec] ;  /* 0x0005ec00010f7983 */ /* 0x000f280000300800 */
[----:B------:R-:W4:Y:S04]  /*4da20*/  LDL.LU R14, [R1+0x5f8] ;  /* 0x0005f800010e7983 */ /* 0x000f280000300800 */
[----:B------:R-:W3:Y:S04]  /*4da30*/  LDL.LU R17, [R1+0x5f0] ;  /* 0x0005f00001117983 */ /* 0x000ee80000300800 */
[----:B------:R-:W3:Y:S04]  /*4da40*/  LDL.LU R16, [R1+0x5fc] ;  /* 0x0005fc0001107983 */ /* 0x000ee80000300800 */
[----:B------:R-:W3:Y:S04]  /*4da50*/  LDL.LU R19, [R1+0x5f4] ;  /* 0x0005f40001137983 */ /* 0x000ee80000300800 */
[----:B------:R-:W3:Y:S04]  /*4da60*/  LDL.LU R18, [R1+0x600] ;  /* 0x0006000001127983 */ /* 0x000ee80000300800 */
[----:B------:R-:W3:Y:S04]  /*4da70*/  @P4 LDG.E.U16 R22, desc[UR6][R10.64] ;  /* 0x000000060a164981 */ /* 0x000ee8000c1e1500 */
[----:B0-----:R-:W3:Y:S04]  /*4da80*/  LDL.LU R3, [R1+0x608] ;  /* 0x0006080001037983 */ /* 0x001ee80000300800 */
[----:B------:R-:W3:Y:S04]  /*4da90*/  LDL.LU R2, [R1+0x620] ;  /* 0x0006200001027983 */ /* 0x000ee80000300800 */
[----:B-1----:R-:W3:Y:S04]  /*4daa0*/  LDL.LU R5, [R1+0x60c] ;  /* 0x00060c0001057983 */ /* 0x002ee80000300800 */
[----:B------:R-:W3:Y:S04]  /*4dab0*/  LDL.LU R4, [R1+0x624] ;  /* 0x0006240001047983 */ /* 0x000ee80000300800 */
[----:B------:R-:W3:Y:S04]  /*4dac0*/  LDL.LU R9, [R1+0x610] ;  /* 0x0006100001097983 */ /* 0x000ee80000300800 */
[----:B------:R-:W3:Y:S04]  /*4dad0*/  LDL.LU R8, [R1+0x618] ;  /* 0x0006180001087983 */ /* 0x000ee80000300800 */
[----:B------:R-:W3:Y:S04]  /*4dae0*/  LDL.LU R11, [R1+0x614] ;  /* 0x00061400010b7983 */ /* 0x000ee80000300800 */
[----:B------:R-:W3:Y:S04]  /*4daf0*/  LDL.LU R10, [R1+0x61c] ;  /* 0x00061c00010a7983 */ /* 0x000ee80000300800 */
[----:B--2---:R-:W2:Y:S04]  /*4db00*/  @P5 LDG.E.U16 R26, desc[UR6][R12.64] ;  /* 0x000000060c1a5981 */ /* 0x004ea8000c1e1500 */
[----:B----4-:R-:W4:Y:S04]  /*4db10*/  @P5 LDG.E.U16 R20, desc[UR6][R14.64] ;  /* 0x000000060e145981 */ /* 0x010f28000c1e1500 */
[----:B---3--:R-:W3:Y:S04]  /*4db20*/  @P5 LDG.E.U16 R21, desc[UR6][R16.64] ;  /* 0x0000000610155981 */ /* 0x008ee8000c1e1500 */
[----:B------:R-:W2:Y:S04]  /*4db30*/  @P5 LDG.E.U16 R25, desc[UR6][R18.64] ;  /* 0x0000000612195981 */ /* 0x000ea8000c1e1500 */
[----:B------:R0:W-:Y:S04]  /*4db40*/  @P4 STL [R1+0x2b18], R32 ;  /* 0x002b182001004387 */ /* 0x0001e80000100800 */
[----:B0-----:R-:W3:Y:S04]  /*4db50*/  LDL R32, [R1+0x2af8] ;  /* 0x002af80001207983 */ /* 0x001ee80000100800 */
[----:B------:R0:W-:Y:S04]  /*4db60*/  @P4 STL [R1+0x2b14], R33 ;  /* 0x002b142101004387 */ /* 0x0001e80000100800 */
[----:B0-----:R-:W3:Y:S04]  /*4db70*/  LDL R33, [R1+0x2af4] ;  /* 0x002af40001217983 */ /* 0x001ee80000100800 */
[----:B------:R0:W-:Y:S04]  /*4db80*/  @P4 STL [R1+0x2b1c], R24 ;  /* 0x002b1c1801004387 */ /* 0x0001e80000100800 */
[----:B------:R1:W-:Y:S01]  /*4db90*/  @P4 STL [R1+0x2b20], R22 ;  /* 0x002b201601004387 */ /* 0x0003e20000100800 */
[----:B------:R-:W-:-:S03]  /*4dba0*/  ISETP.GT.AND P2, PT, R6, 0x3b, PT ;  /* 0x0000003b0600780c */ /* 0x000fc60003f44270 */
[----:B------:R-:W-:Y:S04]  /*4dbb0*/  STL.64 [R1+0x1858], R12 ;  /* 0x0018580c01007387 */ /* 0x000fe80000100a00 */
[----:B------:R-:W-:Y:S04]  /*4dbc0*/  STL.64 [R1+0x1860], R14 ;  /* 0x0018600e01007387 */ /* 0x000fe80000100a00 */
[----:B------:R-:W-:Y:S04]  /*4dbd0*/  STL.64 [R1+0x1868], R16 ;  /* 0x0018681001007387 */ /* 0x000fe80000100a00 */
[----:B------:R-:W-:Y:S04]  /*4dbe0*/  STL.64 [R1+0x1870], R18 ;  /* 0x0018701201007387 */ /* 0x000fe80000100a00 */
[----:B------:R-:W3:Y:S04]  /*4dbf0*/  LDL R23, [R1+0x2af0] ;  /* 0x002af00001177983 */ /* 0x000ee80000100800 */
[----:B0-----:R-:W3:Y:S04]  /*4dc00*/  LDL R24, [R1+0x2ae8] ;  /* 0x002ae80001187983 */ /* 0x001ee80000100800 */
[----:B-1----:R-:W3:Y:S04]  /*4dc10*/  LDL R22, [R1+0x2aec] ;  /* 0x002aec0001167983 */ /* 0x002ee80000100800 */
[----:B------:R-:W3:Y:S04]  /*4dc20*/  @P2 LDG.E.U16 R27, desc[UR6][R10.64] ;  /* 0x000000060a1b2981 */ /* 0x000ee8000c1e1500 */
[----:B------:R-:W3:Y:S04]  /*4dc30*/  @P2 LDG.E.U16 R0, desc[UR6][R8.64] ;  /* 0x0000000608002981 */ /* 0x000ee8000c1e1500 */
[----:B--2---:R0:W-:Y:S04]  /*4dc40*/  @P5 STL [R1+0x2b10], R25 ;  /* 0x002b101901005387 */ /* 0x0041e80000100800 */
[----:B0-----:R-:W2:Y:S04]  /*4dc50*/  LDL R25, [R1+0x2ae4] ;  /* 0x002ae40001197983 */ /* 0x001ea80000100800 */
[----:B------:R-:W-:Y:S04]  /*4dc60*/  @P5 STL [R1+0x2b04], R26 ;  /* 0x002b041a01005387 */ /* 0x000fe80000100800 */
[----:B----4-:R-:W-:Y:S04]  /*4dc70*/  @P5 STL [R1+0x2b08], R20 ;  /* 0x002b081401005387 */ /* 0x010fe80000100800 */
[----:B---3--:R-:W-:Y:S04]  /*4dc80*/  @P5 STL [R1+0x2b0c], R21 ;  /* 0x002b0c1501005387 */ /* 0x008fe80000100800 */
[----:B------:R-:W-:Y:S04]  /*4dc90*/  STL.64 [R1+0x1838], R2 ;  /* 0x0018380201007387 */ /* 0x000fe80000100a00 */
[----:B------:R-:W-:Y:S04]  /*4dca0*/  STL.64 [R1+0x1840], R4 ;  /* 0x0018400401007387 */ /* 0x000fe80000100a00 */
[----:B------:R-:W-:Y:S04]  /*4dcb0*/  STL.64 [R1+0x1848], R8 ;  /* 0x0018480801007387 */ /* 0x000fe80000100a00 */
[----:B------:R0:W-:Y:S04]  /*4dcc0*/  STL.64 [R1+0x1850], R10 ;  /* 0x0018500a01007387 */ /* 0x0001e80000100a00 */
[----:B------:R-:W3:Y:S04]  /*4dcd0*/  @P2 LDG.E.U16 R32, desc[UR6][R4.64] ;  /* 0x0000000604202981 */ /* 0x000ee8000c1e1500 */
[----:B------:R-:W4:Y:S04]  /*4dce0*/  @P2 LDG.E.U16 R33, desc[UR6][R2.64] ;  /* 0x0000000602212981 */ /* 0x000f28000c1e1500 */
        /* <DEDUP_REMOVED lines=8> */
[----:B------:R-:W2:Y:S04]  /*4dd70*/  LDL R26, [R1+0x2ae0] ;  /* 0x002ae000011a7983 */ /* 0x000ea80000100800 */
[----:B------:R-:W2:Y:S04]  /*4dd80*/  LDL.LU R8, [R1+0x648] ;  /* 0x0006480001087983 */ /* 0x000ea80000300800 */
[----:B------:R-:W2:Y:S04]  /*4dd90*/  LDL.LU R5, [R1+0x664] ;  /* 0x0006640001057983 */ /* 0x000ea80000300800 */
[----:B------:R-:W2:Y:S01]  /*4dda0*/  LDL.LU R4, [R1+0x64c] ;  /* 0x00064c0001047983 */ /* 0x000ea20000300800 */
[----:B------:R-:W-:-:S03]  /*4ddb0*/  ISETP.GT.AND P4, PT, R6, 0x3c, PT ;  /* 0x0000003c0600780c */ /* 0x000fc60003f84270 */
[----:B------:R-:W2:Y:S04]  /*4ddc0*/  LDL.LU R3, [R1+0x658] ;  /* 0x0006580001037983 */ /* 0x000ea80000300800 */
[----:B------:R-:W2:Y:S04]  /*4ddd0*/  LDL.LU R2, [R1+0x650] ;  /* 0x0006500001027983 */ /* 0x000ea80000300800 */
[----:B------:R0:W-:Y:S04]  /*4dde0*/  @P2 STL [R1+0x2afc], R0 ;  /* 0x002afc0001002387 */ /* 0x0001e80000100800 */
[----:B0-----:R-:W2:Y:S04]  /*4ddf0*/  LDL.LU R0, [R1+0x65c] ;  /* 0x00065c0001007983 */ /* 0x001ea80000300800 */
[----:B------:R0:W-:Y:S04]  /*4de00*/  @P2 STL [R1+0x2b00], R27 ;  /* 0x002b001b01002387 */ /* 0x0001e80000100800 */
[----:B0-----:R-:W2:Y:S04]  /*4de10*/  LDL R27, [R1+0x2adc] ;  /* 0x002adc00011b7983 */ /* 0x001ea80000100800 */
[----:B---3--:R0:W-:Y:S04]  /*4de20*/  @P2 STL [R1+0x2af8], R32 ;  /* 0x002af82001002387 */ /* 0x0081e80000100800 */
[----:B0-----:R-:W3:Y:S04]  /*4de30*/  LDL R32, [R1+0x2ad8] ;  /* 0x002ad80001207983 */ /* 0x001ee80000100800 */
[----:B----4-:R0:W-:Y:S04]  /*4de40*/  @P2 STL [R1+0x2af4], R33 ;  /* 0x002af42101002387 */ /* 0x0101e80000100800 */
[----:B--2---:R-:W2:Y:S04]  /*4de50*/  @P4 LDG.E.U16 R25, desc[UR6][R10.64] ;  /* 0x000000060a194981 */ /* 0x004ea8000c1e1500 */
[----:B------:R-:W4:Y:S04]  /*4de60*/  @P4 LDG.E.U16 R24, desc[UR6][R12.64] ;  /* 0x000000060c184981 */ /* 0x000f28000c1e1500 */
[----:B------:R1:W2:Y:S01]  /*4de70*/  @P4 LDG.E.U16 R22, desc[UR6][R14.64] ;  /* 0x000000060e164981 */ /* 0x0002a2000c1e1500 */
[----:B------:R-:W-:-:S02]  /*4de80*/  IMAD.MOV.U32 R17, RZ, RZ, R16 ;  /* 0x000000ffff117224 */ /* 0x000fc400078e0010 */
[----:B------:R-:W-:Y:S01]  /*4de90*/  IMAD.MOV.U32 R16, RZ, RZ, R9 ;  /* 0x000000ffff107224 */ /* 0x000fe200078e0009 */
[----:B0-----:R-:W2:Y:S04]  /*4dea0*/  LDL R33, [R1+0x2ad4] ;  /* 0x002ad40001217983 */ /* 0x001ea80000100800 */
[----:B------:R-:W-:Y:S04]  /*4deb0*/  STL.64 [R1+0x1818], R10 ;  /* 0x0018180a01007387 */ /* 0x000fe80000100a00 */
[----:B------:R-:W-:Y:S04]  /*4dec0*/  STL.64 [R1+0x1820], R12 ;  /* 0x0018200c01007387 */ /* 0x000fe80000100a00 */
[----:B------:R-:W-:Y:S04]  /*4ded0*/  STL.64 [R1+0x1828], R14 ;  /* 0x0018280e01007387 */ /* 0x000fe80000100a00 */
[----:B------:R0:W-:Y:S04]  /*4dee0*/  STL.64 [R1+0x1830], R16 ;  /* 0x0018301001007387 */ /* 0x0001e80000100a00 */
[----:B------:R0:W4:Y:S04]  /*4def0*/  @P4 LDG.E.U16 R23, desc[UR6][R16.64] ;  /* 0x0000000610174981 */ /* 0x000128000c1e1500 */
[----:B0-----:R-:W4:Y:S04]  /*4df00*/  LDL.LU R16, [R1+0x654] ;  /* 0x0006540001107983 */ /* 0x001f280000300800 */
[----:B------:R-:W4:Y:S01]  /*4df10*/  LDL.LU R9, [R1+0x660] ;  /* 0x0006600001097983 */ /* 0x000f220000300800 */
[----:B------:R-:W-:Y:S01]  /*4df20*/  ISETP.GT.AND P5, PT, R6, 0x3d, PT ;  /* 0x0000003d0600780c */ /* 0x000fe20003fa4270 */
[----:B-1----:R-:W-:-:S02]  /*4df30*/  IMAD.MOV.U32 R14, RZ, RZ, R0 ;  /* 0x000000ffff0e7224 */ /* 0x002fc400078e0000 */
[----:B------:R-:W-:Y:S02]  /*4df40*/  IMAD.MOV.U32 R15, RZ, RZ, R2 ;  /* 0x000000ffff0f7224 */ /* 0x000fe400078e0002 */
[----:B------:R-:W-:Y:S02]  /*4df50*/  IMAD.MOV.U32 R10, RZ, RZ, R5 ;  /* 0x000000ffff0a7224 */ /* 0x000fe400078e0005 */
[----:B------:R-:W-:Y:S02]  /*4df60*/  IMAD.MOV.U32 R11, RZ, RZ, R8 ;  /* 0x000000ffff0b7224 */ /* 0x000fe400078e0008 */
[----:B------:R-:W-:Y:S02]  /*4df70*/  IMAD.MOV.U32 R12, RZ, RZ, R3 ;  /* 0x000000ffff0c7224 */ /* 0x000fe400078e0003 */
[----:B------:R-:W-:Y:S02]  /*4df80*/  IMAD.MOV.U32 R13, RZ, RZ, R4 ;  /* 0x000000ffff0d7224 */ /* 0x000fe400078e0004 */
[----:B------:R-:W4:Y:S04]  /*4df90*/  @P5 LDG.E.U16 R27, desc[UR6][R14.64] ;  /* 0x000000060e1b5981 */ /* 0x000f28000c1e1500 */
[----:B---3--:R-:W3:Y:S04]  /*4dfa0*/  @P5 LDG.E.U16 R32, desc[UR6][R12.64] ;  /* 0x000000060c205981 */ /* 0x008ee8000c1e1500 */
[----:B--2---:R-:W2:Y:S01]  /*4dfb0*/  @P5 LDG.E.U16 R33, desc[UR6][R10.64] ;  /* 0x000000060a215981 */ /* 0x004ea2000c1e1500 */
[----:B----4-:R-:W-:-:S02]  /*4dfc0*/  IMAD.MOV.U32 R17, RZ, RZ, R16 ;  /* 0x000000ffff117224 */ /* 0x010fc400078e0010 */
[----:B------:R-:W-:-:S05]  /*4dfd0*/  IMAD.MOV.U32 R16, RZ, RZ, R9 ;  /* 0x000000ffff107224 */ /* 0x000fca00078e0009 */
[----:B------:R-:W4:Y:S04]  /*4dfe0*/  @P5 LDG.E.U16 R26, desc[UR6][R16.64] ;  /* 0x00000006101a5981 */ /* 0x000f28000c1e1500 */
[----:B------:R-:W-:Y:S04]  /*4dff0*/  @P4 STL [R1+0x2ae4], R25 ;  /* 0x002ae41901004387 */ /* 0x000fe80000100800 */
[----:B------:R-:W-:Y:S04]  /*4e000*/  @P4 STL [R1+0x2ae8], R24 ;  /* 0x002ae81801004387 */ /* 0x000fe80000100800 */
[----:B------:R-:W-:Y:S04]  /*4e010*/  @P4 STL [R1+0x2aec], R22 ;  /* 0x002aec1601004387 */ /* 0x000fe80000100800 */
[----:B------:R0:W-:Y:S04]  /*4e020*/  @P4 STL [R1+0x2af0], R23 ;  /* 0x002af01701004387 */ /* 0x0001e80000100800 */
[----:B------:R-:W2:Y:S04]  /*4e030*/  LDL.LU R8, [R1+0x668] ;  /* 0x0006680001087983 */ /* 0x000ea80000300800 */
[----:B------:R-:W-:Y:S04]  /*4e040*/  STL.64 [R1+0x17f8], R10 ;  /* 0x0017f80a01007387 */ /* 0x000fe80000100a00 */
[----:B------:R-:W-:Y:S04]  /*4e050*/  STL.64 [R1+0x1800], R12 ;  /* 0x0018000c01007387 */ /* 0x000fe80000100a00 */
[----:B------:R-:W-:Y:S04]  /*4e060*/  STL.64 [R1+0x1808], R14 ;  /* 0x0018080e01007387 */ /* 0x000fe80000100a00 */
[----:B------:R-:W3:Y:S04]  /*4e070*/  LDL.LU R5, [R1+0x680] ;  /* 0x0006800001057983 */ /* 0x000ee80000300800 */
[----:B------:R-:W3:Y:S04]  /*4e080*/  LDL.LU R3, [R1+0x66c] ;  /* 0x00066c0001037983 */ /* 0x000ee80000300800 */
[----:B------:R-:W3:Y:S04]  /*4e090*/  LDL.LU R2, [R1+0x684] ;  /* 0x0006840001027983 */ /* 0x000ee80000300800 */
[----:B------:R-:W3:Y:S04]  /*4e0a0*/  LDL.LU R4, [R1+0x670] ;  /* 0x0006700001047983 */ /* 0x000ee80000300800 */
[----:B------:R-:W3:Y:S04]  /*4e0b0*/  LDL.LU R0, [R1+0x678] ;  /* 0x0006780001007983 */ /* 0x000ee80000300800 */
[----:B------:R-:W3:Y:S04]  /*4e0c0*/  LDL R93, [R1+0x2ad0] ;  /* 0x002ad000015d7983 */ /* 0x000ee80000100800 */
[----:B------:R-:W3:Y:S04]  /*4e0d0*/  LDL R21, [R1+0x2acc] ;  /* 0x002acc0001157983 */ /* 0x000ee80000100800 */
[----:B------:R-:W3:Y:S04]  /*4e0e0*/  LDL R20, [R1+0x2ac8] ;  /* 0x002ac80001147983 */ /* 0x000ee80000100800 */
[----:B------:R-:W-:Y:S04]  /*4e0f0*/  STL.64 [R1+0x1810], R16 ;  /* 0x0018101001007387 */ /* 0x000fe80000100a00 */
[----:B0-----:R-:W3:Y:S04]  /*4e100*/  LDL R23, [R1+0x2ac4] ;  /* 0x002ac40001177983 */ /* 0x001ee80000100800 */
[----:B------:R-:W3:Y:S04]  /*4e110*/  LDL R22, [R1+0x2ac0] ;  /* 0x002ac00001167983 */ /* 0x000ee80000100800 */
[----:B------:R-:W3:Y:S04]  /*4e120*/  LDL R24, [R1+0x2abc] ;  /* 0x002abc0001187983 */ /* 0x000ee80000100800 */
[----:B----4-:R0:W-:Y:S04]  /*4e130*/  @P5 STL [R1+0x2ae0], R26 ;  /* 0x002ae01a01005387 */ /* 0x0101e80000100800 */
[----:B0-----:R-:W4:Y:S04]  /*4e140*/  LDL R26, [R1+0x2ab8] ;  /* 0x002ab800011a7983 */ /* 0x001f280000100800 */
[----:B------:R0:W-:Y:S04]  /*4e150*/  @P5 STL [R1+0x2adc], R27 ;  /* 0x002adc1b01005387 */ /* 0x0001e80000100800 */
[----:B0-----:R-:W4:Y:S04]  /*4e160*/  LDL R27, [R1+0x2ab4] ;  /* 0x002ab400011b7983 */ /* 0x001f280000100800 */
[----:B--2---:R-:W-:Y:S04]  /*4e170*/  @P5 STL [R1+0x2ad4], R33 ;  /* 0x002ad42101005387 */ /* 0x004fe80000100800 */
[----:B---3--:R0:W-:Y:S04]  /*4e180*/  @P5 STL [R1+0x2ad8], R32 ;  /* 0x002ad82001005387 */ /* 0x0081e80000100800 */
[----:B------:R-:W2:Y:S04]  /*4e190*/  LDL.LU R19, [R1+0x674] ;  /* 0x0006740001137983 */ /* 0x000ea80000300800 */
[----:B------:R-:W2:Y:S01]  /*4e1a0*/  LDL.LU R18, [R1+0x67c] ;  /* 0x00067c0001127983 */ /* 0x000ea20000300800 */
[----:B------:R-:W-:Y:S01]  /*4e1b0*/  ISETP.GT.AND P2, PT, R6, 0x3e, PT ;  /* 0x0000003e0600780c */ /* 0x000fe20003f44270 */
[----:B------:R-:W-:-:S02]  /*4e1c0*/  IMAD.MOV.U32 R16, RZ, RZ, R5 ;  /* 0x000000ffff107224 */ /* 0x000fc400078e0005 */
[----:B------:R-:W-:Y:S02]  /*4e1d0*/  IMAD.MOV.U32 R17, RZ, RZ, R8 ;  /* 0x000000ffff117224 */ /* 0x000fe400078e0008 */
[----:B------:R-:W-:Y:S02]  /*4e1e0*/  IMAD.MOV.U32 R5, RZ, RZ, R4 ;  /* 0x000000ffff057224 */ /* 0x000fe400078e0004 */
[----:B------:R-:W-:Y:S01]  /*4e1f0*/  IMAD.MOV.U32 R4, RZ, RZ, R0 ;  /* 0x000000ffff047224 */ /* 0x000fe200078e0000 */
[----:B------:R-:W4:Y:S04]  /*4e200*/  LDL.LU R9, [R1+0x688] ;  /* 0x0006880001097983 */ /* 0x000f280000300800 */
[----:B------:R-:W-:Y:S04]  /*4e210*/  STL.64 [R1+0x17d8], R16 ;  /* 0x0017d81001007387 */ /* 0x000fe80000100a00 */
[----:B------:R-:W-:Y:S04]  /*4e220*/  STL.64 [R1+0x17e0], R2 ;  /* 0x0017e00201007387 */ /* 0x000fe80000100a00 */
[----:B------:R1:W-:Y:S04]  /*4e230*/  STL.64 [R1+0x17e8], R4 ;  /* 0x0017e80401007387 */ /* 0x0003e80000100a00 */
[----:B------:R-:W4:Y:S04]  /*4e240*/  LDL.LU R8, [R1+0x698] ;  /* 0x0006980001087983 */ /* 0x000f280000300800 */
[----:B------:R-:W3:Y:S04]  /*4e250*/  LDL.LU R11, [R1+0x68c] ;  /* 0x00068c00010b7983 */ /* 0x000ee80000300800 */
[----:B------:R-:W3:Y:S04]  /*4e260*/  LDL.LU R10, [R1+0x69c] ;  /* 0x00069c00010a7983 */ /* 0x000ee80000300800 */
[----:B------:R-:W3:Y:S04]  /*4e270*/  @P2 LDG.E.U16 R23, desc[UR6][R16.64] ;  /* 0x0000000610172981 */ /* 0x000ee8000c1e1500 */
[----:B------:R-:W3:Y:S04]  /*4e280*/  @P2 LDG.E.U16 R20, desc[UR6][R2.64] ;  /* 0x0000000602142981 */ /* 0x000ee8000c1e1500 */
[----:B------:R-:W3:Y:S04]  /*4e290*/  @P2 LDG.E.U16 R21, desc[UR6][R4.64] ;  /* 0x0000000604152981 */ /* 0x000ee8000c1e1500 */
[----:B------:R-:W3:Y:S04]  /*4e2a0*/  LDL.LU R13, [R1+0x690] ;  /* 0x00069000010d7983 */ /* 0x000ee80000300800 */
[----:B------:R-:W3:Y:S04]  /*4e2b0*/  LDL.LU R12, [R1+0x6a0] ;  /* 0x0006a000010c7983 */ /* 0x000ee80000300800 */
[----:B------:R-:W3:Y:S04]  /*4e2c0*/  LDL.LU R15, [R1+0x694] ;  /* 0x00069400010f7983 */ /* 0x000ee80000300800 */
[----:B------:R-:W3:Y:S01]  /*4e2d0*/  LDL.LU R14, [R1+0x6a4] ;  /* 0x0006a400010e7983 */ /* 0x000ee20000300800 */
[----:B------:R-:W-:-:S03]  /*4e2e0*/  ISETP.GT.AND P4, PT, R6, 0x3f, PT ;  /* 0x0000003f0600780c */ /* 0x000fc60003f84270 */
[----:B------:R-:W3:Y:S04]  /*4e2f0*/  LDL R25, [R1+0x2ab0] ;  /* 0x002ab00001197983 */ /* 0x000ee80000100800 */
[----:B------:R-:W3:Y:S04]  /*4e300*/  LDL R0, [R1+0x2aac] ;  /* 0x002aac0001007983 */ /* 0x000ee80000100800 */
[----:B0-----:R-:W3:Y:S04]  /*4e310*/  LDL R32, [R1+0x2aa8] ;  /* 0x002aa80001207983 */ /* 0x001ee80000100800 */
[----:B------:R-:W3:Y:S04]  /*4e320*/  LDL R33, [R1+0x2aa4] ;  /* 0x002aa40001217983 */ /* 0x000ee80000100800 */
[----:B--2---:R-:W2:Y:S04]  /*4e330*/  @P2 LDG.E.U16 R93, desc[UR6][R18.64] ;  /* 0x00000006125d2981 */ /* 0x004ea8000c1e1500 */
[----:B------:R-:W-:Y:S04]  /*4e340*/  STL.64 [R1+0x17f0], R18 ;  /* 0x0017f01201007387 */ /* 0x000fe80000100a00 */
[----:B-1----:R-:W2:Y:S04]  /*4e350*/  LDL.LU R5, [R1+0x6a8] ;  /* 0x0006a80001057983 */ /* 0x002ea80000300800 */
[----:B------:R-:W2:Y:S04]  /*4e360*/  LDL.LU R4, [R1+0x6c4] ;  /* 0x0006c40001047983 */ /* 0x000ea80000300800 */
[----:B------:R-:W2:Y:S04]  /*4e370*/  LDL.LU R3, [R1+0x6ac] ;  /* 0x0006ac0001037983 */ /* 0x000ea80000300800 */
[----:B------:R-:W2:Y:S01]  /*4e380*/  LDL.LU R2, [R1+0x6b8] ;  /* 0x0006b80001027983 */ /* 0x000ea20000300800 */
[----:B------:R-:W-:-:S03]  /*4e390*/  ISETP.GT.AND P5, PT, R6, 0x40, PT ;  /* 0x000000400600780c */ /* 0x000fc60003fa4270 */
[----:B----4-:R-:W4:Y:S04]  /*4e3a0*/  @P4 LDG.E.U16 R27, desc[UR6][R8.64] ;  /* 0x00000006081b4981 */ /* 0x010f28000c1e1500 */
[----:B---3--:R-:W-:Y:S04]  /*4e3b0*/  @P2 STL [R1+0x2ac4], R23 ;  /* 0x002ac41701002387 */ /* 0x008fe80000100800 */
[----:B------:R-:W-:Y:S04]  /*4e3c0*/  @P2 STL [R1+0x2ac8], R20 ;  /* 0x002ac81401002387 */ /* 0x000fe80000100800 */
[----:B------:R0:W3:Y:S04]  /*4e3d0*/  @P4 LDG.E.U16 R26, desc[UR6][R10.64] ;  /* 0x000000060a1a4981 */ /* 0x0000e8000c1e1500 */
[----:B------:R-:W-:Y:S04]  /*4e3e0*/  @P2 STL [R1+0x2acc], R21 ;  /* 0x002acc1501002387 */ /* 0x000fe80000100800 */
[----:B------:R-:W3:Y:S04]  /*4e3f0*/  @P4 LDG.E.U16 R24, desc[UR6][R12.64] ;  /* 0x000000060c184981 */ /* 0x000ee8000c1e1500 */
[----:B------:R-:W3:Y:S04]  /*4e400*/  @P4 LDG.E.U16 R22, desc[UR6][R14.64] ;  /* 0x000000060e164981 */ /* 0x000ee8000c1e1500 */
[----:B--2---:R-:W-:Y:S04]  /*4e410*/  @P2 STL [R1+0x2ad0], R93 ;  /* 0x002ad05d01002387 */ /* 0x004fe80000100800 */
[----:B------:R-:W-:Y:S04]  /*4e420*/  STL.64 [R1+0x17b8], R8 ;  /* 0x0017b80801007387 */ /* 0x000fe80000100a00 */
[----:B------:R-:W-:Y:S04]  /*4e430*/  STL.64 [R1+0x17c0], R10 ;  /* 0x0017c00a01007387 */ /* 0x000fe80000100a00 */
[----:B------:R1:W-:Y:S04]  /*4e440*/  STL.64 [R1+0x17c8], R12 ;  /* 0x0017c80c01007387 */ /* 0x0003e80000100a00 */
[----:B------:R2:W-:Y:S04]  /*4e450*/  STL.64 [R1+0x17d0], R14 ;  /* 0x0017d00e01007387 */ /* 0x0005e80000100a00 */
[----:B-1----:R-:W3:Y:S04]  /*4e460*/  LDL.LU R13, [R1+0x6b0] ;  /* 0x0006b000010d7983 */ /* 0x002ee80000300800 */
[----:B------:R-:W3:Y:S04]  /*4e470*/  LDL.LU R12, [R1+0x6bc] ;  /* 0x0006bc00010c7983 */ /* 0x000ee80000300800 */
[----:B--2---:R-:W2:Y:S04]  /*4e480*/  LDL.LU R15, [R1+0x6b4] ;  /* 0x0006b400010f7983 */ /* 0x004ea80000300800 */
[----:B------:R-:W2:Y:S01]  /*4e490*/  LDL.LU R14, [R1+0x6c0] ;  /* 0x0006c000010e7983 */ /* 0x000ea20000300800 */
[----:B0-----:R-:W-:-:S02]  /*4e4a0*/  IMAD.MOV.U32 R10, RZ, RZ, R2 ;  /* 0x000000ffff0a7224 */ /* 0x001fc400078e0002 */
[----:B------:R-:W-:Y:S02]  /*4e4b0*/  IMAD.MOV.U32 R11, RZ, RZ, R3 ;  /* 0x000000ffff0b7224 */ /* 0x000fe400078e0003 */
[----:B------:R-:W-:Y:S02]  /*4e4c0*/  IMAD.MOV.U32 R8, RZ, RZ, R4 ;  /* 0x000000ffff087224 */ /* 0x000fe400078e0004 */
[----:B------:R-:W-:Y:S01]  /*4e4d0*/  IMAD.MOV.U32 R9, RZ, RZ, R5 ;  /* 0x000000ffff097224 */ /* 0x000fe200078e0005 */
[----:B------:R-:W2:Y:S04]  /*4e4e0*/  @P5 LDG.E.U16 R32, desc[UR6][R10.64] ;  /* 0x000000060a205981 */ /* 0x000ea8000c1e1500 */
[----:B------:R-:W2:Y:S04]  /*4e4f0*/  @P5 LDG.E.U16 R33, desc[UR6][R8.64] ;  /* 0x0000000608215981 */ /* 0x000ea8000c1e1500 */
[----:B----4-:R-:W-:Y:S04]  /*4e500*/  @P4 STL [R1+0x2ab4], R27 ;  /* 0x002ab41b01004387 */ /* 0x010fe80000100800 */
[----:B---3--:R0:W-:Y:S04]  /*4e510*/  @P4 STL [R1+0x2ab8], R26 ;  /* 0x002ab81a01004387 */ /* 0x0081e80000100800 */
[----:B------:R-:W3:Y:S04]  /*4e520*/  @P5 LDG.E.U16 R0, desc[UR6][R12.64] ;  /* 0x000000060c005981 */ /* 0x000ee8000c1e1500 */
[----:B--2---:R-:W2:Y:S04]  /*4e530*/  @P5 LDG.E.U16 R25, desc[UR6][R14.64] ;  /* 0x000000060e195981 */ /* 0x004ea8000c1e1500 */
[----:B------:R-:W-:Y:S04]  /*4e540*/  @P4 STL [R1+0x2abc], R24 ;  /* 0x002abc1801004387 */ /* 0x000fe80000100800 */
[----:B------:R-:W-:Y:S04]  /*4e550*/  @P4 STL [R1+0x2ac0], R22 ;  /* 0x002ac01601004387 */ /* 0x000fe80000100800 */
[----:B------:R-:W4:Y:S04]  /*4e560*/  LDL.LU R5, [R1+0x6c8] ;  /* 0x0006c80001057983 */ /* 0x000f280000300800 */
[----:B------:R-:W2:Y:S04]  /*4e570*/  LDL.LU R4, [R1+0x6e0] ;  /* 0x0006e00001047983 */ /* 0x000ea80000300800 */
[----:B------:R-:W-:Y:S04]  /*4e580*/  STL.64 [R1+0x1798], R8 ;  /* 0x0017980801007387 */ /* 0x000fe80000100a00 */
[----:B------:R-:W-:Y:S04]  /*4e590*/  STL.64 [R1+0x17a0], R10 ;  /* 0x0017a00a01007387 */ /* 0x000fe80000100a00 */
[----:B------:R-:W2:Y:S04]  /*4e5a0*/  LDL.LU R3, [R1+0x6cc] ;  /* 0x0006cc0001037983 */ /* 0x000ea80000300800 */
[----:B------:R-:W2:Y:S04]  /*4e5b0*/  LDL.LU R2, [R1+0x6e4] ;  /* 0x0006e40001027983 */ /* 0x000ea80000300800 */
[----:B------:R-:W4:Y:S04]  /*4e5c0*/  LDL R93, [R1+0x2aa0] ;  /* 0x002aa000015d7983 */ /* 0x000f280000100800 */
[----:B------:R-:W4:Y:S04]  /*4e5d0*/  LDL R21, [R1+0x2a9c] ;  /* 0x002a9c0001157983 */ /* 0x000f280000100800 */
[----:B0-----:R-:W4:Y:S04]  /*4e5e0*/  LDL R26, [R1+0x2a98] ;  /* 0x002a9800011a7983 */ /* 0x001f280000100800 */
[----:B------:R-:W4:Y:S04]  /*4e5f0*/  LDL R27, [R1+0x2a94] ;  /* 0x002a9400011b7983 */ /* 0x000f280000100800 */
[----:B------:R-:W-:Y:S04]  /*4e600*/  STL.64 [R1+0x17b0], R14 ;  /* 0x0017b00e01007387 */ /* 0x000fe80000100a00 */
[----:B------:R-:W-:Y:S04]  /*4e610*/  STL.64 [R1+0x17a8], R12 ;  /* 0x0017a80c01007387 */ /* 0x000fe80000100a00 */
[----:B------:R-:W4:Y:S04]  /*4e620*/  LDL.LU R16, [R1+0x6d0] ;  /* 0x0006d00001107983 */ /* 0x000f280000300800 */
[----:B---3--:R0:W-:Y:S04]  /*4e630*/  @P5 STL [R1+0x2aac], R0 ;  /* 0x002aac0001005387 */ /* 0x0081e80000100800 */
[----:B0-----:R-:W3:Y:S04]  /*4e640*/  LDL.LU R0, [R1+0x6d8] ;  /* 0x0006d80001007983 */ /* 0x001ee80000300800 */
[----:B------:R0:W-:Y:S04]  /*4e650*/  @P5 STL [R1+0x2aa8], R32 ;  /* 0x002aa82001005387 */ /* 0x0001e80000100800 */
[----:B0-----:R-:W3:Y:S04]  /*4e660*/  LDL R32, [R1+0x2a90] ;  /* 0x002a900001207983 */ /* 0x001ee80000100800 */
[----:B------:R0:W-:Y:S04]  /*4e670*/  @P5 STL [R1+0x2aa4], R33 ;  /* 0x002aa42101005387 */ /* 0x0001e80000100800 */
[----:B0-----:R-:W3:Y:S04]  /*4e680*/  LDL R33, [R1+0x2a8c] ;  /* 0x002a8c0001217983 */ /* 0x001ee80000100800 */
[----:B--2---:R0:W-:Y:S04]  /*4e690*/  @P5 STL [R1+0x2ab0], R25 ;  /* 0x002ab01901005387 */ /* 0x0041e80000100800 */
[----:B------:R-:W2:Y:S04]  /*4e6a0*/  LDL.LU R19, [R1+0x6d4] ;  /* 0x0006d40001137983 */ /* 0x000ea80000300800 */
[----:B------:R-:W2:Y:S01]  /*4e6b0*/  LDL.LU R18, [R1+0x6dc] ;  /* 0x0006dc0001127983 */ /* 0x000ea20000300800 */
[----:B------:R-:W-:Y:S01]  /*4e6c0*/  ISETP.GT.AND P2, PT, R6, 0x41, PT ;  /* 0x000000410600780c */ /* 0x000fe20003f44270 */
[----:B------:R-:W-:-:S02]  /*4e6d0*/  IMAD.MOV.U32 R12, RZ, RZ, R4 ;  /* 0x000000ffff0c7224 */ /* 0x000fc400078e0004 */
[----:B----4-:R-:W-:Y:S02]  /*4e6e0*/  IMAD.MOV.U32 R13, RZ, RZ, R5 ;  /* 0x000000ffff0d7224 */ /* 0x010fe400078e0005 */
[----:B------:R-:W-:Y:S02]  /*4e6f0*/  IMAD.MOV.U32 R14, RZ, RZ, R2 ;  /* 0x000000ffff0e7224 */ /* 0x000fe400078e0002 */
[----:B------:R-:W-:Y:S01]  /*4e700*/  IMAD.MOV.U32 R15, RZ, RZ, R3 ;  /* 0x000000ffff0f7224 */ /* 0x000fe200078e0003 */
[----:B------:R-:W4:Y:S04]  /*4e710*/  LDL.LU R11, [R1+0x6e8] ;  /* 0x0006e800010b7983 */ /* 0x000f280000300800 */
[----:B------:R-:W4:Y:S04]  /*4e720*/  LDL.LU R10, [R1+0x6f8] ;  /* 0x0006f800010a7983 */ /* 0x000f280000300800 */
[----:B------:R-:W-:Y:S01]  /*4e730*/  STL.64 [R1+0x1778], R12 ;  /* 0x0017780c01007387 */ /* 0x000fe20000100a00 */
[----:B------:R-:W-:-:S03]  /*4e740*/  IMAD.MOV.U32 R17, RZ, RZ, R16 ;  /* 0x000000ffff117224 */ /* 0x000fc600078e0010 */
[----:B------:R-:W-:Y:S04]  /*4e750*/  STL.64 [R1+0x1780], R14 ;  /* 0x0017800e01007387 */ /* 0x000fe80000100a00 */
[----:B------:R-:W4:Y:S04]  /*4e760*/  LDL.LU R3, [R1+0x6ec] ;  /* 0x0006ec0001037983 */ /* 0x000f280000300800 */
[----:B------:R-:W4:Y:S04]  /*4e770*/  LDL.LU R2, [R1+0x6fc] ;  /* 0x0006fc0001027983 */ /* 0x000f280000300800 */
[----:B------:R-:W4:Y:S04]  /*4e780*/  LDL.LU R9, [R1+0x6f0] ;  /* 0x0006f00001097983 */ /* 0x000f280000300800 */
[----:B------:R-:W4:Y:S04]  /*4e790*/  LDL.LU R8, [R1+0x700] ;  /* 0x0007000001087983 */ /* 0x000f280000300800 */
[----:B------:R-:W4:Y:S04]  /*4e7a0*/  @P2 LDG.E.U16 R27, desc[UR6][R12.64] ;  /* 0x000000060c1b2981 */ /* 0x000f28000c1e1500 */
[----:B------:R-:W4:Y:S04]  /*4e7b0*/  LDL.LU R5, [R1+0x6f4] ;  /* 0x0006f40001057983 */ /* 0x000f280000300800 */
[----:B------:R-:W4:Y:S04]  /*4e7c0*/  @P2 LDG.E.U16 R26, desc[UR6][R14.64] ;  /* 0x000000060e1a2981 */ /* 0x000f28000c1e1500 */
[----:B------:R-:W4:Y:S04]  /*4e7d0*/  LDL.LU R4, [R1+0x704] ;  /* 0x0007040001047983 */ /* 0x000f280000300800 */
[----:B------:R-:W4:Y:S01]  /*4e7e0*/  LDL R20, [R1+0x2a84] ;  /* 0x002a840001147983 */ /* 0x000f220000100800 */
[----:B------:R-:W-:-:S03]  /*4e7f0*/  ISETP.GT.AND P4, PT, R6, 0x42, PT ;  /* 0x000000420600780c */ /* 0x000fc60003f84270 */
[----:B------:R-:W4:Y:S01]  /*4e800*/  LDL R23, [R1+0x2a80] ;  /* 0x002a800001177983 */ /* 0x000f220000100800 */
[----:B---3--:R-:W-:-:S03]  /*4e810*/  IMAD.MOV.U32 R16, RZ, RZ, R0 ;  /* 0x000000ffff107224 */ /* 0x008fc600078e0000 */
[----:B------:R-:W3:Y:S04]  /*4e820*/  LDL R0, [R1+0x2a88] ;  /* 0x002a880001007983 */ /* 0x000ee80000100800 */
[----:B------:R4:W3:Y:S04]  /*4e830*/  @P2 LDG.E.U16 R21, desc[UR6][R16.64] ;  /* 0x0000000610152981 */ /* 0x0008e8000c1e1500 */
[----:B--2---:R1:W2:Y:S04]  /*4e840*/  @P2 LDG.E.U16 R93, desc[UR6][R18.64] ;  /* 0x00000006125d2981 */ /* 0x0042a8000c1e1500 */
[----:B------:R4:W-:Y:S04]  /*4e850*/  STL.64 [R1+0x1788], R16 ;  /* 0x0017881001007387 */ /* 0x0009e80000100a00 */
[----:B------:R-:W2:Y:S04]  /*4e860*/  LDL R22, [R1+0x2a7c] ;  /* 0x002a7c0001167983 */ /* 0x000ea80000100800 */
[----:B------:R-:W2:Y:S04]  /*4e870*/  LDL R24, [R1+0x2a78] ;  /* 0x002a780001187983 */ /* 0x000ea80000100800 */
[----:B0-----:R-:W2:Y:S04]  /*4e880*/  LDL R25, [R1+0x2a74] ;  /* 0x002a740001197983 */ /* 0x001ea80000100800 */
[----:B------:R1:W-:Y:S01]  /*4e890*/  STL.64 [R1+0x1790], R18 ;  /* 0x0017901201007387 */ /* 0x0003e20000100a00 */
[----:B----4-:R-:W-:-:S02]  /*4e8a0*/  IMAD.MOV.U32 R16, RZ, RZ, R10 ;  /* 0x000000ffff107224 */ /* 0x010fc400078e000a */
[----:B------:R-:W-:Y:S01]  /*4e8b0*/  IMAD.MOV.U32 R17, RZ, RZ, R11 ;  /* 0x000000ffff117224 */ /* 0x000fe200078e000b */
[----:B------:R0:W-:Y:S04]  /*4e8c0*/  @P2 STL [R1+0x2a94], R27 ;  /* 0x002a941b01002387 */ /* 0x0001e80000100800 */
[----:B------:R4:W-:Y:S01]  /*4e8d0*/  @P2 STL [R1+0x2a98], R26 ;  /* 0x002a981a01002387 */ /* 0x0009e20000100800 */
[----:B-1----:R-:W-:Y:S02]  /*4e8e0*/  IMAD.MOV.U32 R18, RZ, RZ, R8 ;  /* 0x000000ffff127224 */ /* 0x002fe400078e0008 */
[----:B------:R-:W-:Y:S01]  /*4e8f0*/  IMAD.MOV.U32 R19, RZ, RZ, R9 ;  /* 0x000000ffff137224 */ /* 0x000fe200078e0009 */
[----:B------:R-:W2:Y:S04]  /*4e900*/  @P4 LDG.E.U16 R20, desc[UR6][R16.64] ;  /* 0x0000000610144981 */ /* 0x000ea8000c1e1500 */
[----:B------:R-:W2:Y:S01]  /*4e910*/  @P4 LDG.E.U16 R33, desc[UR6][R18.64] ;  /* 0x0000000612214981 */ /* 0x000ea2000c1e1500 */
[----:B0-----:R-:W-:Y:S01]  /*4e920*/  IMAD.MOV.U32 R27, RZ, RZ, R5 ;  /* 0x000000ffff1b7224 */ /* 0x001fe200078e0005 */
[----:B----4-:R-:W-:-:S05]  /*4e930*/  MOV R26, R4 ;  /* 0x00000004001a7202 */ /* 0x010fca0000000f00 */
[----:B------:R-:W4:Y:S04]  /*4e940*/  @P4 LDG.E.U16 R32, desc[UR6][R26.64] ;  /* 0x000000061a204981 */ /* 0x000f28000c1e1500 */
[----:B---3--:R-:W3:Y:S04]  /*4e950*/  @P4 LDG.E.U16 R0, desc[UR6][R2.64] ;  /* 0x0000000602004981 */ /* 0x008ee8000c1e1500 */
[----:B------:R-:W-:Y:S04]  /*4e960*/  @P2 STL [R1+0x2a9c], R21 ;  /* 0x002a9c1501002387 */ /* 0x000fe80000100800 */
[----:B--2---:R-:W-:Y:S04]  /*4e970*/  @P2 STL [R1+0x2aa0], R93 ;  /* 0x002aa05d01002387 */ /* 0x004fe80000100800 */
[----:B------:R-:W-:Y:S04]  /*4e980*/  STL.64 [R1+0x1758], R16 ;  /* 0x0017581001007387 */ /* 0x000fe80000100a00 */
[----:B------:R-:W-:Y:S04]  /*4e990*/  STL.64 [R1+0x1760], R2 ;  /* 0x0017600201007387 */ /* 0x000fe80000100a00 */
[----:B------:R-:W-:Y:S04]  /*4e9a0*/  STL.64 [R1+0x1768], R18 ;  /* 0x0017681201007387 */ /* 0x000fe80000100a00 */
[----:B------:R0:W-:Y:S04]  /*4e9b0*/  STL.64 [R1+0x1770], R26 ;  /* 0x0017701a01007387 */ /* 0x0001e80000100a00 */
[----:B------:R-:W2:Y:S04]  /*4e9c0*/  LDL.LU R9, [R1+0x708] ;  /* 0x0007080001097983 */ /* 0x000ea80000300800 */
[----:B------:R-:W2:Y:S04]  /*4e9d0*/  LDL.LU R8, [R1+0x724] ;  /* 0x0007240001087983 */ /* 0x000ea80000300800 */
[----:B------:R-:W2:Y:S04]  /*4e9e0*/  LDL.LU R11, [R1+0x70c] ;  /* 0x00070c00010b7983 */ /* 0x000ea80000300800 */
[----:B------:R-:W2:Y:S04]  /*4e9f0*/  LDL.LU R10, [R1+0x718] ;  /* 0x00071800010a7983 */ /* 0x000ea80000300800 */
[----:B------:R-:W2:Y:S04]  /*4ea00*/  LDL.LU R13, [R1+0x710] ;  /* 0x00071000010d7983 */ /* 0x000ea80000300800 */
[----:B------:R-:W2:Y:S04]  /*4ea10*/  LDL.LU R12, [R1+0x71c] ;  /* 0x00071c00010c7983 */ /* 0x000ea80000300800 */
[----:B------:R-:W2:Y:S04]  /*4ea20*/  LDL.LU R14, [R1+0x714] ;  /* 0x00071400010e7983 */ /* 0x000ea80000300800 */
[----:B------:R-:W2:Y:S01]  /*4ea30*/  LDL.LU R5, [R1+0x720] ;  /* 0x0007200001057983 */ /* 0x000ea20000300800 */
[----:B------:R-:W-:-:S03]  /*4ea40*/  ISETP.GT.AND P5, PT, R6, 0x43, PT ;  /* 0x000000430600780c */ /* 0x000fc60003fa4270 */
[----:B0-----:R-:W2:Y:S04]  /*4ea50*/  LDL R26, [R1+0x2a70] ;  /* 0x002a7000011a7983 */ /* 0x001ea80000100800 */
[----:B------:R-:W2:Y:S04]  /*4ea60*/  LDL R27, [R1+0x2a6c] ;  /* 0x002a6c00011b7983 */ /* 0x000ea80000100800 */
[----:B----4-:R0:W-:Y:S04]  /*4ea70*/  @P4 STL [R1+0x2a90], R32 ;  /* 0x002a902001004387 */ /* 0x0101e80000100800 */
[----:B0-----:R-:W4:Y:S04]  /*4ea80*/  LDL R32, [R1+0x2a68] ;  /* 0x002a680001207983 */ /* 0x001f280000100800 */
[----:B------:R0:W-:Y:S04]  /*4ea90*/  @P4 STL [R1+0x2a8c], R33 ;  /* 0x002a8c2101004387 */ /* 0x0001e80000100800 */
[----:B0-----:R-:W4:Y:S04]  /*4eaa0*/  LDL R33, [R1+0x2a64] ;  /* 0x002a640001217983 */ /* 0x001f280000100800 */
[----:B------:R-:W4:Y:S04]  /*4eab0*/  LDL.LU R4, [R1+0x728] ;  /* 0x0007280001047983 */ /* 0x000f280000300800 */
[----:B------:R-:W4:Y:S04]  /*4eac0*/  LDL.LU R3, [R1+0x740] ;  /* 0x0007400001037983 */ /* 0x000f280000300800 */
[----:B------:R-:W4:Y:S04]  /*4ead0*/  LDL.LU R2, [R1+0x72c] ;  /* 0x00072c0001027983 */ /* 0x000f280000300800 */
[----:B---3--:R0:W-:Y:S04]  /*4eae0*/  @P4 STL [R1+0x2a88], R0 ;  /* 0x002a880001004387 */ /* 0x0081e80000100800 */
[----:B0-----:R-:W3:Y:S04]  /*4eaf0*/  LDL.LU R0, [R1+0x744] ;  /* 0x0007440001007983 */ /* 0x001ee80000300800 */
[----:B------:R-:W-:Y:S04]  /*4eb00*/  @P4 STL [R1+0x2a84], R20 ;  /* 0x002a841401004387 */ /* 0x000fe80000100800 */
[----:B--2---:R-:W-:Y:S04]  /*4eb10*/  STL.64 [R1+0x1738], R8 ;  /* 0x0017380801007387 */ /* 0x004fe80000100a00 */
[----:B------:R-:W-:Y:S04]  /*4eb20*/  STL.64 [R1+0x1740], R10 ;  /* 0x0017400a01007387 */ /* 0x000fe80000100a00 */
[----:B------:R-:W2:Y:S01]  /*4eb30*/  @P5 LDG.E.U16 R25, desc[UR6][R8.64] ;  /* 0x0000000608195981 */ /* 0x000ea2000c1e1500 */
[----:B------:R-:W-:-:S02]  /*4eb40*/  IMAD.MOV.U32 R15, RZ, RZ, R14 ;  /* 0x000000ffff0f7224 */ /* 0x000fc400078e000e */
[----:B------:R-:W-:Y:S01]  /*4eb50*/  IMAD.MOV.U32 R14, RZ, RZ, R5 ;  /* 0x000000ffff0e7224 */ /* 0x000fe200078e0005 */
[----:B------:R-:W-:Y:S04]  /*4eb60*/  STL.64 [R1+0x1748], R12 ;  /* 0x0017480c01007387 */ /* 0x000fe80000100a00 */
[----:B------:R4:W2:Y:S04]  /*4eb70*/  @P5 LDG.E.U16 R24, desc[UR6][R10.64] ;  /* 0x000000060a185981 */ /* 0x0008a8000c1e1500 */
[----:B------:R0:W-:Y:S04]  /*4eb80*/  STL.64 [R1+0x1750], R14 ;  /* 0x0017500e01007387 */ /* 0x0001e80000100a00 */
[----:B------:R-:W2:Y:S04]  /*4eb90*/  @P5 LDG.E.U16 R23, desc[UR6][R14.64] ;  /* 0x000000060e175981 */ /* 0x000ea8000c1e1500 */
[----:B------:R1:W2:Y:S04]  /*4eba0*/  @P5 LDG.E.U16 R22, desc[UR6][R12.64] ;  /* 0x000000060c165981 */ /* 0x0002a8000c1e1500 */
[----:B0-----:R-:W2:Y:S04]  /*4ebb0*/  LDL.LU R15, [R1+0x730] ;  /* 0x00073000010f7983 */ /* 0x001ea80000300800 */
[----:B------:R-:W2:Y:S04]  /*4ebc0*/  LDL.LU R14, [R1+0x738] ;  /* 0x00073800010e7983 */ /* 0x000ea80000300800 */
[----:B------:R-:W2:Y:S04]  /*4ebd0*/  LDL.LU R16, [R1+0x734] ;  /* 0x0007340001107983 */ /* 0x000ea80000300800 */
[----:B------:R-:W2:Y:S01]  /*4ebe0*/  LDL.LU R9, [R1+0x73c] ;  /* 0x00073c0001097983 */ /* 0x000ea20000300800 */
[----:B------:R-:W-:Y:S01]  /*4ebf0*/  ISETP.GT.AND P2, PT, R6, 0x44, PT ;  /* 0x000000440600780c */ /* 0x000fe20003f44270 */
[----:B----4-:R-:W-:-:S02]  /*4ec00*/  IMAD.MOV.U32 R11, RZ, RZ, R4 ;  /* 0x000000ffff0b7224 */ /* 0x010fc400078e0004 */
[----:B------:R-:W-:Y:S02]  /*4ec10*/  IMAD.MOV.U32 R10, RZ, RZ, R3 ;  /* 0x000000ffff0a7224 */ /* 0x000fe400078e0003 */
[----:B-1----:R-:W-:-:S08]  /*4ec20*/  IMAD.MOV.U32 R13, RZ, RZ, R2 ;  /* 0x000000ffff0d7224 */ /* 0x002fd000078e0002 */
[----:B------:R-:W4:Y:S01]  /*4ec30*/  @P2 LDG.E.U16 R33, desc[UR6][R10.64] ;  /* 0x000000060a212981 */ /* 0x000f22000c1e1500 */
[----:B---3--:R-:W-:-:S05]  /*4ec40*/  IMAD.MOV.U32 R12, RZ, RZ, R0 ;  /* 0x000000ffff0c7224 */ /* 0x008fca00078e0000 */
[----:B------:R-:W3:Y:S04]  /*4ec50*/  @P2 LDG.E.U16 R32, desc[UR6][R12.64] ;  /* 0x000000060c202981 */ /* 0x000ee8000c1e1500 */
[----:B--2---:R-:W-:Y:S04]  /*4ec60*/  @P5 STL [R1+0x2a74], R25 ;  /* 0x002a741901005387 */ /* 0x004fe80000100800 */
[----:B------:R-:W-:Y:S04]  /*4ec70*/  @P5 STL [R1+0x2a78], R24 ;  /* 0x002a781801005387 */ /* 0x000fe80000100800 */
[----:B------:R-:W-:Y:S04]  /*4ec80*/  @P5 STL [R1+0x2a7c], R22 ;  /* 0x002a7c1601005387 */ /* 0x000fe80000100800 */
[----:B------:R0:W-:Y:S04]  /*4ec90*/  @P5 STL [R1+0x2a80], R23 ;  /* 0x002a801701005387 */ /* 0x0001e80000100800 */
[----:B------:R-:W2:Y:S04]  /*4eca0*/  LDL.LU R8, [R1+0x748] ;  /* 0x0007480001087983 */ /* 0x000ea80000300800 */
[----:B------:R-:W2:Y:S04]  /*4ecb0*/  LDL.LU R5, [R1+0x758] ;  /* 0x0007580001057983 */ /* 0x000ea80000300800 */
[----:B------:R-:W2:Y:S01]  /*4ecc0*/  @P2 LDG.E.U16 R27, desc[UR6][R14.64] ;  /* 0x000000060e1b2981 */ /* 0x000ea2000c1e1500 */
[----:B------:R-:W-:-:S02]  /*4ecd0*/  IMAD.MOV.U32 R17, RZ, RZ, R16 ;  /* 0x000000ffff117224 */ /* 0x000fc400078e0010 */
[----:B------:R-:W-:-:S05]  /*4ece0*/  IMAD.MOV.U32 R16, RZ, RZ, R9 ;  /* 0x000000ffff107224 */ /* 0x000fca00078e0009 */
[----:B------:R-:W2:Y:S04]  /*4ecf0*/  @P2 LDG.E.U16 R26, desc[UR6][R16.64] ;  /* 0x00000006101a2981 */ /* 0x000ea8000c1e1500 */
[----:B------:R-:W-:Y:S04]  /*4ed00*/  STL.64 [R1+0x1718], R10 ;  /* 0x0017180a01007387 */ /* 0x000fe80000100a00 */
[----:B------:R-:W-:Y:S04]  /*4ed10*/  STL.64 [R1+0x1720], R12 ;  /* 0x0017200c01007387 */ /* 0x000fe80000100a00 */
[----:B------:R-:W2:Y:S04]  /*4ed20*/  LDL.LU R4, [R1+0x74c] ;  /* 0x00074c0001047983 */ /* 0x000ea80000300800 */
[----:B------:R-:W2:Y:S04]  /*4ed30*/  LDL.LU R3, [R1+0x75c] ;  /* 0x00075c0001037983 */ /* 0x000ea80000300800 */
[----:B------:R-:W2:Y:S04]  /*4ed40*/  LDL.LU R2, [R1+0x750] ;  /* 0x0007500001027983 */ /* 0x000ea80000300800 */
[----:B------:R-:W2:Y:S04]  /*4ed50*/  LDL.LU R0, [R1+0x760] ;  /* 0x0007600001007983 */ /* 0x000ea80000300800 */
[----:B------:R-:W2:Y:S04]  /*4ed60*/  LDL R92, [R1+0x2a60] ;  /* 0x002a6000015c7983 */ /* 0x000ea80000100800 */
[----:B------:R-:W2:Y:S04]  /*4ed70*/  LDL R93, [R1+0x2a5c] ;  /* 0x002a5c00015d7983 */ /* 0x000ea80000100800 */
[----:B------:R-:W2:Y:S04]  /*4ed80*/  LDL R21, [R1+0x2a58] ;  /* 0x002a580001157983 */ /* 0x000ea80000100800 */
[----:B------:R-:W2:Y:S04]  /*4ed90*/  LDL R20, [R1+0x2a54] ;  /* 0x002a540001147983 */ /* 0x000ea80000100800 */
[----:B------:R-:W-:Y:S04]  /*4eda0*/  STL.64 [R1+0x1730], R16 ;  /* 0x0017301001007387 */ /* 0x000fe80000100a00 */
[----:B------:R-:W-:Y:S04]  /*4edb0*/  STL.64 [R1+0x1728], R14 ;  /* 0x0017280e01007387 */ /* 0x000fe80000100a00 */
[----:B0-----:R-:W2:Y:S04]  /*4edc0*/  LDL R23, [R1+0x2a50] ;  /* 0x002a500001177983 */ /* 0x001ea80000100800 */
[----:B------:R-:W2:Y:S04]  /*4edd0*/  LDL R22, [R1+0x2a4c] ;  /* 0x002a4c0001167983 */ /* 0x000ea80000100800 */
[----:B------:R-:W2:Y:S04]  /*4ede0*/  LDL R24, [R1+0x2a48] ;  /* 0x002a480001187983 */ /* 0x000ea80000100800 */
[----:B----4-:R0:W-:Y:S04]  /*4edf0*/  @P2 STL [R1+0x2a64], R33 ;  /* 0x002a642101002387 */ /* 0x0101e80000100800 */
[----:B---3--:R-:W-:Y:S01]  /*4ee00*/  @P2 STL [R1+0x2a68], R32 ;  /* 0x002a682001002387 */ /* 0x008fe20000100800 */
[----:B--2---:R-:W-:-:S02]  /*4ee10*/  IMAD.MOV.U32 R9, RZ, RZ, R8 ;  /* 0x000000ffff097224 */ /* 0x004fc400078e0008 */
[----:B------:R-:W-:Y:S01]  /*4ee20*/  IMAD.MOV.U32 R8, RZ, RZ, R5 ;  /* 0x000000ffff087224 */ /* 0x000fe200078e0005 */
[----:B------:R-:W-:Y:S04]  /*4ee30*/  @P2 STL [R1+0x2a6c], R27 ;  /* 0x002a6c1b01002387 */ /* 0x000fe80000100800 */
[----:B------:R1:W-:Y:S04]  /*4ee40*/  @P2 STL [R1+0x2a70], R26 ;  /* 0x002a701a01002387 */ /* 0x0003e80000100800 */
[----:B0-----:R-:W2:Y:S04]  /*4ee50*/  LDL R33, [R1+0x2a44] ;  /* 0x002a440001217983 */ /* 0x001ea80000100800 */
[----:B------:R-:W3:Y:S04]  /*4ee60*/  LDL.LU R10, [R1+0x754] ;  /* 0x00075400010a7983 */ /* 0x000ee80000300800 */
[----:B------:R-:W4:Y:S01]  /*4ee70*/  LDL.LU R5, [R1+0x764] ;  /* 0x0007640001057983 */ /* 0x000f220000300800 */
[----:B------:R-:W-:Y:S01]  /*4ee80*/  ISETP.GT.AND P4, PT, R6, 0x45, PT ;  /* 0x000000450600780c */ /* 0x000fe20003f84270 */
[----:B------:R-:W-:-:S02]  /*4ee90*/  IMAD.MOV.U32 R12, RZ, RZ, R3 ;  /* 0x000000ffff0c7224 */ /* 0x000fc400078e0003 */
[----:B------:R-:W-:Y:S02]  /*4eea0*/  IMAD.MOV.U32 R13, RZ, RZ, R4 ;  /* 0x000000ffff0d7224 */ /* 0x000fe400078e0004 */
[----:B------:R-:W-:Y:S02]  /*4eeb0*/  IMAD.MOV.U32 R18, RZ, RZ, R0 ;  /* 0x000000ffff127224 */ /* 0x000fe400078e0000 */
[----:B------:R-:W-:Y:S01]  /*4eec0*/  IMAD.MOV.U32 R19, RZ, RZ, R2 ;  /* 0x000000ffff137224 */ /* 0x000fe200078e0002 */
[----:B------:R-:W-:Y:S04]  /*4eed0*/  STL.64 [R1+0x16f8], R8 ;  /* 0x0016f80801007387 */ /* 0x000fe80000100a00 */
[----:B------:R-:W2:Y:S04]  /*4eee0*/  LDL.LU R4, [R1+0x768] ;  /* 0x0007680001047983 */ /* 0x000ea80000300800 */
[----:B------:R2:W-:Y:S04]  /*4eef0*/  STL.64 [R1+0x1700], R12 ;  /* 0x0017000c01007387 */ /* 0x0005e80000100a00 */
[----:B------:R-:W-:Y:S04]  /*4ef00*/  STL.64 [R1+0x1708], R18 ;  /* 0x0017081201007387 */ /* 0x000fe80000100a00 */
[----:B------:R-:W2:Y:S04]  /*4ef10*/  LDL.LU R0, [R1+0x784] ;  /* 0x0007840001007983 */ /* 0x000ea80000300800 */
[----:B------:R-:W2:Y:S04]  /*4ef20*/  LDL.LU R15, [R1+0x76c] ;  /* 0x00076c00010f7983 */ /* 0x000ea80000300800 */
[----:B------:R-:W2:Y:S04]  /*4ef30*/  LDL.LU R14, [R1+0x778] ;  /* 0x00077800010e7983 */ /* 0x000ea80000300800 */
[----:B------:R-:W2:Y:S04]  /*4ef40*/  @P4 LDG.E.U16 R20, desc[UR6][R8.64] ;  /* 0x0000000608144981 */ /* 0x000ea8000c1e1500 */
[----:B------:R2:W2:Y:S04]  /*4ef50*/  @P4 LDG.E.U16 R21, desc[UR6][R12.64] ;  /* 0x000000060c154981 */ /* 0x0004a8000c1e1500 */
[----:B------:R-:W2:Y:S04]  /*4ef60*/  @P4 LDG.E.U16 R93, desc[UR6][R18.64] ;  /* 0x00000006125d4981 */ /* 0x000ea8000c1e1500 */
[----:B------:R-:W2:Y:S04]  /*4ef70*/  LDL.LU R16, [R1+0x770] ;  /* 0x0007700001107983 */ /* 0x000ea80000300800 */
[----:B------:R-:W2:Y:S04]  /*4ef80*/  LDL.LU R11, [R1+0x77c] ;  /* 0x00077c00010b7983 */ /* 0x000ea80000300800 */
[----:B------:R-:W2:Y:S04]  /*4ef90*/  LDL.LU R3, [R1+0x774] ;  /* 0x0007740001037983 */ /* 0x000ea80000300800 */
[----:B------:R-:W2:Y:S04]  /*4efa0*/  LDL.LU R2, [R1+0x780] ;  /* 0x0007800001027983 */ /* 0x000ea80000300800 */
[----:B------:R-:W2:Y:S04]  /*4efb0*/  LDL R25, [R1+0x2a40] ;  /* 0x002a400001197983 */ /* 0x000ea80000100800 */
[----:B-1----:R-:W2:Y:S04]  /*4efc0*/  LDL R26, [R1+0x2a3c] ;  /* 0x002a3c00011a7983 */ /* 0x002ea80000100800 */
[----:B------:R-:W2:Y:S04]  /*4efd0*/  LDL R27, [R1+0x2a38] ;  /* 0x002a3800011b7983 */ /* 0x000ea80000100800 */
[----:B------:R-:W2:Y:S01]  /*4efe0*/  LDL R32, [R1+0x2a34] ;  /* 0x002a340001207983 */ /* 0x000ea20000100800 */
[----:B---3--:R-:W-:-:S02]  /*4eff0*/  IMAD.MOV.U32 R35, RZ, RZ, R10 ;  /* 0x000000ffff237224 */ /* 0x008fc400078e000a */
[----:B----4-:R-:W-:-:S05]  /*4f000*/  IMAD.MOV.U32 R34, RZ, RZ, R5 ;  /* 0x000000ffff227224 */ /* 0x010fca00078e0005 */
[----:B------:R-:W3:Y:S01]  /*4f010*/  @P4 LDG.E.U16 R92, desc[UR6][R34.64] ;  /* 0x00000006225c4981 */ /* 0x000ee2000c1e1500 */
[----:B------:R-:W-:-:S03]  /*4f020*/  ISETP.GT.AND P5, PT, R6, 0x46, PT ;  /* 0x000000460600780c */ /* 0x000fc60003fa4270 */
[----:B------:R-:W-:Y:S01]  /*4f030*/  STL.64 [R1+0x1710], R34 ;  /* 0x0017102201007387 */ /* 0x000fe20000100a00 */
[----:B--2---:R-:W-:Y:S02]  /*4f040*/  IMAD.MOV.U32 R13, RZ, RZ, R4 ;  /* 0x000000ffff0d7224 */ /* 0x004fe400078e0004 */
[----:B------:R-:W-:Y:S01]  /*4f050*/  IMAD.MOV.U32 R12, RZ, RZ, R0 ;  /* 0x000000ffff0c7224 */ /* 0x000fe200078e0000 */
[----:B------:R-:W-:Y:S04]  /*4f060*/  @P4 STL [R1+0x2a54], R20 ;  /* 0x002a541401004387 */ /* 0x000fe80000100800 */
[----:B------:R-:W-:Y:S04]  /*4f070*/  @P4 STL [R1+0x2a58], R21 ;  /* 0x002a581501004387 */ /* 0x000fe80000100800 */
[----:B------:R-:W-:Y:S01]  /*4f080*/  @P4 STL [R1+0x2a5c], R93 ;  /* 0x002a5c5d01004387 */ /* 0x000fe20000100800 */
[----:B------:R-:W-:-:S02]  /*4f090*/  IMAD.MOV.U32 R17, RZ, RZ, R16 ;  /* 0x000000ffff117224 */ /* 0x000fc400078e0010 */
[----:B------:R-:W-:Y:S01]  /*4f0a0*/  IMAD.MOV.U32 R16, RZ, RZ, R11 ;  /* 0x000000ffff107224 */ /* 0x000fe200078e000b */
[----:B------:R-:W2:Y:S04]  /*4f0b0*/  @P5 LDG.E.U16 R33, desc[UR6][R12.64] ;  /* 0x000000060c215981 */ /* 0x000ea8000c1e1500 */
[----:B------:R-:W4:Y:S04]  /*4f0c0*/  @P5 LDG.E.U16 R23, desc[UR6][R2.64] ;  /* 0x0000000602175981 */ /* 0x000f28000c1e1500 */
[----:B------:R-:W2:Y:S04]  /*4f0d0*/  @P5 LDG.E.U16 R24, desc[UR6][R14.64] ;  /* 0x000000060e185981 */ /* 0x000ea8000c1e1500 */
[----:B------:R-:W2:Y:S04]  /*4f0e0*/  @P5 LDG.E.U16 R22, desc[UR6][R16.64] ;  /* 0x0000000610165981 */ /* 0x000ea8000c1e1500 */
[----:B---3--:R-:W-:Y:S04]  /*4f0f0*/  @P4 STL [R1+0x2a60], R92 ;  /* 0x002a605c01004387 */ /* 0x008fe80000100800 */
[----:B------:R-:W3:Y:S04]  /*4f100*/  LDL.LU R9, [R1+0x788] ;  /* 0x0007880001097983 */ /* 0x000ee80000300800 */
[----:B------:R-:W3:Y:S04]  /*4f110*/  LDL.LU R8, [R1+0x7a0] ;  /* 0x0007a00001087983 */ /* 0x000ee80000300800 */
[----:B------:R-:W3:Y:S04]  /*4f120*/  LDL.LU R10, [R1+0x78c] ;  /* 0x00078c00010a7983 */ /* 0x000ee80000300800 */
[----:B------:R-:W-:Y:S04]  /*4f130*/  STL.64 [R1+0x16d8], R12 ;  /* 0x0016d80c01007387 */ /* 0x000fe80000100a00 */
[----:B------:R-:W3:Y:S04]  /*4f140*/  LDL.LU R5, [R1+0x7a4] ;  /* 0x0007a40001057983 */ /* 0x000ee80000300800 */
[----:B------:R-:W3:Y:S04]  /*4f150*/  LDL.LU R4, [R1+0x790] ;  /* 0x0007900001047983 */ /* 0x000ee80000300800 */
[----:B------:R-:W3:Y:S04]  /*4f160*/  LDL.LU R0, [R1+0x798] ;  /* 0x0007980001007983 */ /* 0x000ee80000300800 */
[----:B------:R0:W-:Y:S04]  /*4f170*/  STL.64 [R1+0x16f0], R2 ;  /* 0x0016f00201007387 */ /* 0x0001e80000100a00 */
[----:B------:R-:W-:Y:S04]  /*4f180*/  STL.64 [R1+0x16e0], R14 ;  /* 0x0016e00e01007387 */ /* 0x000fe80000100a00 */
[----:B------:R-:W-:Y:S04]  /*4f190*/  STL.64 [R1+0x16e8], R16 ;  /* 0x0016e81001007387 */ /* 0x000fe80000100a00 */
[----:B0-----:R-:W3:Y:S04]  /*4f1a0*/  LDL.LU R3, [R1+0x794] ;  /* 0x0007940001037983 */ /* 0x001ee80000300800 */
[----:B------:R-:W3:Y:S01]  /*4f1b0*/  LDL.LU R2, [R1+0x79c] ;  /* 0x00079c0001027983 */ /* 0x000ee20000300800 */
[----:B------:R-:W-:-:S03]  /*4f1c0*/  ISETP.GT.AND P2, PT, R6, 0x47, PT ;  /* 0x000000470600780c */ /* 0x000fc60003f44270 */
[----:B------:R-:W3:Y:S04]  /*4f1d0*/  LDL R21, [R1+0x2a30] ;  /* 0x002a300001157983 */ /* 0x000ee80000100800 */
[----:B------:R-:W3:Y:S04]  /*4f1e0*/  LDL R20, [R1+0x2a2c] ;  /* 0x002a2c0001147983 */ /* 0x000ee80000100800 */
[----:B----4-:R0:W-:Y:S04]  /*4f1f0*/  @P5 STL [R1+0x2a50], R23 ;  /* 0x002a501701005387 */ /* 0x0101e80000100800 */
[----:B0-----:R-:W4:Y:S04]  /*4f200*/  LDL R23, [R1+0x2a28] ;  /* 0x002a280001177983 */ /* 0x001f280000100800 */
[----:B--2---:R0:W-:Y:S04]  /*4f210*/  @P5 STL [R1+0x2a44], R33 ;  /* 0x002a442101005387 */ /* 0x0041e80000100800 */
[----:B------:R-:W-:Y:S04]  /*4f220*/  @P5 STL [R1+0x2a48], R24 ;  /* 0x002a481801005387 */ /* 0x000fe80000100800 */
[----:B------:R-:W-:Y:S04]  /*4f230*/  @P5 STL [R1+0x2a4c], R22 ;  /* 0x002a4c1601005387 */ /* 0x000fe80000100800 */
[----:B0-----:R-:W2:Y:S01]  /*4f240*/  LDL R33, [R1+0x2a24] ;  /* 0x002a240001217983 */ /* 0x001ea20000100800 */
[----:B---3--:R-:W-:-:S03]  /*4f250*/  IMAD.MOV.U32 R11, RZ, RZ, R10 ;  /* 0x000000ffff0b7224 */ /* 0x008fc600078e000a */
[----:B------:R0:W3:Y:S01]  /*4f260*/  @P2 LDG.E.U16 R32, desc[UR6][R8.64] ;  /* 0x0000000608202981 */ /* 0x0000e2000c1e1500 */
[----:B------:R-:W-:Y:S02]  /*4f270*/  IMAD.MOV.U32 R10, RZ, RZ, R5 ;  /* 0x000000ffff0a7224 */ /* 0x000fe400078e0005 */
[----:B------:R-:W-:Y:S02]  /*4f280*/  IMAD.MOV.U32 R13, RZ, RZ, R4 ;  /* 0x000000ffff0d7224 */ /* 0x000fe400078e0004 */
[----:B------:R-:W-:Y:S01]  /*4f290*/  IMAD.MOV.U32 R12, RZ, RZ, R0 ;  /* 0x000000ffff0c7224 */ /* 0x000fe200078e0000 */
[----:B------:R-:W-:Y:S04]  /*4f2a0*/  STL.64 [R1+0x16b8], R8 ;  /* 0x0016b80801007387 */ /* 0x000fe80000100a00 */
[----:B------:R-:W2:Y:S04]  /*4f2b0*/  LDL.LU R4, [R1+0x7a8] ;  /* 0x0007a80001047983 */ /* 0x000ea80000300800 */
[----:B------:R-:W-:Y:S04]  /*4f2c0*/  STL.64 [R1+0x16c0], R10 ;  /* 0x0016c00a01007387 */ /* 0x000fe80000100a00 */
[----:B------:R-:W3:Y:S04]  /*4f2d0*/  @P2 LDG.E.U16 R27, desc[UR6][R10.64] ;  /* 0x000000060a1b2981 */ /* 0x000ee8000c1e1500 */
[----:B------:R1:W-:Y:S04]  /*4f2e0*/  STL.64 [R1+0x16c8], R12 ;  /* 0x0016c80c01007387 */ /* 0x0003e80000100a00 */
[----:B------:R-:W3:Y:S04]  /*4f2f0*/  LDL.LU R0, [R1+0x7b8] ;  /* 0x0007b80001007983 */ /* 0x000ee80000300800 */
[----:B------:R-:W4:Y:S01]  /*4f300*/  @P2 LDG.E.U16 R26, desc[UR6][R12.64] ;  /* 0x000000060c1a2981 */ /* 0x000f22000c1e1500 */
[----:B------:R-:W-:-:S02]  /*4f310*/  IMAD.MOV.U32 R15, RZ, RZ, R3 ;  /* 0x000000ffff0f7224 */ /* 0x000fc400078e0003 */
[----:B------:R-:W-:Y:S01]  /*4f320*/  IMAD.MOV.U32 R14, RZ, RZ, R2 ;  /* 0x000000ffff0e7224 */ /* 0x000fe200078e0002 */
[----:B------:R-:W4:Y:S04]  /*4f330*/  LDL.LU R3, [R1+0x7ac] ;  /* 0x0007ac0001037983 */ /* 0x000f280000300800 */
[----:B------:R-:W0:Y:S04]  /*4f340*/  LDL.LU R2, [R1+0x7bc] ;  /* 0x0007bc0001027983 */ /* 0x000e280000300800 */
[----:B------:R-:W4:Y:S04]  /*4f350*/  @P2 LDG.E.U16 R25, desc[UR6][R14.64] ;  /* 0x000000060e192981 */ /* 0x000f28000c1e1500 */
[----:B------:R1:W-:Y:S04]  /*4f360*/  STL.64 [R1+0x16d0], R14 ;  /* 0x0016d00e01007387 */ /* 0x0003e80000100a00 */
[----:B-1----:R-:W4:Y:S04]  /*4f370*/  LDL.LU R13, [R1+0x7b0] ;  /* 0x0007b000010d7983 */ /* 0x002f280000300800 */
[----:B------:R-:W4:Y:S04]  /*4f380*/  LDL.LU R12, [R1+0x7c0] ;  /* 0x0007c000010c7983 */ /* 0x000f280000300800 */
[----:B------:R-:W4:Y:S04]  /*4f390*/  LDL.LU R15, [R1+0x7b4] ;  /* 0x0007b400010f7983 */ /* 0x000f280000300800 */
[----:B------:R-:W4:Y:S04]  /*4f3a0*/  LDL.LU R14, [R1+0x7c4] ;  /* 0x0007c400010e7983 */ /* 0x000f280000300800 */
[----:B------:R-:W4:Y:S04]  /*4f3b0*/  LDL R22, [R1+0x2a20] ;  /* 0x002a200001167983 */ /* 0x000f280000100800 */
[----:B------:R-:W4:Y:S01]  /*4f3c0*/  LDL R24, [R1+0x2a1c] ;  /* 0x002a1c0001187983 */ /* 0x000f220000100800 */
[----:B------:R-:W-:Y:S01]  /*4f3d0*/  ISETP.GT.AND P4, PT, R6, 0x48, PT ;  /* 0x000000480600780c */ /* 0x000fe20003f84270 */
[----:B--2---:R-:W-:-:S02]  /*4f3e0*/  IMAD.MOV.U32 R5, RZ, RZ, R4 ;  /* 0x000000ffff057224 */ /* 0x004fc400078e0004 */
[----:B---3--:R-:W-:-:S10]  /*4f3f0*/  IMAD.MOV.U32 R4, RZ, RZ, R0 ;  /* 0x000000ffff047224 */ /* 0x008fd400078e0000 */
[----:B------:R-:W2:Y:S04]  /*4f400*/  @P4 LDG.E.U16 R33, desc[UR6][R4.64] ;  /* 0x0000000604214981 */ /* 0x000ea8000c1e1500 */
[----:B----4-:R1:W-:Y:S01]  /*4f410*/  @P2 STL [R1+0x2a40], R25 ;  /* 0x002a401901002387 */ /* 0x0103e20000100800 */
[----:B0-----:R-:W-:Y:S02]  /*4f420*/  IMAD.MOV.U32 R8, RZ, RZ, R2 ;  /* 0x000000ffff087224 */ /* 0x001fe400078e0002 */
[----:B------:R-:W-:Y:S01]  /*4f430*/  IMAD.MOV.U32 R9, RZ, RZ, R3 ;  /* 0x000000ffff097224 */ /* 0x000fe200078e0003 */
[----:B------:R-:W3:Y:S04]  /*4f440*/  @P4 LDG.E.U16 R20, desc[UR6][R12.64] ;  /* 0x000000060c144981 */ /* 0x000ee8000c1e1500 */
[----:B------:R-:W4:Y:S04]  /*4f450*/  @P4 LDG.E.U16 R23, desc[UR6][R8.64] ;  /* 0x0000000608174981 */ /* 0x000f28000c1e1500 */
[----:B-1----:R-:W3:Y:S04]  /*4f460*/  LDL R25, [R1+0x2a18] ;  /* 0x002a180001197983 */ /* 0x002ee80000100800 */
[----:B------:R0:W-:Y:S04]  /*4f470*/  @P2 STL [R1+0x2a3c], R26 ;  /* 0x002a3c1a01002387 */ /* 0x0001e80000100800 */
[----:B------:R-:W3:Y:S04]  /*4f480*/  @P4 LDG.E.U16 R21, desc[UR6][R14.64] ;  /* 0x000000060e154981 */ /* 0x000ee8000c1e1500 */
[----:B0-----:R-:W3:Y:S04]  /*4f490*/  LDL R26, [R1+0x2a14] ;  /* 0x002a1400011a7983 */ /* 0x001ee80000100800 */
[----:B------:R-:W-:Y:S04]  /*4f4a0*/  @P2 STL [R1+0x2a34], R32 ;  /* 0x002a342001002387 */ /* 0x000fe80000100800 */
[----:B------:R0:W-:Y:S04]  /*4f4b0*/  @P2 STL [R1+0x2a38], R27 ;  /* 0x002a381b01002387 */ /* 0x0001e80000100800 */
[----:B------:R-:W3:Y:S04]  /*4f4c0*/  LDL R0, [R1+0x2a0c] ;  /* 0x002a0c0001007983 */ /* 0x000ee80000100800 */
[----:B0-----:R-:W3:Y:S04]  /*4f4d0*/  LDL R27, [R1+0x2a10] ;  /* 0x002a1000011b7983 */ /* 0x001ee80000100800 */
[----:B------:R0:W-:Y:S04]  /*4f4e0*/  STL.64 [R1+0x1698], R4 ;  /* 0x0016980401007387 */ /* 0x0001e80000100a00 */
[----:B------:R-:W3:Y:S04]  /*4f4f0*/  LDL.LU R11, [R1+0x7c8] ;  /* 0x0007c800010b7983 */ /* 0x000ee80000300800 */
[----:B------:R-:W3:Y:S04]  /*4f500*/  LDL.LU R10, [R1+0x7e4] ;  /* 0x0007e400010a7983 */ /* 0x000ee80000300800 */
[----:B------:R1:W-:Y:S04]  /*4f510*/  STL.64 [R1+0x16a0], R8 ;  /* 0x0016a00801007387 */ /* 0x0003e80000100a00 */
[----:B------:R-:W3:Y:S04]  /*4f520*/  LDL.LU R3, [R1+0x7cc] ;  /* 0x0007cc0001037983 */ /* 0x000ee80000300800 */
[----:B------:R-:W3:Y:S04]  /*4f530*/  LDL.LU R2, [R1+0x7d8] ;  /* 0x0007d80001027983 */ /* 0x000ee80000300800 */
[----:B------:R-:W3:Y:S04]  /*4f540*/  LDL R32, [R1+0x2a08] ;  /* 0x002a080001207983 */ /* 0x000ee80000100800 */
[----:B------:R-:W-:Y:S04]  /*4f550*/  STL.64 [R1+0x16b0], R14 ;  /* 0x0016b00e01007387 */ /* 0x000fe80000100a00 */
[----:B------:R0:W-:Y:S04]  /*4f560*/  STL.64 [R1+0x16a8], R12 ;  /* 0x0016a80c01007387 */ /* 0x0001e80000100a00 */
[----:B------:R-:W3:Y:S04]  /*4f570*/  LDL.LU R17, [R1+0x7d0] ;  /* 0x0007d00001117983 */ /* 0x000ee80000300800 */
[----:B------:R-:W3:Y:S04]  /*4f580*/  LDL.LU R16, [R1+0x7dc] ;  /* 0x0007dc0001107983 */ /* 0x000ee80000300800 */
[----:B------:R-:W3:Y:S04]  /*4f590*/  LDL.LU R19, [R1+0x7d4] ;  /* 0x0007d40001137983 */ /* 0x000ee80000300800 */
[----:B------:R-:W3:Y:S01]  /*4f5a0*/  LDL.LU R18, [R1+0x7e0] ;  /* 0x0007e00001127983 */ /* 0x000ee20000300800 */
[----:B------:R-:W-:-:S03]  /*4f5b0*/  ISETP.GT.AND P5, PT, R6, 0x49, PT ;  /* 0x000000490600780c */ /* 0x000fc60003fa4270 */
[----:B0-----:R-:W3:Y:S04]  /*4f5c0*/  LDL.LU R5, [R1+0x7e8] ;  /* 0x0007e80001057983 */ /* 0x001ee80000300800 */
[----:B------:R-:W3:Y:S04]  /*4f5d0*/  LDL.LU R4, [R1+0x800] ;  /* 0x0008000001047983 */ /* 0x000ee80000300800 */
[----:B-1----:R-:W3:Y:S04]  /*4f5e0*/  LDL.LU R9, [R1+0x7ec] ;  /* 0x0007ec0001097983 */ /* 0x002ee80000300800 */
[----:B------:R-:W3:Y:S04]  /*4f5f0*/  LDL.LU R8, [R1+0x804] ;  /* 0x0008040001087983 */ /* 0x000ee80000300800 */
[----:B--2---:R0:W-:Y:S04]  /*4f600*/  @P4 STL [R1+0x2a24], R33 ;  /* 0x002a242101004387 */ /* 0x0041e80000100800 */
[----:B----4-:R-:W-:Y:S04]  /*4f610*/  @P4 STL [R1+0x2a28], R23 ;  /* 0x002a281701004387 */ /* 0x010fe80000100800 */
[----:B---3--:R-:W-:Y:S04]  /*4f620*/  @P4 STL [R1+0x2a2c], R20 ;  /* 0x002a2c1401004387 */ /* 0x008fe80000100800 */
[----:B------:R1:W-:Y:S01]  /*4f630*/  @P4 STL [R1+0x2a30], R21 ;  /* 0x002a301501004387 */ /* 0x0003e20000100800 */
[----:B------:R-:W-:-:S02]  /*4f640*/  IMAD.MOV.U32 R13, RZ, RZ, R11 ;  /* 0x000000ffff0d7224 */ /* 0x000fc400078e000b */
[----:B------:R-:W-:Y:S02]  /*4f650*/  IMAD.MOV.U32 R12, RZ, RZ, R10 ;  /* 0x000000ffff0c7224 */ /* 0x000fe400078e000a */
[----:B------:R-:W-:Y:S02]  /*4f660*/  IMAD.MOV.U32 R15, RZ, RZ, R3 ;  /* 0x000000ffff0f7224 */ /* 0x000fe400078e0003 */
[----:B------:R-:W-:Y:S01]  /*4f670*/  IMAD.MOV.U32 R14, RZ, RZ, R2 ;  /* 0x000000ffff0e7224 */ /* 0x000fe200078e0002 */
[----:B------:R-:W2:Y:S04]  /*4f680*/  LDL.LU R3, [R1+0x7f0] ;  /* 0x0007f00001037983 */ /* 0x000ea80000300800 */
[----:B------:R-:W3:Y:S04]  /*4f690*/  @P5 LDG.E.U16 R26, desc[UR6][R12.64] ;  /* 0x000000060c1a5981 */ /* 0x000ee8000c1e1500 */
[----:B------:R-:W4:Y:S04]  /*4f6a0*/  @P5 LDG.E.U16 R25, desc[UR6][R14.64] ;  /* 0x000000060e195981 */ /* 0x000f28000c1e1500 */
[----:B------:R-:W2:Y:S04]  /*4f6b0*/  @P5 LDG.E.U16 R24, desc[UR6][R16.64] ;  /* 0x0000000610185981 */ /* 0x000ea8000c1e1500 */
[----:B------:R-:W2:Y:S04]  /*4f6c0*/  @P5 LDG.E.U16 R22, desc[UR6][R18.64] ;  /* 0x0000000612165981 */ /* 0x000ea8000c1e1500 */
[----:B------:R-:W2:Y:S04]  /*4f6d0*/  LDL.LU R2, [R1+0x7f8] ;  /* 0x0007f80001027983 */ /* 0x000ea80000300800 */
[----:B------:R-:W-:Y:S04]  /*4f6e0*/  STL.64 [R1+0x1678], R12 ;  /* 0x0016780c01007387 */ /* 0x000fe80000100a00 */
[----:B------:R-:W-:Y:S04]  /*4f6f0*/  STL.64 [R1+0x1680], R14 ;  /* 0x0016800e01007387 */ /* 0x000fe80000100a00 */
[----:B------:R-:W2:Y:S04]  /*4f700*/  LDL.LU R11, [R1+0x7f4] ;  /* 0x0007f400010b7983 */ /* 0x000ea80000300800 */
[----:B------:R-:W2:Y:S04]  /*4f710*/  LDL.LU R10, [R1+0x7fc] ;  /* 0x0007fc00010a7983 */ /* 0x000ea80000300800 */
[----:B0-----:R-:W2:Y:S01]  /*4f720*/  LDL R33, [R1+0x2a04] ;  /* 0x002a040001217983 */ /* 0x001ea20000100800 */
[----:B------:R-:W-:-:S03]  /*4f730*/  ISETP.GT.AND P2, PT, R6, 0x4a, PT ;  /* 0x0000004a0600780c */ /* 0x000fc60003f44270 */
[----:B------:R-:W-:Y:S04]  /*4f740*/  STL.64 [R1+0x1690], R18 ;  /* 0x0016901201007387 */ /* 0x000fe80000100a00 */
[----:B------:R-:W-:Y:S04]  /*4f750*/  STL.64 [R1+0x1688], R16 ;  /* 0x0016881001007387 */ /* 0x000fe80000100a00 */
[----:B------:R-:W2:Y:S04]  /*4f760*/  LDL R93, [R1+0x2a00] ;  /* 0x002a0000015d7983 */ /* 0x000ea80000100800 */
[----:B------:R-:W2:Y:S04]  /*4f770*/  @P2 LDG.E.U16 R32, desc[UR6][R8.64] ;  /* 0x0000000608202981 */ /* 0x000ea8000c1e1500 */
[----:B---3--:R-:W-:Y:S04]  /*4f780*/  @P5 STL [R1+0x2a14], R26 ;  /* 0x002a141a01005387 */ /* 0x008fe80000100800 */
[----:B----4-:R-:W-:Y:S04]  /*4f790*/  @P5 STL [R1+0x2a18], R25 ;  /* 0x002a181901005387 */ /* 0x010fe80000100800 */
[----:B--2---:R-:W-:Y:S04]  /*4f7a0*/  @P5 STL [R1+0x2a1c], R24 ;  /* 0x002a1c1801005387 */ /* 0x004fe80000100800 */
[----:B------:R-:W-:Y:S04]  /*4f7b0*/  @P5 STL [R1+0x2a20], R22 ;  /* 0x002a201601005387 */ /* 0x000fe80000100800 */
[----:B-1----:R-:W2:Y:S04]  /*4f7c0*/  LDL R21, [R1+0x29fc] ;  /* 0x0029fc0001157983 */ /* 0x002ea80000100800 */
[----:B------:R-:W3:Y:S04]  /*4f7d0*/  LDL R20, [R1+0x29f8] ;  /* 0x0029f80001147983 */ /* 0x000ee80000100800 */
[----:B------:R-:W-:Y:S04]  /*4f7e0*/  STL.64 [R1+0x1658], R4 ;  /* 0x0016580401007387 */ /* 0x000fe80000100a00 */
[----:B------:R-:W-:Y:S04]  /*4f7f0*/  STL.64 [R1+0x1660], R8 ;  /* 0x0016600801007387 */ /* 0x000fe80000100a00 */
[----:B------:R-:W4:Y:S04]  /*4f800*/  LDL R23, [R1+0x29f4] ;  /* 0x0029f40001177983 */ /* 0x000f280000100800 */
[----:B------:R-:W-:Y:S04]  /*4f810*/  STL.64 [R1+0x1670], R10 ;  /* 0x0016700a01007387 */ /* 0x000fe80000100a00 */
[----:B------:R-:W2:Y:S04]  /*4f820*/  @P2 LDG.E.U16 R27, desc[UR6][R10.64] ;  /* 0x000000060a1b2981 */ /* 0x000ea8000c1e1500 */
[----:B------:R0:W-:Y:S04]  /*4f830*/  STL.64 [R1+0x1668], R2 ;  /* 0x0016680201007387 */ /* 0x0001e80000100a00 */
[----:B------:R-:W3:Y:S04]  /*4f840*/  @P2 LDG.E.U16 R0, desc[UR6][R2.64] ;  /* 0x0000000602002981 */ /* 0x000ee8000c1e1500 */
[----:B------:R-:W3:Y:S04]  /*4f850*/  @P2 LDG.E.U16 R33, desc[UR6][R4.64] ;  /* 0x0000000604212981 */ /* 0x000ee8000c1e1500 */
        /* <DEDUP_REMOVED lines=9> */
[----:B------:R-:W4:Y:S04]  /*4f8f0*/  LDL R24, [R1+0x29ec] ;  /* 0x0029ec0001187983 */ /* 0x000f280000100800 */
[----:B------:R-:W4:Y:S04]  /*4f900*/  LDL R25, [R1+0x29e8] ;  /* 0x0029e80001197983 */ /* 0x000f280000100800 */
[----:B------:R0:W-:Y:S01]  /*4f910*/  @P2 STL [R1+0x2a08], R32 ;  /* 0x002a082001002387 */ /* 0x0001e20000100800 */
[----:B------:R-:W-:-:S03]  /*4f920*/  ISETP.GT.AND P4, PT, R6, 0x4b, PT ;  /* 0x0000004b0600780c */ /* 0x000fc60003f84270 */
[----:B------:R-:W4:Y:S04]  /*4f930*/  LDL R26, [R1+0x29e0] ;  /* 0x0029e000011a7983 */ /* 0x000f280000100800 */
[----:B0-----:R-:W4:Y:S04]  /*4f940*/  LDL R32, [R1+0x29e4] ;  /* 0x0029e40001207983 */ /* 0x001f280000100800 */
[----:B--2---:R0:W-:Y:S04]  /*4f950*/  @P2 STL [R1+0x2a10], R27 ;  /* 0x002a101b01002387 */ /* 0x0041e80000100800 */
[----:B0-----:R-:W2:Y:S04]  /*4f960*/  LDL R27, [R1+0x29dc] ;  /* 0x0029dc00011b7983 */ /* 0x001ea80000100800 */
[----:B---3--:R0:W-:Y:S04]  /*4f970*/  @P2 STL [R1+0x2a0c], R0 ;  /* 0x002a0c0001002387 */ /* 0x0081e80000100800 */
[----:B----4-:R-:W3:Y:S04]  /*4f980*/  @P4 LDG.E.U16 R23, desc[UR6][R2.64] ;  /* 0x0000000602174981 */ /* 0x010ee8000c1e1500 */
[----:B------:R-:W4:Y:S04]  /*4f990*/  @P4 LDG.E.U16 R20, desc[UR6][R8.64] ;  /* 0x0000000608144981 */ /* 0x000f28000c1e1500 */
[----:B------:R-:W2:Y:S04]  /*4f9a0*/  @P4 LDG.E.U16 R21, desc[UR6][R10.64] ;  /* 0x000000060a154981 */ /* 0x000ea8000c1e1500 */
[----:B------:R1:W2:Y:S04]  /*4f9b0*/  @P4 LDG.E.U16 R93, desc[UR6][R12.64] ;  /* 0x000000060c5d4981 */ /* 0x0002a8000c1e1500 */
[----:B0-----:R-:W2:Y:S04]  /*4f9c0*/  LDL R0, [R1+0x29d8] ;  /* 0x0029d80001007983 */ /* 0x001ea80000100800 */
[----:B------:R0:W-:Y:S04]  /*4f9d0*/  @P2 STL [R1+0x2a04], R33 ;  /* 0x002a042101002387 */ /* 0x0001e80000100800 */
[----:B------:R-:W1:Y:S04]  /*4f9e0*/  LDL.LU R5, [R1+0x828] ;  /* 0x0008280001057983 */ /* 0x000e680000300800 */
[----:B------:R-:W2:Y:S04]  /*4f9f0*/  LDL.LU R4, [R1+0x844] ;  /* 0x0008440001047983 */ /* 0x000ea80000300800 */
[----:B0-----:R-:W2:Y:S04]  /*4fa00*/  LDL R33, [R1+0x29d4] ;  /* 0x0029d40001217983 */ /* 0x001ea80000100800 */
[----:B------:R0:W-:Y:S04]  /*4fa10*/  STL.64 [R1+0x1638], R2 ;  /* 0x0016380201007387 */ /* 0x0001e80000100a00 */
[----:B------:R1:W-:Y:S04]  /*4fa20*/  STL.64 [R1+0x1650], R12 ;  /* 0x0016500c01007387 */ /* 0x0003e80000100a00 */
[----:B------:R0:W-:Y:S04]  /*4fa30*/  STL.64 [R1+0x1640], R8 ;  /* 0x0016400801007387 */ /* 0x0001e80000100a00 */
[----:B------:R0:W-:Y:S04]  /*4fa40*/  STL.64 [R1+0x1648], R10 ;  /* 0x0016480a01007387 */ /* 0x0001e80000100a00 */
[----:B------:R-:W2:Y:S04]  /*4fa50*/  LDL.LU R15, [R1+0x82c] ;  /* 0x00082c00010f7983 */ /* 0x000ea80000300800 */
[----:B------:R-:W2:Y:S04]  /*4fa60*/  LDL.LU R14, [R1+0x838] ;  /* 0x00083800010e7983 */ /* 0x000ea80000300800 */
[----:B------:R-:W2:Y:S04]  /*4fa70*/  LDL.LU R17, [R1+0x830] ;  /* 0x0008300001117983 */ /* 0x000ea80000300800 */
[----:B------:R-:W2:Y:S04]  /*4fa80*/  LDL.LU R16, [R1+0x83c] ;  /* 0x00083c0001107983 */ /* 0x000ea80000300800 */
[----:B------:R-:W2:Y:S04]  /*4fa90*/  LDL.LU R19, [R1+0x834] ;  /* 0x0008340001137983 */ /* 0x000ea80000300800 */
[----:B------:R-:W2:Y:S01]  /*4faa0*/  LDL.LU R18, [R1+0x840] ;  /* 0x0008400001127983 */ /* 0x000ea20000300800 */
[----:B------:R-:W-:-:S03]  /*4fab0*/  ISETP.GT.AND P5, PT, R6, 0x4c, PT ;  /* 0x0000004c0600780c */ /* 0x000fc60003fa4270 */
[----:B0-----:R-:W2:Y:S04]  /*4fac0*/  LDL.LU R3, [R1+0x848] ;  /* 0x0008480001037983 */ /* 0x001ea80000300800 */
[----:B------:R-:W2:Y:S04]  /*4fad0*/  LDL.LU R2, [R1+0x860] ;  /* 0x0008600001027983 */ /* 0x000ea80000300800 */
[----:B---3--:R-:W-:Y:S04]  /*4fae0*/  @P4 STL [R1+0x29f4], R23 ;  /* 0x0029f41701004387 */ /* 0x008fe80000100800 */
[----:B----4-:R-:W-:Y:S04]  /*4faf0*/  @P4 STL [R1+0x29f8], R20 ;  /* 0x0029f81401004387 */ /* 0x010fe80000100800 */
[----:B--2---:R-:W-:Y:S01]  /*4fb00*/  @P4 STL [R1+0x29fc], R21 ;  /* 0x0029fc1501004387 */ /* 0x004fe20000100800 */
[----:B-1----:R-:W-:-:S02]  /*4fb10*/  IMAD.MOV.U32 R13, RZ, RZ, R5 ;  /* 0x000000ffff0d7224 */ /* 0x002fc400078e0005 */
[----:B------:R-:W-:Y:S01]  /*4fb20*/  IMAD.MOV.U32 R12, RZ, RZ, R4 ;  /* 0x000000ffff0c7224 */ /* 0x000fe200078e0004 */
[----:B------:R-:W-:Y:S04]  /*4fb30*/  @P4 STL [R1+0x2a00], R93 ;  /* 0x002a005d01004387 */ /* 0x000fe80000100800 */
[----:B------:R-:W2:Y:S04]  /*4fb40*/  LDL.LU R5, [R1+0x84c] ;  /* 0x00084c0001057983 */ /* 0x000ea80000300800 */
[----:B------:R-:W2:Y:S04]  /*4fb50*/  LDL.LU R4, [R1+0x864] ;  /* 0x0008640001047983 */ /* 0x000ea80000300800 */
[----:B------:R-:W3:Y:S04]  /*4fb60*/  LDL.LU R9, [R1+0x850] ;  /* 0x0008500001097983 */ /* 0x000ee80000300800 */
[----:B------:R-:W4:Y:S04]  /*4fb70*/  @P5 LDG.E.U16 R32, desc[UR6][R12.64] ;  /* 0x000000060c205981 */ /* 0x000f28000c1e1500 */
[----:B------:R-:W-:Y:S04]  /*4fb80*/  STL.64 [R1+0x1618], R12 ;  /* 0x0016180c01007387 */ /* 0x000fe80000100a00 */
[----:B------:R-:W3:Y:S04]  /*4fb90*/  LDL.LU R8, [R1+0x858] ;  /* 0x0008580001087983 */ /* 0x000ee80000300800 */
[----:B------:R-:W3:Y:S04]  /*4fba0*/  LDL.LU R11, [R1+0x854] ;  /* 0x00085400010b7983 */ /* 0x000ee80000300800 */
[----:B------:R-:W3:Y:S04]  /*4fbb0*/  LDL.LU R10, [R1+0x85c] ;  /* 0x00085c00010a7983 */ /* 0x000ee80000300800 */
[----:B------:R-:W3:Y:S04]  /*4fbc0*/  @P5 LDG.E.U16 R25, desc[UR6][R14.64] ;  /* 0x000000060e195981 */ /* 0x000ee8000c1e1500 */
[----:B------:R-:W3:Y:S04]  /*4fbd0*/  @P5 LDG.E.U16 R24, desc[UR6][R16.64] ;  /* 0x0000000610185981 */ /* 0x000ee8000c1e1500 */
[----:B------:R-:W3:Y:S04]  /*4fbe0*/  @P5 LDG.E.U16 R22, desc[UR6][R18.64] ;  /* 0x0000000612165981 */ /* 0x000ee8000c1e1500 */
[----:B------:R-:W-:Y:S04]  /*4fbf0*/  STL.64 [R1+0x1630], R18 ;  /* 0x0016301201007387 */ /* 0x000fe80000100a00 */
[----:B------:R-:W-:Y:S04]  /*4fc00*/  STL.64 [R1+0x1620], R14 ;  /* 0x0016200e01007387 */ /* 0x000fe80000100a00 */
[----:B------:R-:W-:Y:S01]  /*4fc10*/  STL.64 [R1+0x1628], R16 ;  /* 0x0016281001007387 */ /* 0x000fe20000100a00 */
[----:B------:R-:W-:-:S13]  /*4fc20*/  ISETP.GT.AND P2, PT, R6, 0x4d, PT ;  /* 0x0000004d0600780c */ /* 0x000fda0003f44270 */
[----:B------:R-:W3:Y:S04]  /*4fc30*/  @P2 LDG.E.U16 R33, desc[UR6][R2.64] ;  /* 0x0000000602212981 */ /* 0x000ee8000c1e1500 */
[----:B--2---:R-:W2:Y:S04]  /*4fc40*/  @P2 LDG.E.U16 R0, desc[UR6][R4.64] ;  /* 0x0000000604002981 */ /* 0x004ea8000c1e1500 */
[----:B----4-:R0:W-:Y:S04]  /*4fc50*/  @P5 STL [R1+0x29e4], R32 ;  /* 0x0029e42001005387 */ /* 0x0101e80000100800 */
[----:B---3--:R-:W3:Y:S04]  /*4fc60*/  @P2 LDG.E.U16 R27, desc[UR6][R8.64] ;  /* 0x00000006081b2981 */ /* 0x008ee8000c1e1500 */
[----:B------:R-:W4:Y:S04]  /*4fc70*/  @P2 LDG.E.U16 R26, desc[UR6][R10.64] ;  /* 0x000000060a1a2981 */ /* 0x000f28000c1e1500 */
[----:B------:R-:W-:Y:S04]  /*4fc80*/  @P5 STL [R1+0x29e8], R25 ;  /* 0x0029e81901005387 */ /* 0x000fe80000100800 */
[----:B------:R1:W-:Y:S04]  /*4fc90*/  @P5 STL [R1+0x29ec], R24 ;  /* 0x0029ec1801005387 */ /* 0x0003e80000100800 */
[----:B------:R1:W-:Y:S04]  /*4fca0*/  @P5 STL [R1+0x29f0], R22 ;  /* 0x0029f01601005387 */ /* 0x0003e80000100800 */
[----:B0-----:R-:W2:Y:S04]  /*4fcb0*/  LDL R32, [R1+0x29c8] ;  /* 0x0029c80001207983 */ /* 0x001ea80000100800 */
[----:B-1----:R-:W2:Y:S04]  /*4fcc0*/  LDL R24, [R1+0x29cc] ;  /* 0x0029cc0001187983 */ /* 0x002ea80000100800 */
[----:B------:R-:W2:Y:S04]  /*4fcd0*/  LDL R22, [R1+0x29d0] ;  /* 0x0029d00001167983 */ /* 0x000ea80000100800 */
[----:B------:R-:W-:Y:S04]  /*4fce0*/  STL.64 [R1+0x15f8], R2 ;  /* 0x0015f80201007387 */ /* 0x000fe80000100a00 */
[----:B------:R-:W2:Y:S04]  /*4fcf0*/  LDL R25, [R1+0x29c4] ;  /* 0x0029c40001197983 */ /* 0x000ea80000100800 */
        /* <DEDUP_REMOVED lines=14> */
[----:B-1----:R-:W2:Y:S04]  /*4fde0*/  LDL.LU R11, [R1+0x88c] ;  /* 0x00088c00010b7983 */ /* 0x002ea80000300800 */
[----:B------:R-:W2:Y:S04]  /*4fdf0*/  LDL.LU R10, [R1+0x898] ;  /* 0x00089800010a7983 */ /* 0x000ea80000300800 */
[----:B------:R-:W2:Y:S04]  /*4fe00*/  LDL.LU R9, [R1+0x890] ;  /* 0x0008900001097983 */ /* 0x000ea80000300800 */
[----:B------:R-:W2:Y:S04]  /*4fe10*/  LDL.LU R8, [R1+0x89c] ;  /* 0x00089c0001087983 */ /* 0x000ea80000300800 */
[----:B------:R-:W2:Y:S04]  /*4fe20*/  LDL.LU R3, [R1+0x894] ;  /* 0x0008940001037983 */ /* 0x000ea80000300800 */
[----:B------:R-:W2:Y:S04]  /*4fe30*/  LDL.LU R2, [R1+0x8a0] ;  /* 0x0008a00001027983 */ /* 0x000ea80000300800 */
[----:B----4-:R0:W-:Y:S04]  /*4fe40*/  @P2 STL [R1+0x29e0], R26 ;  /* 0x0029e01a01002387 */ /* 0x0101e80000100800 */
[----:B0-----:R-:W4:Y:S04]  /*4fe50*/  LDL R26, [R1+0x29c0] ;  /* 0x0029c000011a7983 */ /* 0x001f280000100800 */
[----:B---3--:R0:W-:Y:S04]  /*4fe60*/  @P2 STL [R1+0x29dc], R27 ;  /* 0x0029dc1b01002387 */ /* 0x0081e80000100800 */
[----:B0-----:R-:W3:Y:S04]  /*4fe70*/  LDL R27, [R1+0x29bc] ;  /* 0x0029bc00011b7983 */ /* 0x001ee80000100800 */
[----:B--2---:R-:W2:Y:S04]  /*4fe80*/  @P4 LDG.E.U16 R25, desc[UR6][R12.64] ;  /* 0x000000060c194981 */ /* 0x004ea8000c1e1500 */
[----:B------:R-:W2:Y:S04]  /*4fe90*/  @P4 LDG.E.U16 R32, desc[UR6][R14.64] ;  /* 0x000000060e204981 */ /* 0x000ea8000c1e1500 */
[----:B------:R0:W2:Y:S04]  /*4fea0*/  @P4 LDG.E.U16 R24, desc[UR6][R16.64] ;  /* 0x0000000610184981 */ /* 0x0000a8000c1e1500 */
[----:B------:R1:W2:Y:S04]  /*4feb0*/  @P4 LDG.E.U16 R22, desc[UR6][R18.64] ;  /* 0x0000000612164981 */ /* 0x0002a8000c1e1500 */
[----:B------:R0:W-:Y:S04]  /*4fec0*/  @P2 STL [R1+0x29d8], R0 ;  /* 0x0029d80001002387 */ /* 0x0001e80000100800 */
[----:B0-----:R-:W2:Y:S04]  /*4fed0*/  LDL R0, [R1+0x29b8] ;  /* 0x0029b80001007983 */ /* 0x001ea80000100800 */
[----:B------:R0:W-:Y:S04]  /*4fee0*/  @P2 STL [R1+0x29d4], R33 ;  /* 0x0029d42101002387 */ /* 0x0001e80000100800 */
[----:B0-----:R-:W2:Y:S04]  /*4fef0*/  LDL R33, [R1+0x29b4] ;  /* 0x0029b40001217983 */ /* 0x001ea80000100800 */
[----:B------:R-:W-:Y:S04]  /*4ff00*/  STL.64 [R1+0x15d8], R12 ;  /* 0x0015d80c01007387 */ /* 0x000fe80000100a00 */
[----:B------:R-:W-:Y:S04]  /*4ff10*/  STL.64 [R1+0x15e0], R14 ;  /* 0x0015e00e01007387 */ /* 0x000fe80000100a00 */
[----:B------:R0:W-:Y:S04]  /*4ff20*/  STL.64 [R1+0x15e8], R16 ;  /* 0x0015e81001007387 */ /* 0x0001e80000100a00 */
[----:B------:R1:W-:Y:S01]  /*4ff30*/  STL.64 [R1+0x15f0], R18 ;  /* 0x0015f01201007387 */ /* 0x0003e20000100a00 */
[----:B------:R-:W-:-:S03]  /*4ff40*/  ISETP.GT.AND P5, PT, R6, 0x4f, PT ;  /* 0x0000004f0600780c */ /* 0x000fc60003fa4270 */
[----:B------:R-:W2:Y:S01]  /*4ff50*/  LDL R23, [R1+0x29b0] ;  /* 0x0029b00001177983 */ /* 0x000ea20000100800 */
[----:B------:R-:W-:Y:S02]  /*4ff60*/  IMAD.MOV.U32 R20, RZ, RZ, R2 ;  /* 0x000000ffff147224 */ /* 0x000fe400078e0002 */
[----:B------:R-:W-:Y:S02]  /*4ff70*/  IMAD.MOV.U32 R21, RZ, RZ, R3 ;  /* 0x000000ffff157224 */ /* 0x000fe400078e0003 */
[----:B0-----:R-:W-:Y:S02]  /*4ff80*/  IMAD.MOV.U32 R16, RZ, RZ, R10 ;  /* 0x000000ffff107224 */ /* 0x001fe400078e000a */
[----:B------:R-:W-:Y:S02]  /*4ff90*/  IMAD.MOV.U32 R17, RZ, RZ, R11 ;  /* 0x000000ffff117224 */ /* 0x000fe400078e000b */
[----:B-1----:R-:W-:Y:S02]  /*4ffa0*/  IMAD.MOV.U32 R18, RZ, RZ, R8 ;  /* 0x000000ffff127224 */ /* 0x002fe400078e0008 */
[----:B------:R-:W-:Y:S01]  /*4ffb0*/  IMAD.MOV.U32 R19, RZ, RZ, R9 ;  /* 0x000000ffff137224 */ /* 0x000fe200078e0009 */
[----:B----4-:R-:W4:Y:S04]  /*4ffc0*/  @P5 LDG.E.U16 R26, desc[UR6][R20.64] ;  /* 0x00000006141a5981 */ /* 0x010f28000c1e1500 */
[----:B---3--:R-:W3:Y:S04]  /*4ffd0*/  @P5 LDG.E.U16 R27, desc[UR6][R18.64] ;  /* 0x00000006121b5981 */ /* 0x008ee8000c1e1500 */
[----:B--2---:R0:W-:Y:S04]  /*4ffe0*/  @P4 STL [R1+0x29d0], R22 ;  /* 0x0029d01601004387 */ /* 0x0041e80000100800 */
[----:B0-----:R-:W2:Y:S04]  /*4fff0*/  LDL R22, [R1+0x29ac] ;  /* 0x0029ac0001167983 */ /* 0x001ea80000100800 */
[----:B------:R0:W-:Y:S04]  /*50000*/  @P4 STL [R1+0x29cc], R24 ;  /* 0x0029cc1801004387 */ /* 0x0001e80000100800 */
[----:B------:R-:W2:Y:S04]  /*50010*/  @P5 LDG.E.U16 R0, desc[UR6][R16.64] ;  /* 0x0000000610005981 */ /* 0x000ea8000c1e1500 */
[----:B0-----:R-:W3:Y:S04]  /*50020*/  LDL R24, [R1+0x29a8] ;  /* 0x0029a80001187983 */ /* 0x001ee80000100800 */
[----:B------:R0:W-:Y:S04]  /*50030*/  @P4 STL [R1+0x29c8], R32 ;  /* 0x0029c82001004387 */ /* 0x0001e80000100800 */
[----:B------:R-:W3:Y:S04]  /*50040*/  @P5 LDG.E.U16 R33, desc[UR6][R4.64] ;  /* 0x0000000604215981 */ /* 0x000ee8000c1e1500 */
[----:B0-----:R-:W3:Y:S04]  /*50050*/  LDL R32, [R1+0x29a4] ;  /* 0x0029a40001207983 */ /* 0x001ee80000100800 */
[----:B------:R0:W-:Y:S04]  /*50060*/  @P4 STL [R1+0x29c4], R25 ;  /* 0x0029c41901004387 */ /* 0x0001e80000100800 */
[----:B------:R1:W-:Y:S04]  /*50070*/  STL.64 [R1+0x15b8], R4 ;  /* 0x0015b80401007387 */ /* 0x0003e80000100a00 */
        /* <DEDUP_REMOVED lines=11> */
[----:B0-----:R-:W3:Y:S04]  /*50130*/  LDL R25, [R1+0x29a0] ;  /* 0x0029a00001197983 */ /* 0x001ee80000100800 */
[----:B-1----:R-:W3:Y:S01]  /*50140*/  LDL.LU R5, [R1+0x8c8] ;  /* 0x0008c80001057983 */ /* 0x002ee20000300800 */
[----:B------:R-:W-:-:S03]  /*50150*/  ISETP.GT.AND P2, PT, R6, 0x50, PT ;  /* 0x000000500600780c */ /* 0x000fc60003f44270 */
[----:B------:R-:W3:Y:S04]  /*50160*/  LDL.LU R4, [R1+0x8d8] ;  /* 0x0008d80001047983 */ /* 0x000ee80000300800 */
[----:B------:R-:W3:Y:S04]  /*50170*/  LDL.LU R2, [R1+0x8cc] ;  /* 0x0008cc0001027983 */ /* 0x000ee80000300800 */
[----:B--2---:R0:W-:Y:S04]  /*50180*/  @P5 STL [R1+0x29b8], R0 ;  /* 0x0029b80001005387 */ /* 0x0041e80000100800 */
[----:B0-----:R-:W2:Y:S04]  /*50190*/  LDL.LU R0, [R1+0x8dc] ;  /* 0x0008dc0001007983 */ /* 0x001ea80000300800 */
[----:B----4-:R0:W-:Y:S04]  /*501a0*/  @P5 STL [R1+0x29c0], R26 ;  /* 0x0029c01a01005387 */ /* 0x0101e80000100800 */
[----:B0-----:R-:W4:Y:S04]  /*501b0*/  LDL R26, [R1+0x299c] ;  /* 0x00299c00011a7983 */ /* 0x001f280000100800 */
[----:B---3--:R0:W-:Y:S04]  /*501c0*/  @P5 STL [R1+0x29bc], R27 ;  /* 0x0029bc1b01005387 */ /* 0x0081e80000100800 */
[----:B------:R1:W3:Y:S04]  /*501d0*/  @P2 LDG.E.U16 R32, desc[UR6][R8.64] ;  /* 0x0000000608202981 */ /* 0x0002e8000c1e1500 */
[----:B------:R0:W4:Y:S04]  /*501e0*/  @P2 LDG.E.U16 R24, desc[UR6][R12.64] ;  /* 0x000000060c182981 */ /* 0x000128000c1e1500 */
[----:B------:R-:W4:Y:S04]  /*501f0*/  @P2 LDG.E.U16 R22, desc[UR6][R10.64] ;  /* 0x000000060a162981 */ /* 0x000f28000c1e1500 */
[----:B0-----:R-:W4:Y:S04]  /*50200*/  LDL R27, [R1+0x2998] ;  /* 0x00299800011b7983 */ /* 0x001f280000100800 */
[----:B------:R0:W-:Y:S01]  /*50210*/  @P5 STL [R1+0x29b4], R33 ;  /* 0x0029b42101005387 */ /* 0x0001e20000100800 */
[----:B------:R-:W-:-:S02]  /*50220*/  IMAD.MOV.U32 R15, RZ, RZ, R14 ;  /* 0x000000ffff0f7224 */ /* 0x000fc400078e000e */
[----:B------:R-:W-:-:S05]  /*50230*/  IMAD.MOV.U32 R14, RZ, RZ, R3 ;  /* 0x000000ffff0e7224 */ /* 0x000fca00078e0003 */
[----:B------:R-:W4:Y:S04]  /*50240*/  @P2 LDG.E.U16 R23, desc[UR6][R14.64] ;  /* 0x000000060e172981 */ /* 0x000f28000c1e1500 */
[----:B0-----:R-:W4:Y:S04]  /*50250*/  LDL R33, [R1+0x2994] ;  /* 0x0029940001217983 */ /* 0x001f280000100800 */
[----:B------:R-:W-:Y:S04]  /*50260*/  STL.64 [R1+0x1598], R8 ;  /* 0x0015980801007387 */ /* 0x000fe80000100a00 */
[----:B------:R-:W-:Y:S04]  /*50270*/  STL.64 [R1+0x15a0], R12 ;  /* 0x0015a00c01007387 */ /* 0x000fe80000100a00 */
[----:B------:R-:W-:Y:S04]  /*50280*/  STL.64 [R1+0x15a8], R10 ;  /* 0x0015a80a01007387 */ /* 0x000fe80000100a00 */
[----:B------:R0:W-:Y:S04]  /*50290*/  STL.64 [R1+0x15b0], R14 ;  /* 0x0015b00e01007387 */ /* 0x0001e80000100a00 */
[----:B0-----:R-:W4:Y:S04]  /*502a0*/  LDL.LU R14, [R1+0x8d0] ;  /* 0x0008d000010e7983 */ /* 0x001f280000300800 */
[----:B------:R-:W4:Y:S04]  /*502b0*/  LDL.LU R11, [R1+0x8e0] ;  /* 0x0008e000010b7983 */ /* 0x000f280000300800 */
[----:B------:R-:W4:Y:S04]  /*502c0*/  LDL.LU R10, [R1+0x8d4] ;  /* 0x0008d400010a7983 */ /* 0x000f280000300800 */
[----:B------:R-:W4:Y:S01]  /*502d0*/  LDL.LU R3, [R1+0x8e4] ;  /* 0x0008e40001037983 */ /* 0x000f220000300800 */
[----:B------:R-:W-:Y:S01]  /*502e0*/  ISETP.GT.AND P4, PT, R6, 0x51, PT ;  /* 0x000000510600780c */ /* 0x000fe20003f84270 */
[----:B-1----:R-:W-:-:S02]  /*502f0*/  IMAD.MOV.U32 R8, RZ, RZ, R4 ;  /* 0x000000ffff087224 */ /* 0x002fc400078e0004 */
[----:B------:R-:W-:Y:S02]  /*50300*/  IMAD.MOV.U32 R9, RZ, RZ, R5 ;  /* 0x000000ffff097224 */ /* 0x000fe400078e0005 */
[----:B------:R-:W-:Y:S02]  /*50310*/  IMAD.MOV.U32 R13, RZ, RZ, R2 ;  /* 0x000000ffff0d7224 */ /* 0x000fe400078e0002 */
[----:B--2---:R-:W-:Y:S01]  /*50320*/  IMAD.MOV.U32 R12, RZ, RZ, R0 ;  /* 0x000000ffff0c7224 */ /* 0x004fe200078e0000 */
[----:B---3--:R0:W-:Y:S04]  /*50330*/  @P2 STL [R1+0x29a4], R32 ;  /* 0x0029a42001002387 */ /* 0x0081e80000100800 */
[----:B----4-:R-:W-:Y:S04]  /*50340*/  @P2 STL [R1+0x29a8], R24 ;  /* 0x0029a81801002387 */ /* 0x010fe80000100800 */
[----:B------:R-:W-:Y:S04]  /*50350*/  @P2 STL [R1+0x29ac], R22 ;  /* 0x0029ac1601002387 */ /* 0x000fe80000100800 */
[----:B------:R-:W2:Y:S04]  /*50360*/  @P4 LDG.E.U16 R27, desc[UR6][R12.64] ;  /* 0x000000060c1b4981 */ /* 0x000ea8000c1e1500 */
[----:B------:R-:W-:Y:S04]  /*50370*/  @P2 STL [R1+0x29b0], R23 ;  /* 0x0029b01701002387 */ /* 0x000fe80000100800 */
[----:B------:R-:W3:Y:S04]  /*50380*/  LDL.LU R5, [R1+0x8e8] ;  /* 0x0008e80001057983 */ /* 0x000ee80000300800 */
[----:B------:R-:W4:Y:S04]  /*50390*/  LDL.LU R4, [R1+0x904] ;  /* 0x0009040001047983 */ /* 0x000f280000300800 */
[----:B------:R-:W-:Y:S04]  /*503a0*/  STL.64 [R1+0x1578], R8 ;  /* 0x0015780801007387 */ /* 0x000fe80000100a00 */
[----:B------:R-:W-:Y:S04]  /*503b0*/  STL.64 [R1+0x1580], R12 ;  /* 0x0015800c01007387 */ /* 0x000fe80000100a00 */
[----:B------:R-:W2:Y:S04]  /*503c0*/  LDL.LU R2, [R1+0x8ec] ;  /* 0x0008ec0001027983 */ /* 0x000ea80000300800 */
[----:B------:R3:W2:Y:S04]  /*503d0*/  @P4 LDG.E.U16 R33, desc[UR6][R8.64] ;  /* 0x0000000608214981 */ /* 0x0006a8000c1e1500 */
[----:B------:R-:W2:Y:S04]  /*503e0*/  LDL.LU R0, [R1+0x8f8] ;  /* 0x0008f80001007983 */ /* 0x000ea80000300800 */
[----:B------:R-:W2:Y:S04]  /*503f0*/  LDL R93, [R1+0x2990] ;  /* 0x00299000015d7983 */ /* 0x000ea80000100800 */
[----:B------:R-:W2:Y:S04]  /*50400*/  LDL R21, [R1+0x298c] ;  /* 0x00298c0001157983 */ /* 0x000ea80000100800 */
[----:B0-----:R-:W2:Y:S04]  /*50410*/  LDL R32, [R1+0x2988] ;  /* 0x0029880001207983 */ /* 0x001ea80000100800 */
[----:B------:R-:W2:Y:S01]  /*50420*/  LDL R20, [R1+0x2984] ;  /* 0x0029840001147983 */ /* 0x000ea20000100800 */
[----:B------:R-:W-:-:S02]  /*50430*/  IMAD.MOV.U32 R17, RZ, RZ, R14 ;  /* 0x000000ffff117224 */ /* 0x000fc400078e000e */
[----:B------:R-:W-:Y:S02]  /*50440*/  IMAD.MOV.U32 R16, RZ, RZ, R11 ;  /* 0x000000ffff107224 */ /* 0x000fe400078e000b */
[----:B------:R-:W-:Y:S02]  /*50450*/  IMAD.MOV.U32 R11, RZ, RZ, R10 ;  /* 0x000000ffff0b7224 */ /* 0x000fe400078e000a */
[----:B------:R-:W-:Y:S01]  /*50460*/  IMAD.MOV.U32 R10, RZ, RZ, R3 ;  /* 0x000000ffff0a7224 */ /* 0x000fe200078e0003 */
[----:B------:R-:W2:Y:S04]  /*50470*/  @P4 LDG.E.U16 R26, desc[UR6][R16.64] ;  /* 0x00000006101a4981 */ /* 0x000ea8000c1e1500 */
[----:B------:R0:W-:Y:S04]  /*50480*/  STL.64 [R1+0x1590], R10 ;  /* 0x0015900a01007387 */ /* 0x0001e80000100a00 */
[----:B------:R-:W2:Y:S04]  /*50490*/  @P4 LDG.E.U16 R25, desc[UR6][R10.64] ;  /* 0x000000060a194981 */ /* 0x000ea8000c1e1500 */
[----:B------:R-:W2:Y:S04]  /*504a0*/  LDL.LU R14, [R1+0x8f0] ;  /* 0x0008f000010e7983 */ /* 0x000ea80000300800 */
[----:B------:R-:W-:Y:S04]  /*504b0*/  STL.64 [R1+0x1588], R16 ;  /* 0x0015881001007387 */ /* 0x000fe80000100a00 */
[----:B0-----:R-:W2:Y:S04]  /*504c0*/  LDL.LU R11, [R1+0x8fc] ;  /* 0x0008fc00010b7983 */ /* 0x001ea80000300800 */
[----:B------:R-:W2:Y:S04]  /*504d0*/  LDL.LU R10, [R1+0x8f4] ;  /* 0x0008f400010a7983 */ /* 0x000ea80000300800 */
[----:B------:R-:W2:Y:S04]  /*504e0*/  LDL.LU R3, [R1+0x900] ;  /* 0x0009000001037983 */ /* 0x000ea80000300800 */
[----:B------:R-:W2:Y:S04]  /*504f0*/  LDL R22, [R1+0x2980] ;  /* 0x0029800001167983 */ /* 0x000ea80000100800 */
[----:B------:R-:W2:Y:S01]  /*50500*/  LDL R24, [R1+0x297c] ;  /* 0x00297c0001187983 */ /* 0x000ea20000100800 */
[----:B------:R-:W-:Y:S01]  /*50510*/  ISETP.GT.AND P5, PT, R6, 0x52, PT ;  /* 0x000000520600780c */ /* 0x000fe20003fa4270 */
[----:B---3--:R-:W-:-:S02]  /*50520*/  IMAD.MOV.U32 R9, RZ, RZ, R5 ;  /* 0x000000ffff097224 */ /* 0x008fc400078e0005 */
[----:B----4-:R-:W-:Y:S02]  /*50530*/  IMAD.MOV.U32 R8, RZ, RZ, R4 ;  /* 0x000000ffff087224 */ /* 0x010fe400078e0004 */
[----:B--2---:R-:W-:Y:S02]  /*50540*/  IMAD.MOV.U32 R13, RZ, RZ, R2 ;  /* 0x000000ffff0d7224 */ /* 0x004fe400078e0002 */
[----:B------:R-:W-:-:S06]  /*50550*/  IMAD.MOV.U32 R12, RZ, RZ, R0 ;  /* 0x000000ffff0c7224 */ /* 0x000fcc00078e0000 */
[----:B------:R-:W2:Y:S04]  /*50560*/  @P5 LDG.E.U16 R20, desc[UR6][R8.64] ;  /* 0x0000000608145981 */ /* 0x000ea8000c1e1500 */
[----:B------:R-:W3:Y:S04]  /*50570*/  @P5 LDG.E.U16 R32, desc[UR6][R12.64] ;  /* 0x000000060c205981 */ /* 0x000ee8000c1e1500 */
[----:B------:R0:W-:Y:S04]  /*50580*/  @P4 STL [R1+0x299c], R26 ;  /* 0x00299c1a01004387 */ /* 0x0001e80000100800 */
[----:B0-----:R-:W4:Y:S04]  /*50590*/  LDL R26, [R1+0x2978] ;  /* 0x00297800011a7983 */ /* 0x001f280000100800 */
[----:B------:R0:W-:Y:S01]  /*505a0*/  @P4 STL [R1+0x2994], R33 ;  /* 0x0029942101004387 */ /* 0x0001e20000100800 */
[----:B------:R-:W-:-:S02]  /*505b0*/  IMAD.MOV.U32 R16, RZ, RZ, R11 ;  /* 0x000000ffff107224 */ /* 0x000fc400078e000b */
[----:B------:R-:W-:Y:S02]  /*505c0*/  IMAD.MOV.U32 R17, RZ, RZ, R14 ;  /* 0x000000ffff117224 */ /* 0x000fe400078e000e */
[----:B------:R-:W-:Y:S02]  /*505d0*/  IMAD.MOV.U32 R19, RZ, RZ, R10 ;  /* 0x000000ffff137224 */ /* 0x000fe400078e000a */
[----:B------:R-:W-:Y:S01]  /*505e0*/  IMAD.MOV.U32 R18, RZ, RZ, R3 ;  /* 0x000000ffff127224 */ /* 0x000fe200078e0003 */
[----:B------:R-:W4:Y:S04]  /*505f0*/  @P5 LDG.E.U16 R21, desc[UR6][R16.64] ;  /* 0x0000000610155981 */ /* 0x000f28000c1e1500 */
[----:B0-----:R-:W4:Y:S04]  /*50600*/  LDL R33, [R1+0x2974] ;  /* 0x0029740001217983 */ /* 0x001f280000100800 */
[----:B------:R-:W-:Y:S04]  /*50610*/  @P4 STL [R1+0x2998], R27 ;  /* 0x0029981b01004387 */ /* 0x000fe80000100800 */
[----:B------:R0:W-:Y:S04]  /*50620*/  @P4 STL [R1+0x29a0], R25 ;  /* 0x0029a01901004387 */ /* 0x0001e80000100800 */
[----:B------:R-:W4:Y:S04]  /*50630*/  LDL.LU R5, [R1+0x908] ;  /* 0x0009080001057983 */ /* 0x000f280000300800 */
[----:B------:R-:W4:Y:S04]  /*50640*/  LDL.LU R4, [R1+0x920] ;  /* 0x0009200001047983 */ /* 0x000f280000300800 */
[----:B------:R-:W-:Y:S04]  /*50650*/  STL.64 [R1+0x1558], R8 ;  /* 0x0015580801007387 */ /* 0x000fe80000100a00 */
[----:B------:R-:W-:Y:S04]  /*50660*/  STL.64 [R1+0x1560], R12 ;  /* 0x0015600c01007387 */ /* 0x000fe80000100a00 */
[----:B------:R-:W4:Y:S04]  /*50670*/  LDL.LU R2, [R1+0x90c] ;  /* 0x00090c0001027983 */ /* 0x000f280000300800 */
[----:B------:R-:W4:Y:S04]  /*50680*/  LDL.LU R0, [R1+0x924] ;  /* 0x0009240001007983 */ /* 0x000f280000300800 */
[----:B------:R-:W4:Y:S04]  /*50690*/  LDL.LU R11, [R1+0x910] ;  /* 0x00091000010b7983 */ /* 0x000f280000300800 */
[----:B------:R-:W4:Y:S04]  /*506a0*/  LDL.LU R10, [R1+0x918] ;  /* 0x00091800010a7983 */ /* 0x000f280000300800 */
[----:B------:R-:W-:Y:S04]  /*506b0*/  STL.64 [R1+0x1568], R16 ;  /* 0x0015681001007387 */ /* 0x000fe80000100a00 */
[----:B------:R-:W-:Y:S04]  /*506c0*/  STL.64 [R1+0x1570], R18 ;  /* 0x0015701201007387 */ /* 0x000fe80000100a00 */
[----:B------:R-:W4:Y:S04]  /*506d0*/  LDL.LU R14, [R1+0x914] ;  /* 0x00091400010e7983 */ /* 0x000f280000300800 */
[----:B------:R-:W4:Y:S04]  /*506e0*/  LDL.LU R3, [R1+0x91c] ;  /* 0x00091c0001037983 */ /* 0x000f280000300800 */
[----:B------:R-:W4:Y:S01]  /*506f0*/  @P5 LDG.E.U16 R93, desc[UR6][R18.64] ;  /* 0x00000006125d5981 */ /* 0x000f22000c1e1500 */
[----:B------:R-:W-:-:S03]  /*50700*/  ISETP.GT.AND P2, PT, R6, 0x53, PT ;  /* 0x000000530600780c */ /* 0x000fc60003f44270 */
[----:B------:R-:W4:Y:S04]  /*50710*/  LDL R23, [R1+0x2970] ;  /* 0x0029700001177983 */ /* 0x000f280000100800 */
[----:B0-----:R-:W4:Y:S04]  /*50720*/  LDL R25, [R1+0x296c] ;  /* 0x00296c0001197983 */ /* 0x001f280000100800 */
[----:B------:R-:W4:Y:S04]  /*50730*/  LDL R27, [R1+0x2968] ;  /* 0x00296800011b7983 */ /* 0x000f280000100800 */
[----:B---3--:R0:W-:Y:S04]  /*50740*/  @P5 STL [R1+0x2988], R32 ;  /* 0x0029882001005387 */ /* 0x0081e80000100800 */
[----:B0-----:R-:W3:Y:S04]  /*50750*/  LDL R32, [R1+0x2964] ;  /* 0x0029640001207983 */ /* 0x001ee80000100800 */
[----:B--2---:R-:W-:Y:S04]  /*50760*/  @P5 STL [R1+0x2984], R20 ;  /* 0x0029841401005387 */ /* 0x004fe80000100800 */
[----:B----4-:R-:W-:Y:S01]  /*50770*/  @P5 STL [R1+0x298c], R21 ;  /* 0x00298c1501005387 */ /* 0x010fe20000100800 */
[----:B------:R-:W-:-:S02]  /*50780*/  IMAD.MOV.U32 R9, RZ, RZ, R5 ;  /* 0x000000ffff097224 */ /* 0x000fc400078e0005 */
[----:B------:R-:W-:Y:S02]  /*50790*/  IMAD.MOV.U32 R8, RZ, RZ, R4 ;  /* 0x000000ffff087224 */ /* 0x000fe400078e0004 */
[----:B------:R-:W-:Y:S02]  /*507a0*/  IMAD.MOV.U32 R13, RZ, RZ, R2 ;  /* 0x000000ffff0d7224 */ /* 0x000fe400078e0002 */
[----:B------:R-:W-:Y:S01]  /*507b0*/  IMAD.MOV.U32 R12, RZ, RZ, R0 ;  /* 0x000000ffff0c7224 */ /* 0x000fe200078e0000 */
[----:B------:R-:W2:Y:S04]  /*507c0*/  @P2 LDG.E.U16 R33, desc[UR6][R8.64] ;  /* 0x0000000608212981 */ /* 0x000ea8000c1e1500 */
[----:B------:R-:W4:Y:S04]  /*507d0*/  @P2 LDG.E.U16 R24, desc[UR6][R10.64] ;  /* 0x000000060a182981 */ /* 0x000f28000c1e1500 */
[----:B------:R0:W2:Y:S01]  /*507e0*/  @P2 LDG.E.U16 R26, desc[UR6][R12.64] ;  /* 0x000000060c1a2981 */ /* 0x0000a2000c1e1500 */
[----:B------:R-:W-:-:S02]  /*507f0*/  IMAD.MOV.U32 R15, RZ, RZ, R14 ;  /* 0x000000ffff0f7224 */ /* 0x000fc400078e000e */
[----:B------:R-:W-:Y:S01]  /*50800*/  IMAD.MOV.U32 R14, RZ, RZ, R3 ;  /* 0x000000ffff0e7224 */ /* 0x000fe200078e0003 */
[----:B------:R-:W-:Y:S04]  /*50810*/  @P5 STL [R1+0x2990], R93 ;  /* 0x0029905d01005387 */ /* 0x000fe80000100800 */
[----:B------:R-:W0:Y:S04]  /*50820*/  LDL.LU R5, [R1+0x928] ;  /* 0x0009280001057983 */ /* 0x000e280000300800 */
[----:B------:R-:W2:Y:S04]  /*50830*/  LDL.LU R4, [R1+0x938] ;  /* 0x0009380001047983 */ /* 0x000ea80000300800 */
[----:B------:R-:W-:Y:S04]  /*50840*/  STL.64 [R1+0x1538], R8 ;  /* 0x0015380801007387 */ /* 0x000fe80000100a00 */
[----:B------:R-:W-:Y:S04]  /*50850*/  STL.64 [R1+0x1540], R12 ;  /* 0x0015400c01007387 */ /* 0x000fe80000100a00 */
[----:B------:R-:W2:Y:S04]  /*50860*/  LDL.LU R2, [R1+0x92c] ;  /* 0x00092c0001027983 */ /* 0x000ea80000300800 */
[----:B------:R-:W2:Y:S04]  /*50870*/  @P2 LDG.E.U16 R22, desc[UR6][R14.64] ;  /* 0x000000060e162981 */ /* 0x000ea8000c1e1500 */
[----:B------:R-:W3:Y:S04]  /*50880*/  LDL.LU R0, [R1+0x93c] ;  /* 0x00093c0001007983 */ /* 0x000ee80000300800 */
[----:B------:R-:W-:Y:S04]  /*50890*/  STL.64 [R1+0x1550], R14 ;  /* 0x0015500e01007387 */ /* 0x000fe80000100a00 */
[----:B------:R1:W-:Y:S04]  /*508a0*/  STL.64 [R1+0x1548], R10 ;  /* 0x0015480a01007387 */ /* 0x0003e80000100a00 */
[----:B-1----:R-:W4:Y:S04]  /*508b0*/  LDL.LU R11, [R1+0x930] ;  /* 0x00093000010b7983 */ /* 0x002f280000300800 */
[----:B------:R-:W4:Y:S04]  /*508c0*/  LDL.LU R10, [R1+0x940] ;  /* 0x00094000010a7983 */ /* 0x000f280000300800 */
[----:B------:R-:W4:Y:S04]  /*508d0*/  LDL.LU R14, [R1+0x934] ;  /* 0x00093400010e7983 */ /* 0x000f280000300800 */
[----:B------:R-:W4:Y:S01]  /*508e0*/  LDL.LU R3, [R1+0x944] ;  /* 0x0009440001037983 */ /* 0x000f220000300800 */
[----:B------:R-:W-:Y:S01]  /*508f0*/  ISETP.GT.AND P4, PT, R6, 0x54, PT ;  /* 0x000000540600780c */ /* 0x000fe20003f84270 */
[----:B0-----:R-:W-:-:S02]  /*50900*/  IMAD.MOV.U32 R13, RZ, RZ, R5 ;  /* 0x000000ffff0d7224 */ /* 0x001fc400078e0005 */
[----:B--2---:R0:W-:Y:S01]  /*50910*/  @P2 STL [R1+0x2980], R22 ;  /* 0x0029801601002387 */ /* 0x0041e20000100800 */
[----:B------:R-:W-:Y:S02]  /*50920*/  IMAD.MOV.U32 R12, RZ, RZ, R4 ;  /* 0x000000ffff0c7224 */ /* 0x000fe400078e0004 */
[----:B---3--:R-:W-:Y:S02]  /*50930*/  IMAD.MOV.U32 R4, RZ, RZ, R0 ;  /* 0x000000ffff047224 */ /* 0x008fe400078e0000 */
[----:B------:R-:W-:-:S05]  /*50940*/  IMAD.MOV.U32 R5, RZ, RZ, R2 ;  /* 0x000000ffff057224 */ /* 0x000fca00078e0002 */
[----:B------:R1:W2:Y:S04]  /*50950*/  @P4 LDG.E.U16 R32, desc[UR6][R12.64] ;  /* 0x000000060c204981 */ /* 0x0002a8000c1e1500 */
[----:B------:R-:W3:Y:S04]  /*50960*/  @P4 LDG.E.U16 R27, desc[UR6][R4.64] ;  /* 0x00000006041b4981 */ /* 0x000ee8000c1e1500 */
[----:B0-----:R-:W2:Y:S04]  /*50970*/  LDL R22, [R1+0x2960] ;  /* 0x0029600001167983 */ /* 0x001ea80000100800 */
[----:B----4-:R0:W-:Y:S04]  /*50980*/  @P2 STL [R1+0x297c], R24 ;  /* 0x00297c1801002387 */ /* 0x0101e80000100800 */
[----:B------:R-:W4:Y:S04]  /*50990*/  @P4 LDG.E.U16 R25, desc[UR6][R10.64] ;  /* 0x000000060a194981 */ /* 0x000f28000c1e1500 */
[----:B0-----:R-:W2:Y:S04]  /*509a0*/  LDL R24, [R1+0x295c] ;  /* 0x00295c0001187983 */ /* 0x001ea80000100800 */
[----:B------:R0:W-:Y:S01]  /*509b0*/  @P2 STL [R1+0x2978], R26 ;  /* 0x0029781a01002387 */ /* 0x0001e20000100800 */
[----:B------:R-:W-:-:S02]  /*509c0*/  IMAD.MOV.U32 R15, RZ, RZ, R14 ;  /* 0x000000ffff0f7224 */ /* 0x000fc400078e000e */
[----:B------:R-:W-:-:S05]  /*509d0*/  IMAD.MOV.U32 R14, RZ, RZ, R3 ;  /* 0x000000ffff0e7224 */ /* 0x000fca00078e0003 */
[----:B------:R-:W2:Y:S04]  /*509e0*/  @P4 LDG.E.U16 R23, desc[UR6][R14.64] ;  /* 0x000000060e174981 */ /* 0x000ea8000c1e1500 */
[----:B0-----:R-:W3:Y:S04]  /*509f0*/  LDL R26, [R1+0x2958] ;  /* 0x00295800011a7983 */ /* 0x001ee80000100800 */
[----:B------:R0:W-:Y:S04]  /*50a00*/  @P2 STL [R1+0x2974], R33 ;  /* 0x0029742101002387 */ /* 0x0001e80000100800 */
[----:B0-----:R-:W3:Y:S04]  /*50a10*/  LDL R33, [R1+0x2954] ;  /* 0x0029540001217983 */ /* 0x001ee80000100800 */
[----:B------:R-:W3:Y:S04]  /*50a20*/  LDL.LU R9, [R1+0x948] ;  /* 0x0009480001097983 */ /* 0x000ee80000300800 */
[----:B------:R-:W1:Y:S04]  /*50a30*/  LDL.LU R8, [R1+0x964] ;  /* 0x0009640001087983 */ /* 0x000e680000300800 */
[----:B------:R-:W-:Y:S04]  /*50a40*/  STL.64 [R1+0x1518], R12 ;  /* 0x0015180c01007387 */ /* 0x000fe80000100a00 */
[----:B------:R-:W-:Y:S04]  /*50a50*/  STL.64 [R1+0x1520], R4 ;  /* 0x0015200401007387 */ /* 0x000fe80000100a00 */
[----:B------:R-:W3:Y:S04]  /*50a60*/  LDL.LU R2, [R1+0x94c] ;  /* 0x00094c0001027983 */ /* 0x000ee80000300800 */
[----:B------:R-:W3:Y:S04]  /*50a70*/  LDL.LU R0, [R1+0x958] ;  /* 0x0009580001007983 */ /* 0x000ee80000300800 */
[----:B------:R-:W-:Y:S04]  /*50a80*/  STL.64 [R1+0x1530], R14 ;  /* 0x0015300e01007387 */ /* 0x000fe80000100a00 */
[----:B------:R0:W-:Y:S04]  /*50a90*/  STL.64 [R1+0x1528], R10 ;  /* 0x0015280a01007387 */ /* 0x0001e80000100a00 */
[----:B0-----:R-:W3:Y:S04]  /*50aa0*/  LDL.LU R10, [R1+0x950] ;  /* 0x00095000010a7983 */ /* 0x001ee80000300800 */
[----:B------:R-:W3:Y:S04]  /*50ab0*/  LDL.LU R5, [R1+0x95c] ;  /* 0x00095c0001057983 */ /* 0x000ee80000300800 */
[----:B------:R-:W3:Y:S04]  /*50ac0*/  LDL.LU R4, [R1+0x954] ;  /* 0x0009540001047983 */ /* 0x000ee80000300800 */
[----:B------:R-:W3:Y:S01]  /*50ad0*/  LDL.LU R3, [R1+0x960] ;  /* 0x0009600001037983 */ /* 0x000ee20000300800 */
[----:B------:R-:W-:-:S03]  /*50ae0*/  ISETP.GT.AND P5, PT, R6, 0x55, PT ;  /* 0x000000550600780c */ /* 0x000fc60003fa4270 */
[----:B------:R-:W3:Y:S04]  /*50af0*/  LDL R20, [R1+0x2950] ;  /* 0x0029500001147983 */ /* 0x000ee80000100800 */
[----:B--2---:R0:W-:Y:S04]  /*50b00*/  @P4 STL [R1+0x2970], R23 ;  /* 0x0029701701004387 */ /* 0x0041e80000100800 */
[----:B0-----:R-:W2:Y:S04]  /*50b10*/  LDL R23, [R1+0x294c] ;  /* 0x00294c0001177983 */ /* 0x001ea80000100800 */
[----:B----4-:R0:W-:Y:S01]  /*50b20*/  @P4 STL [R1+0x296c], R25 ;  /* 0x00296c1901004387 */ /* 0x0101e20000100800 */
[----:B-1----:R-:W-:-:S02]  /*50b30*/  IMAD.MOV.U32 R12, RZ, RZ, R8 ;  /* 0x000000ffff0c7224 */ /* 0x002fc400078e0008 */
[----:B---3--:R-:W-:Y:S02]  /*50b40*/  IMAD.MOV.U32 R13, RZ, RZ, R9 ;  /* 0x000000ffff0d7224 */ /* 0x008fe400078e0009 */
[----:B------:R-:W-:Y:S02]  /*50b50*/  IMAD.MOV.U32 R15, RZ, RZ, R2 ;  /* 0x000000ffff0f7224 */ /* 0x000fe400078e0002 */
[----:B------:R-:W-:Y:S01]  /*50b60*/  IMAD.MOV.U32 R14, RZ, RZ, R0 ;  /* 0x000000ffff0e7224 */ /* 0x000fe200078e0000 */
[----:B------:R1:W3:Y:S04]  /*50b70*/  @P5 LDG.E.U16 R33, desc[UR6][R12.64] ;  /* 0x000000060c215981 */ /* 0x0002e8000c1e1500 */
[----:B0-----:R-:W4:Y:S04]  /*50b80*/  LDL R25, [R1+0x2948] ;  /* 0x0029480001197983 */ /* 0x001f280000100800 */
[----:B------:R0:W-:Y:S04]  /*50b90*/  @P4 STL [R1+0x2964], R32 ;  /* 0x0029642001004387 */ /* 0x0001e80000100800 */
[----:B------:R1:W2:Y:S04]  /*50ba0*/  @P5 LDG.E.U16 R26, desc[UR6][R14.64] ;  /* 0x000000060e1a5981 */ /* 0x0002a8000c1e1500 */
[----:B0-----:R-:W2:Y:S04]  /*50bb0*/  LDL R32, [R1+0x2944] ;  /* 0x0029440001207983 */ /* 0x001ea80000100800 */
[----:B------:R0:W-:Y:S01]  /*50bc0*/  @P4 STL [R1+0x2968], R27 ;  /* 0x0029681b01004387 */ /* 0x0001e20000100800 */
[----:B------:R-:W-:-:S02]  /*50bd0*/  IMAD.MOV.U32 R16, RZ, RZ, R5 ;  /* 0x000000ffff107224 */ /* 0x000fc400078e0005 */
[----:B------:R-:W-:Y:S01]  /*50be0*/  IMAD.MOV.U32 R5, RZ, RZ, R4 ;  /* 0x000000ffff057224 */ /* 0x000fe200078e0004 */
[----:B------:R-:W1:Y:S01]  /*50bf0*/  LDL.LU R9, [R1+0x968] ;  /* 0x0009680001097983 */ /* 0x000e620000300800 */
[----:B------:R-:W-:-:S03]  /*50c00*/  IMAD.MOV.U32 R4, RZ, RZ, R3 ;  /* 0x000000ffff047224 */ /* 0x000fc600078e0003 */
[----:B------:R-:W2:Y:S04]  /*50c10*/  LDL.LU R8, [R1+0x980] ;  /* 0x0009800001087983 */ /* 0x000ea80000300800 */
[----:B------:R-:W-:Y:S01]  /*50c20*/  STL.64 [R1+0x14f8], R12 ;  /* 0x0014f80c01007387 */ /* 0x000fe20000100a00 */
[----:B------:R-:W-:-:S03]  /*50c30*/  IMAD.MOV.U32 R17, RZ, RZ, R10 ;  /* 0x000000ffff117224 */ /* 0x000fc600078e000a */
[----:B------:R-:W-:Y:S04]  /*50c40*/  STL.64 [R1+0x1500], R14 ;  /* 0x0015000e01007387 */ /* 0x000fe80000100a00 */
[----:B------:R-:W3:Y:S04]  /*50c50*/  LDL.LU R2, [R1+0x96c] ;  /* 0x00096c0001027983 */ /* 0x000ee80000300800 */
[----:B------:R-:W4:Y:S04]  /*50c60*/  LDL.LU R0, [R1+0x984] ;  /* 0x0009840001007983 */ /* 0x000f280000300800 */
[----:B------:R-:W4:Y:S04]  /*50c70*/  @P5 LDG.E.U16 R22, desc[UR6][R4.64] ;  /* 0x0000000604165981 */ /* 0x000f28000c1e1500 */
[----:B0-----:R-:W4:Y:S04]  /*50c80*/  LDL R27, [R1+0x2940] ;  /* 0x00294000011b7983 */ /* 0x001f280000100800 */
[----:B------:R0:W-:Y:S04]  /*50c90*/  STL.64 [R1+0x1510], R4 ;  /* 0x0015100401007387 */ /* 0x0001e80000100a00 */
[----:B------:R-:W4:Y:S04]  /*50ca0*/  @P5 LDG.E.U16 R24, desc[UR6][R16.64] ;  /* 0x0000000610185981 */ /* 0x000f28000c1e1500 */
[----:B------:R-:W-:Y:S04]  /*50cb0*/  STL.64 [R1+0x1508], R16 ;  /* 0x0015081001007387 */ /* 0x000fe80000100a00 */
[----:B------:R-:W4:Y:S04]  /*50cc0*/  LDL.LU R10, [R1+0x970] ;  /* 0x00097000010a7983 */ /* 0x000f280000300800 */
[----:B0-----:R-:W4:Y:S04]  /*50cd0*/  LDL.LU R5, [R1+0x978] ;  /* 0x0009780001057983 */ /* 0x001f280000300800 */
[----:B------:R-:W4:Y:S04]  /*50ce0*/  LDL.LU R4, [R1+0x974] ;  /* 0x0009740001047983 */ /* 0x000f280000300800 */
[----:B------:R-:W4:Y:S01]  /*50cf0*/  LDL.LU R3, [R1+0x97c] ;  /* 0x00097c0001037983 */ /* 0x000f220000300800 */
[----:B------:R-:W-:Y:S01]  /*50d00*/  ISETP.GT.AND P2, PT, R6, 0x56, PT ;  /* 0x000000560600780c */ /* 0x000fe20003f44270 */
[----:B-1----:R-:W-:-:S02]  /*50d10*/  IMAD.MOV.U32 R13, RZ, RZ, R9 ;  /* 0x000000ffff0d7224 */ /* 0x002fc400078e0009 */
[----:B--2---:R-:W-:Y:S02]  /*50d20*/  IMAD.MOV.U32 R12, RZ, RZ, R8 ;  /* 0x000000ffff0c7224 */ /* 0x004fe400078e0008 */
[----:B---3--:R-:W-:Y:S02]  /*50d30*/  IMAD.MOV.U32 R15, RZ, RZ, R2 ;  /* 0x000000ffff0f7224 */ /* 0x008fe400078e0002 */
[----:B----4-:R-:W-:Y:S01]  /*50d40*/  IMAD.MOV.U32 R14, RZ, RZ, R0 ;  /* 0x000000ffff0e7224 */ /* 0x010fe200078e0000 */
[----:B------:R0:W-:Y:S05]  /*50d50*/  @P5 STL [R1+0x2960], R22 ;  /* 0x0029601601005387 */ /* 0x0001ea0000100800 */
[----:B------:R-:W2:Y:S04]  /*50d60*/  @P2 LDG.E.U16 R32, desc[UR6][R12.64] ;  /* 0x000000060c202981 */ /* 0x000ea8000c1e1500 */
[----:B------:R-:W3:Y:S04]  /*50d70*/  @P2 LDG.E.U16 R25, desc[UR6][R14.64] ;  /* 0x000000060e192981 */ /* 0x000ee8000c1e1500 */
[----:B0-----:R-:W4:Y:S04]  /*50d80*/  LDL R22, [R1+0x293c] ;  /* 0x00293c0001167983 */ /* 0x001f280000100800 */
[----:B------:R0:W-:Y:S01]  /*50d90*/  @P5 STL [R1+0x295c], R24 ;  /* 0x00295c1801005387 */ /* 0x0001e20000100800 */
[----:B------:R-:W-:-:S02]  /*50da0*/  IMAD.MOV.U32 R16, RZ, RZ, R5 ;  /* 0x000000ffff107224 */ /* 0x000fc400078e0005 */
[----:B------:R-:W-:Y:S02]  /*50db0*/  IMAD.MOV.U32 R19, RZ, RZ, R4 ;  /* 0x000000ffff137224 */ /* 0x000fe400078e0004 */
[----:B------:R-:W-:Y:S01]  /*50dc0*/  IMAD.MOV.U32 R18, RZ, RZ, R3 ;  /* 0x000000ffff127224 */ /* 0x000fe200078e0003 */
[----:B0-----:R-:W2:Y:S04]  /*50dd0*/  LDL R24, [R1+0x2938] ;  /* 0x0029380001187983 */ /* 0x001ea80000100800 */
[----:B------:R0:W-:Y:S01]  /*50de0*/  @P5 STL [R1+0x2954], R33 ;  /* 0x0029542101005387 */ /* 0x0001e20000100800 */
[----:B------:R-:W-:-:S03]  /*50df0*/  IMAD.MOV.U32 R17, RZ, RZ, R10 ;  /* 0x000000ffff117224 */ /* 0x000fc600078e000a */
[----:B------:R-:W2:Y:S04]  /*50e00*/  @P2 LDG.E.U16 R20, desc[UR6][R18.64] ;  /* 0x0000000612142981 */ /* 0x000ea8000c1e1500 */
[----:B------:R1:W3:Y:S04]  /*50e10*/  @P2 LDG.E.U16 R23, desc[UR6][R16.64] ;  /* 0x0000000610172981 */ /* 0x0002e8000c1e1500 */
[----:B0-----:R-:W3:Y:S04]  /*50e20*/  LDL R33, [R1+0x2934] ;  /* 0x0029340001217983 */ /* 0x001ee80000100800 */
[----:B------:R0:W-:Y:S04]  /*50e30*/  @P5 STL [R1+0x2958], R26 ;  /* 0x0029581a01005387 */ /* 0x0001e80000100800 */
[----:B------:R-:W4:Y:S04]  /*50e40*/  LDL.LU R9, [R1+0x988] ;  /* 0x0009880001097983 */ /* 0x000f280000300800 */
[----:B------:R-:W4:Y:S04]  /*50e50*/  LDL.LU R8, [R1+0x998] ;  /* 0x0009980001087983 */ /* 0x000f280000300800 */
[----:B------:R-:W-:Y:S04]  /*50e60*/  STL.64 [R1+0x14d8], R12 ;  /* 0x0014d80c01007387 */ /* 0x000fe80000100a00 */
[----:B------:R-:W-:Y:S04]  /*50e70*/  STL.64 [R1+0x14e0], R14 ;  /* 0x0014e00e01007387 */ /* 0x000fe80000100a00 */
[----:B------:R-:W1:Y:S04]  /*50e80*/  LDL.LU R2, [R1+0x98c] ;  /* 0x00098c0001027983 */ /* 0x000e680000300800 */
[----:B------:R-:W4:Y:S04]  /*50e90*/  LDL.LU R0, [R1+0x99c] ;  /* 0x00099c0001007983 */ /* 0x000f280000300800 */
[----:B------:R-:W4:Y:S04]  /*50ea0*/  LDL.LU R10, [R1+0x990] ;  /* 0x00099000010a7983 */ /* 0x000f280000300800 */
[----:B------:R-:W4:Y:S04]  /*50eb0*/  LDL.LU R5, [R1+0x9a0] ;  /* 0x0009a00001057983 */ /* 0x000f280000300800 */
[----:B------:R-:W-:Y:S04]  /*50ec0*/  STL.64 [R1+0x14e8], R16 ;  /* 0x0014e81001007387 */ /* 0x000fe80000100a00 */
[----:B------:R-:W-:Y:S04]  /*50ed0*/  STL.64 [R1+0x14f0], R18 ;  /* 0x0014f01201007387 */ /* 0x000fe80000100a00 */
[----:B------:R-:W4:Y:S04]  /*50ee0*/  LDL.LU R4, [R1+0x994] ;  /* 0x0009940001047983 */ /* 0x000f280000300800 */
[----:B------:R-:W4:Y:S01]  /*50ef0*/  LDL.LU R3, [R1+0x9a4] ;  /* 0x0009a40001037983 */ /* 0x000f220000300800 */
[----:B------:R-:W-:-:S03]  /*50f00*/  ISETP.GT.AND P4, PT, R6, 0x57, PT ;  /* 0x000000570600780c */ /* 0x000fc60003f84270 */
[----:B0-----:R-:W4:Y:S04]  /*50f10*/  LDL R26, [R1+0x2930] ;  /* 0x00293000011a7983 */ /* 0x001f280000100800 */
[----:B--2---:R0:W-:Y:S04]  /*50f20*/  @P2 STL [R1+0x2950], R20 ;  /* 0x0029501401002387 */ /* 0x0041e80000100800 */
[----:B0-----:R-:W2:Y:S04]  /*50f30*/  LDL R20, [R1+0x292c] ;  /* 0x00292c0001147983 */ /* 0x001ea80000100800 */
[----:B---3--:R0:W-:Y:S01]  /*50f40*/  @P2 STL [R1+0x2948], R25 ;  /* 0x0029481901002387 */ /* 0x0081e20000100800 */
[----:B-1----:R-:W-:-:S03]  /*50f50*/  IMAD.MOV.U32 R17, RZ, RZ, R2 ;  /* 0x000000ffff117224 */ /* 0x002fc600078e0002 */
[----:B----4-:R1:W3:Y:S01]  /*50f60*/  @P4 LDG.E.U16 R33, desc[UR6][R8.64] ;  /* 0x0000000608214981 */ /* 0x0102e2000c1e1500 */
[----:B------:R-:W-:Y:S02]  /*50f70*/  IMAD.MOV.U32 R16, RZ, RZ, R0 ;  /* 0x000000ffff107224 */ /* 0x000fe400078e0000 */
[----:B------:R-:W-:Y:S01]  /*50f80*/  IMAD.MOV.U32 R18, RZ, RZ, R5 ;  /* 0x000000ffff127224 */ /* 0x000fe200078e0005 */
[----:B0-----:R-:W4:Y:S04]  /*50f90*/  LDL R25, [R1+0x2928] ;  /* 0x0029280001197983 */ /* 0x001f280000100800 */
[----:B------:R0:W-:Y:S01]  /*50fa0*/  @P2 STL [R1+0x2944], R32 ;  /* 0x0029442001002387 */ /* 0x0001e20000100800 */
[----:B------:R-:W-:Y:S02]  /*50fb0*/  IMAD.MOV.U32 R5, RZ, RZ, R4 ;  /* 0x000000ffff057224 */ /* 0x000fe400078e0004 */
[----:B------:R-:W-:-:S02]  /*50fc0*/  IMAD.MOV.U32 R4, RZ, RZ, R3 ;  /* 0x000000ffff047224 */ /* 0x000fc400078e0003 */
[----:B------:R-:W-:Y:S01]  /*50fd0*/  IMAD.MOV.U32 R19, RZ, RZ, R10 ;  /* 0x000000ffff137224 */ /* 0x000fe200078e000a */
[----:B------:R0:W2:Y:S04]  /*50fe0*/  @P4 LDG.E.U16 R24, desc[UR6][R16.64] ;  /* 0x0000000610184981 */ /* 0x0000a8000c1e1500 */
[----:B------:R-:W2:Y:S04]  /*50ff0*/  @P4 LDG.E.U16 R27, desc[UR6][R4.64] ;  /* 0x00000006041b4981 */ /* 0x000ea8000c1e1500 */
[----:B------:R-:W3:Y:S04]  /*51000*/  @P4 LDG.E.U16 R22, desc[UR6][R18.64] ;  /* 0x0000000612164981 */ /* 0x000ee8000c1e1500 */
[----:B0-----:R-:W3:Y:S04]  /*51010*/  LDL R32, [R1+0x2924] ;  /* 0x0029240001207983 */ /* 0x001ee80000100800 */
[----:B------:R-:W-:Y:S04]  /*51020*/  @P2 STL [R1+0x294c], R23 ;  /* 0x00294c1701002387 */ /* 0x000fe80000100800 */
[----:B------:R-:W1:Y:S04]  /*51030*/  LDL.LU R2, [R1+0x9a8] ;  /* 0x0009a80001027983 */ /* 0x000e680000300800 */
[----:B------:R-:W3:Y:S04]  /*51040*/  LDL.LU R0, [R1+0x9c4] ;  /* 0x0009c40001007983 */ /* 0x000ee80000300800 */
[----:B------:R-:W-:Y:S04]  /*51050*/  STL.64 [R1+0x14b8], R8 ;  /* 0x0014b80801007387 */ /* 0x000fe80000100a00 */
[----:B------:R-:W-:Y:S04]  /*51060*/  STL.64 [R1+0x14c0], R16 ;  /* 0x0014c01001007387 */ /* 0x000fe80000100a00 */
[----:B------:R0:W-:Y:S04]  /*51070*/  STL.64 [R1+0x14d0], R4 ;  /* 0x0014d00401007387 */ /* 0x0001e80000100a00 */
[----:B------:R-:W4:Y:S04]  /*51080*/  LDL.LU R11, [R1+0x9ac] ;  /* 0x0009ac00010b7983 */ /* 0x000f280000300800 */
[----:B------:R-:W-:Y:S04]  /*51090*/  STL.64 [R1+0x14c8], R18 ;  /* 0x0014c81201007387 */ /* 0x000fe80000100a00 */
[----:B------:R-:W4:Y:S04]  /*510a0*/  LDL.LU R10, [R1+0x9b8] ;  /* 0x0009b800010a7983 */ /* 0x000f280000300800 */
[----:B------:R-:W4:Y:S04]  /*510b0*/  LDL.LU R14, [R1+0x9b0] ;  /* 0x0009b000010e7983 */ /* 0x000f280000300800 */
[----:B------:R-:W4:Y:S04]  /*510c0*/  LDL.LU R13, [R1+0x9bc] ;  /* 0x0009bc00010d7983 */ /* 0x000f280000300800 */
[----:B------:R-:W4:Y:S04]  /*510d0*/  LDL.LU R12, [R1+0x9b4] ;  /* 0x0009b400010c7983 */ /* 0x000f280000300800 */
[----:B0-----:R-:W4:Y:S01]  /*510e0*/  LDL.LU R5, [R1+0x9c0] ;  /* 0x0009c00001057983 */ /* 0x001f220000300800 */
[----:B------:R-:W-:-:S03]  /*510f0*/  ISETP.GT.AND P5, PT, R6, 0x58, PT ;  /* 0x000000580600780c */ /* 0x000fc60003fa4270 */
[----:B--2---:R0:W-:Y:S04]  /*51100*/  @P4 STL [R1+0x2940], R27 ;  /* 0x0029401b01004387 */ /* 0x0041e80000100800 */
[----:B------:R-:W2:Y:S01]  /*51110*/  LDL R23, [R1+0x291c] ;  /* 0x00291c0001177983 */ /* 0x000ea20000100800 */
[----:B-1----:R-:W-:-:S03]  /*51120*/  IMAD.MOV.U32 R9, RZ, RZ, R2 ;  /* 0x000000ffff097224 */ /* 0x002fc600078e0002 */
[----:B0-----:R-:W2:Y:S04]  /*51130*/  LDL R27, [R1+0x2920] ;  /* 0x00292000011b7983 */ /* 0x001ea80000100800 */
[----:B---3--:R0:W-:Y:S01]  /*51140*/  @P4 STL [R1+0x293c], R22 ;  /* 0x00293c1601004387 */ /* 0x0081e20000100800 */
[----:B------:R-:W-:-:S03]  /*51150*/  IMAD.MOV.U32 R8, RZ, RZ, R0 ;  /* 0x000000ffff087224 */ /* 0x000fc600078e0000 */
[----:B----4-:R-:W3:Y:S01]  /*51160*/  @P5 LDG.E.U16 R25, desc[UR6][R10.64] ;  /* 0x000000060a195981 */ /* 0x010ee2000c1e1500 */
[----:B------:R-:W-:Y:S02]  /*51170*/  IMAD.MOV.U32 R17, RZ, RZ, R14 ;  /* 0x000000ffff117224 */ /* 0x000fe400078e000e */
[----:B------:R-:W-:Y:S02]  /*51180*/  IMAD.MOV.U32 R16, RZ, RZ, R13 ;  /* 0x000000ffff107224 */ /* 0x000fe400078e000d */
[----:B------:R-:W-:Y:S01]  /*51190*/  IMAD.MOV.U32 R13, RZ, RZ, R12 ;  /* 0x000000ffff0d7224 */ /* 0x000fe200078e000c */
[----:B------:R1:W4:Y:S04]  /*511a0*/  @P5 LDG.E.U16 R32, desc[UR6][R8.64] ;  /* 0x0000000608205981 */ /* 0x000328000c1e1500 */
[----:B0-----:R-:W2:Y:S04]  /*511b0*/  LDL R22, [R1+0x2918] ;  /* 0x0029180001167983 */ /* 0x001ea80000100800 */
[----:B------:R0:W-:Y:S04]  /*511c0*/  @P4 STL [R1+0x2934], R33 ;  /* 0x0029342101004387 */ /* 0x0001e80000100800 */
[----:B------:R-:W-:Y:S04]  /*511d0*/  @P4 STL [R1+0x2938], R24 ;  /* 0x0029381801004387 */ /* 0x000fe80000100800 */
[----:B------:R-:W1:Y:S04]  /*511e0*/  LDL.LU R4, [R1+0x9c8] ;  /* 0x0009c80001047983 */ /* 0x000e680000300800 */
[----:B------:R-:W2:Y:S01]  /*511f0*/  LDL.LU R3, [R1+0x9e0] ;  /* 0x0009e00001037983 */ /* 0x000ea20000300800 */
[----:B------:R-:W-:-:S03]  /*51200*/  IMAD.MOV.U32 R12, RZ, RZ, R5 ;  /* 0x000000ffff0c7224 */ /* 0x000fc600078e0005 */
[----:B------:R-:W3:Y:S04]  /*51210*/  LDL.LU R2, [R1+0x9cc] ;  /* 0x0009cc0001027983 */ /* 0x000ee80000300800 */
[----:B------:R-:W-:Y:S04]  /*51220*/  STL.64 [R1+0x1498], R8 ;  /* 0x0014980801007387 */ /* 0x000fe80000100a00 */
[----:B------:R-:W4:Y:S04]  /*51230*/  LDL.LU R0, [R1+0x9e4] ;  /* 0x0009e40001007983 */ /* 0x000f280000300800 */
[----:B0-----:R-:W4:Y:S04]  /*51240*/  LDL R33, [R1+0x2914] ;  /* 0x0029140001217983 */ /* 0x001f280000100800 */
[----:B------:R0:W-:Y:S04]  /*51250*/  STL.64 [R1+0x14b0], R12 ;  /* 0x0014b00c01007387 */ /* 0x0001e80000100a00 */
[----:B------:R-:W4:Y:S04]  /*51260*/  @P5 LDG.E.U16 R26, desc[UR6][R12.64] ;  /* 0x000000060c1a5981 */ /* 0x000f28000c1e1500 */
[----:B------:R3:W-:Y:S04]  /*51270*/  STL.64 [R1+0x14a0], R10 ;  /* 0x0014a00a01007387 */ /* 0x0007e80000100a00 */
[----:B------:R-:W-:Y:S04]  /*51280*/  STL.64 [R1+0x14a8], R16 ;  /* 0x0014a81001007387 */ /* 0x000fe80000100a00 */
[----:B------:R-:W4:Y:S04]  /*51290*/  LDL.LU R14, [R1+0x9d0] ;  /* 0x0009d000010e7983 */ /* 0x000f280000300800 */
[----:B------:R1:W4:Y:S04]  /*512a0*/  @P5 LDG.E.U16 R20, desc[UR6][R16.64] ;  /* 0x0000000610145981 */ /* 0x000328000c1e1500 */
[----:B0-----:R-:W4:Y:S04]  /*512b0*/  LDL.LU R13, [R1+0x9d8] ;  /* 0x0009d800010d7983 */ /* 0x001f280000300800 */
[----:B------:R-:W4:Y:S04]  /*512c0*/  LDL.LU R12, [R1+0x9d4] ;  /* 0x0009d400010c7983 */ /* 0x000f280000300800 */
[----:B------:R-:W4:Y:S01]  /*512d0*/  LDL.LU R5, [R1+0x9dc] ;  /* 0x0009dc0001057983 */ /* 0x000f220000300800 */
[----:B------:R-:W-:-:S03]  /*512e0*/  ISETP.GT.AND P2, PT, R6, 0x59, PT ;  /* 0x000000590600780c */ /* 0x000fc60003f44270 */
[----:B------:R-:W4:Y:S01]  /*512f0*/  LDL R24, [R1+0x2910] ;  /* 0x0029100001187983 */ /* 0x000f220000100800 */
[----:B-1----:R-:W-:Y:S02]  /*51300*/  IMAD.MOV.U32 R9, RZ, RZ, R4 ;  /* 0x000000ffff097224 */ /* 0x002fe400078e0004 */
[----:B--2---:R-:W-:Y:S02]  /*51310*/  IMAD.MOV.U32 R8, RZ, RZ, R3 ;  /* 0x000000ffff087224 */ /* 0x004fe400078e0003 */
[----:B---3--:R-:W-:Y:S02]  /*51320*/  IMAD.MOV.U32 R11, RZ, RZ, R2 ;  /* 0x000000ffff0b7224 */ /* 0x008fe400078e0002 */
[----:B----4-:R-:W-:-:S03]  /*51330*/  IMAD.MOV.U32 R10, RZ, RZ, R0 ;  /* 0x000000ffff0a7224 */ /* 0x010fc600078e0000 */
[----:B------:R0:W2:Y:S04]  /*51340*/  @P2 LDG.E.U16 R33, desc[UR6][R8.64] ;  /* 0x0000000608212981 */ /* 0x0000a8000c1e1500 */
[----:B------:R1:W-:Y:S04]  /*51350*/  @P5 STL [R1+0x2930], R26 ;  /* 0x0029301a01005387 */ /* 0x0003e80000100800 */
[----:B------:R-:W3:Y:S04]  /*51360*/  @P2 LDG.E.U16 R22, desc[UR6][R10.64] ;  /* 0x000000060a162981 */ /* 0x000ee8000c1e1500 */
[----:B-1----:R-:W4:Y:S04]  /*51370*/  LDL R26, [R1+0x290c] ;  /* 0x00290c00011a7983 */ /* 0x002f280000100800 */
[----:B------:R1:W-:Y:S01]  /*51380*/  @P5 STL [R1+0x2924], R32 ;  /* 0x0029242001005387 */ /* 0x0003e20000100800 */
[----:B------:R-:W-:-:S02]  /*51390*/  IMAD.MOV.U32 R16, RZ, RZ, R13 ;  /* 0x000000ffff107224 */ /* 0x000fc400078e000d */
[----:B------:R-:W-:Y:S02]  /*513a0*/  IMAD.MOV.U32 R13, RZ, RZ, R12 ;  /* 0x000000ffff0d7224 */ /* 0x000fe400078e000c */
[----:B------:R-:W-:Y:S02]  /*513b0*/  IMAD.MOV.U32 R12, RZ, RZ, R5 ;  /* 0x000000ffff0c7224 */ /* 0x000fe400078e0005 */
[----:B------:R-:W-:-:S03]  /*513c0*/  IMAD.MOV.U32 R17, RZ, RZ, R14 ;  /* 0x000000ffff117224 */ /* 0x000fc600078e000e */
[----:B------:R-:W2:Y:S04]  /*513d0*/  @P2 LDG.E.U16 R27, desc[UR6][R12.64] ;  /* 0x000000060c1b2981 */ /* 0x000ea8000c1e1500 */
[----:B-1----:R-:W3:Y:S04]  /*513e0*/  LDL R32, [R1+0x2908] ;  /* 0x0029080001207983 */ /* 0x002ee80000100800 */
[----:B------:R1:W-:Y:S04]  /*513f0*/  @P5 STL [R1+0x2928], R25 ;  /* 0x0029281901005387 */ /* 0x0003e80000100800 */
[----:B------:R-:W-:Y:S04]  /*51400*/  @P5 STL [R1+0x292c], R20 ;  /* 0x00292c1401005387 */ /* 0x000fe80000100800 */
[----:B------:R-:W3:Y:S04]  /*51410*/  LDL.LU R4, [R1+0x9e8] ;  /* 0x0009e80001047983 */ /* 0x000ee80000300800 */
[----:B------:R-:W0:Y:S04]  /*51420*/  LDL.LU R3, [R1+0x9f8] ;  /* 0x0009f80001037983 */ /* 0x000e280000300800 */
[----:B------:R-:W-:Y:S04]  /*51430*/  STL.64 [R1+0x1478], R8 ;  /* 0x0014780801007387 */ /* 0x000fe80000100a00 */
[----:B------:R-:W-:Y:S04]  /*51440*/  STL.64 [R1+0x1480], R10 ;  /* 0x0014800a01007387 */ /* 0x000fe80000100a00 */
[----:B------:R-:W4:Y:S04]  /*51450*/  LDL.LU R2, [R1+0x9ec] ;  /* 0x0009ec0001027983 */ /* 0x000f280000300800 */
[----:B------:R-:W4:Y:S04]  /*51460*/  LDL.LU R0, [R1+0x9fc] ;  /* 0x0009fc0001007983 */ /* 0x000f280000300800 */
[----:B-1----:R-:W4:Y:S04]  /*51470*/  LDL R25, [R1+0x2904] ;  /* 0x0029040001197983 */ /* 0x002f280000100800 */
[----:B------:R1:W-:Y:S04]  /*51480*/  STL.64 [R1+0x1490], R12 ;  /* 0x0014900c01007387 */ /* 0x0003e80000100a00 */
[----:B------:R-:W4:Y:S04]  /*51490*/  @P2 LDG.E.U16 R23, desc[UR6][R16.64] ;  /* 0x0000000610172981 */ /* 0x000f28000c1e1500 */
[----:B-1----:R-:W4:Y:S04]  /*514a0*/  LDL.LU R13, [R1+0x9f0] ;  /* 0x0009f000010d7983 */ /* 0x002f280000300800 */
[----:B------:R-:W-:Y:S04]  /*514b0*/  STL.64 [R1+0x1488], R16 ;  /* 0x0014881001007387 */ /* 0x000fe80000100a00 */
[----:B------:R-:W4:Y:S04]  /*514c0*/  LDL.LU R12, [R1+0xa00] ;  /* 0x000a0000010c7983 */ /* 0x000f280000300800 */
[----:B------:R-:W4:Y:S04]  /*514d0*/  LDL.LU R14, [R1+0x9f4] ;  /* 0x0009f400010e7983 */ /* 0x000f280000300800 */
[----:B------:R-:W4:Y:S01]  /*514e0*/  LDL.LU R5, [R1+0xa04] ;  /* 0x000a040001057983 */ /* 0x000f220000300800 */
[----:B------:R-:W-:-:S03]  /*514f0*/  ISETP.GT.AND P4, PT, R6, 0x5a, PT ;  /* 0x0000005a0600780c */ /* 0x000fc60003f84270 */
[----:B--2---:R1:W-:Y:S04]  /*51500*/  @P2 STL [R1+0x2920], R27 ;  /* 0x0029201b01002387 */ /* 0x0043e80000100800 */
[----:B------:R-:W2:Y:S04]  /*51510*/  LDL R21, [R1+0x28fc] ;  /* 0x0028fc0001157983 */ /* 0x000ea80000100800 */
[----:B------:R-:W2:Y:S01]  /*51520*/  LDL R20, [R1+0x28f8] ;  /* 0x0028f80001147983 */ /* 0x000ea20000100800 */
[----:B0-----:R-:W-:Y:S02]  /*51530*/  IMAD.MOV.U32 R8, RZ, RZ, R3 ;  /* 0x000000ffff087224 */ /* 0x001fe400078e0003 */
[----:B---3--:R-:W-:Y:S01]  /*51540*/  IMAD.MOV.U32 R9, RZ, RZ, R4 ;  /* 0x000000ffff097224 */ /* 0x008fe200078e0004 */
[----:B-1----:R-:W3:Y:S04]  /*51550*/  LDL R27, [R1+0x2900] ;  /* 0x00290000011b7983 */ /* 0x002ee80000100800 */
[----:B------:R0:W-:Y:S04]  /*51560*/  @P2 STL [R1+0x2914], R33 ;  /* 0x0029142101002387 */ /* 0x0001e80000100800 */
[----:B------:R-:W-:Y:S04]  /*51570*/  @P2 STL [R1+0x2918], R22 ;  /* 0x0029181601002387 */ /* 0x000fe80000100800 */
[----:B----4-:R-:W-:Y:S01]  /*51580*/  @P2 STL [R1+0x291c], R23 ;  /* 0x00291c1701002387 */ /* 0x010fe20000100800 */
[----:B------:R-:W-:-:S02]  /*51590*/  IMAD.MOV.U32 R10, RZ, RZ, R0 ;  /* 0x000000ffff0a7224 */ /* 0x000fc400078e0000 */
[----:B------:R-:W-:Y:S01]  /*515a0*/  IMAD.MOV.U32 R11, RZ, RZ, R2 ;  /* 0x000000ffff0b7224 */ /* 0x000fe200078e0002 */
[----:B------:R-:W-:Y:S01]  /*515b0*/  ISETP.GT.AND P5, PT, R6, 0x5b, PT ;  /* 0x0000005b0600780c */ /* 0x000fe20003fa4270 */
[----:B------:R1:W4:Y:S04]  /*515c0*/  @P4 LDG.E.U16 R25, desc[UR6][R8.64] ;  /* 0x0000000608194981 */ /* 0x000328000c1e1500 */
[----:B------:R1:W2:Y:S04]  /*515d0*/  @P4 LDG.E.U16 R32, desc[UR6][R10.64] ;  /* 0x000000060a204981 */ /* 0x0002a8000c1e1500 */
[----:B0-----:R-:W2:Y:S04]  /*515e0*/  LDL R33, [R1+0x28f4] ;  /* 0x0028f40001217983 */ /* 0x001ea80000100800 */
[----:B------:R-:W1:Y:S04]  /*515f0*/  LDL.LU R4, [R1+0xa08] ;  /* 0x000a080001047983 */ /* 0x000e680000300800 */
[----:B------:R-:W-:Y:S04]  /*51600*/  STL.64 [R1+0x1458], R8 ;  /* 0x0014580801007387 */ /* 0x000fe80000100a00 */
[----:B------:R-:W2:Y:S04]  /*51610*/  LDL.LU R3, [R1+0xa24] ;  /* 0x000a240001037983 */ /* 0x000ea80000300800 */
[----:B------:R-:W-:Y:S04]  /*51620*/  STL.64 [R1+0x1460], R10 ;  /* 0x0014600a01007387 */ /* 0x000fe80000100a00 */
[----:B------:R-:W3:Y:S01]  /*51630*/  LDL.LU R2, [R1+0xa0c] ;  /* 0x000a0c0001027983 */ /* 0x000ee20000300800 */
[----:B------:R-:W-:-:S03]  /*51640*/  IMAD.MOV.U32 R15, RZ, RZ, R14 ;  /* 0x000000ffff0f7224 */ /* 0x000fc600078e000e */
[----:B------:R-:W4:Y:S01]  /*51650*/  LDL.LU R0, [R1+0xa18] ;  /* 0x000a180001007983 */ /* 0x000f220000300800 */
[----:B------:R-:W-:-:S03]  /*51660*/  IMAD.MOV.U32 R14, RZ, RZ, R5 ;  /* 0x000000ffff0e7224 */ /* 0x000fc600078e0005 */
[----:B------:R-:W4:Y:S04]  /*51670*/  @P4 LDG.E.U16 R26, desc[UR6][R12.64] ;  /* 0x000000060c1a4981 */ /* 0x000f28000c1e1500 */
[----:B------:R-:W-:Y:S04]  /*51680*/  STL.64 [R1+0x1470], R14 ;  /* 0x0014700e01007387 */ /* 0x000fe80000100a00 */
[----:B------:R0:W-:Y:S04]  /*51690*/  STL.64 [R1+0x1468], R12 ;  /* 0x0014680c01007387 */ /* 0x0001e80000100a00 */
[----:B------:R1:W4:Y:S04]  /*516a0*/  @P4 LDG.E.U16 R24, desc[UR6][R14.64] ;  /* 0x000000060e184981 */ /* 0x000328000c1e1500 */
[----:B0-----:R-:W4:Y:S04]  /*516b0*/  LDL.LU R13, [R1+0xa10] ;  /* 0x000a1000010d7983 */ /* 0x001f280000300800 */
[----:B------:R-:W4:Y:S04]  /*516c0*/  LDL.LU R12, [R1+0xa1c] ;  /* 0x000a1c00010c7983 */ /* 0x000f280000300800 */
[----:B------:R-:W4:Y:S04]  /*516d0*/  LDL.LU R14, [R1+0xa14] ;  /* 0x000a1400010e7983 */ /* 0x000f280000300800 */
[----:B------:R-:W4:Y:S04]  /*516e0*/  LDL.LU R5, [R1+0xa20] ;  /* 0x000a200001057983 */ /* 0x000f280000300800 */
[----:B------:R-:W4:Y:S04]  /*516f0*/  LDL R23, [R1+0x28f0] ;  /* 0x0028f00001177983 */ /* 0x000f280000100800 */
[----:B------:R-:W4:Y:S01]  /*51700*/  LDL R22, [R1+0x28ec] ;  /* 0x0028ec0001167983 */ /* 0x000f220000100800 */
[----:B-1----:R-:W-:-:S02]  /*51710*/  IMAD.MOV.U32 R9, RZ, RZ, R4 ;  /* 0x000000ffff097224 */ /* 0x002fc400078e0004 */
[----:B--2---:R-:W-:Y:S02]  /*51720*/  IMAD.MOV.U32 R8, RZ, RZ, R3 ;  /* 0x000000ffff087224 */ /* 0x004fe400078e0003 */
[----:B---3--:R-:W-:Y:S02]  /*51730*/  IMAD.MOV.U32 R11, RZ, RZ, R2 ;  /* 0x000000ffff0b7224 */ /* 0x008fe400078e0002 */
[----:B----4-:R-:W-:Y:S01]  /*51740*/  IMAD.MOV.U32 R10, RZ, RZ, R0 ;  /* 0x000000ffff0a7224 */ /* 0x010fe200078e0000 */
[----:B------:R-:W2:Y:S04]  /*51750*/  @P5 LDG.E.U16 R33, desc[UR6][R8.64] ;  /* 0x0000000608215981 */ /* 0x000ea8000c1e1500 */
[----:B------:R-:W3:Y:S01]  /*51760*/  @P5 LDG.E.U16 R21, desc[UR6][R12.64] ;  /* 0x000000060c155981 */ /* 0x000ee2000c1e1500 */
[----:B------:R-:W-:Y:S01]  /*51770*/  MOV R15, R14 ;  /* 0x0000000e000f7202 */ /* 0x000fe20000000f00 */
[----:B------:R-:W-:-:S02]  /*51780*/  IMAD.MOV.U32 R14, RZ, RZ, R5 ;  /* 0x000000ffff0e7224 */ /* 0x000fc400078e0005 */
[----:B------:R0:W-:Y:S04]  /*51790*/  @P4 STL [R1+0x290c], R26 ;  /* 0x00290c1a01004387 */ /* 0x0001e80000100800 */
[----:B------:R-:W4:Y:S04]  /*517a0*/  @P5 LDG.E.U16 R20, desc[UR6][R10.64] ;  /* 0x000000060a145981 */ /* 0x000f28000c1e1500 */
[----:B------:R-:W2:Y:S04]  /*517b0*/  @P5 LDG.E.U16 R27, desc[UR6][R14.64] ;  /* 0x000000060e1b5981 */ /* 0x000ea8000c1e1500 */
[----:B0-----:R-:W3:Y:S04]  /*517c0*/  LDL R26, [R1+0x28e8] ;  /* 0x0028e800011a7983 */ /* 0x001ee80000100800 */
[----:B------:R0:W-:Y:S04]  /*517d0*/  @P4 STL [R1+0x2908], R32 ;  /* 0x0029082001004387 */ /* 0x0001e80000100800 */
[----:B0-----:R-:W3:Y:S04]  /*517e0*/  LDL R32, [R1+0x28e4] ;  /* 0x0028e40001207983 */ /* 0x001ee80000100800 */
[----:B------:R-:W-:Y:S04]  /*517f0*/  @P4 STL [R1+0x2904], R25 ;  /* 0x0029041901004387 */ /* 0x000fe80000100800 */
[----:B------:R0:W-:Y:S04]  /*51800*/  @P4 STL [R1+0x2910], R24 ;  /* 0x0029101801004387 */ /* 0x0001e80000100800 */
[----:B------:R-:W3:Y:S04]  /*51810*/  LDL.LU R4, [R1+0xa28] ;  /* 0x000a280001047983 */ /* 0x000ee80000300800 */
[----:B------:R-:W4:Y:S04]  /*51820*/  LDL.LU R3, [R1+0xa40] ;  /* 0x000a400001037983 */ /* 0x000f280000300800 */
[----:B------:R-:W-:Y:S04]  /*51830*/  STL.64 [R1+0x1438], R8 ;  /* 0x0014380801007387 */ /* 0x000fe80000100a00 */
[----:B------:R-:W-:Y:S04]  /*51840*/  STL.64 [R1+0x1440], R10 ;  /* 0x0014400a01007387 */ /* 0x000fe80000100a00 */
[----:B------:R-:W4:Y:S04]  /*51850*/  LDL.LU R2, [R1+0xa2c] ;  /* 0x000a2c0001027983 */ /* 0x000f280000300800 */
[----:B------:R-:W4:Y:S04]  /*51860*/  LDL.LU R0, [R1+0xa44] ;  /* 0x000a440001007983 */ /* 0x000f280000300800 */
[----:B------:R-:W-:Y:S04]  /*51870*/  STL.64 [R1+0x1450], R14 ;  /* 0x0014500e01007387 */ /* 0x000fe80000100a00 */
[----:B0-----:R-:W4:Y:S04]  /*51880*/  LDL R24, [R1+0x28e0] ;  /* 0x0028e00001187983 */ /* 0x001f280000100800 */
[----:B------:R-:W-:Y:S04]  /*51890*/  STL.64 [R1+0x1448], R12 ;  /* 0x0014480c01007387 */ /* 0x000fe80000100a00 */
        /* <DEDUP_REMOVED lines=8> */
[----:B------:R0:W-:Y:S01]  /*51920*/  @P5 STL [R1+0x28f4], R33 ;  /* 0x0028f42101005387 */ /* 0x0001e20000100800 */
[----:B---3--:R-:W-:Y:S02]  /*51930*/  IMAD.MOV.U32 R5, RZ, RZ, R4 ;  /* 0x000000ffff057224 */ /* 0x008fe400078e0004 */
[----:B----4-:R-:W-:Y:S01]  /*51940*/  IMAD.MOV.U32 R4, RZ, RZ, R3 ;  /* 0x000000ffff047224 */ /* 0x010fe200078e0003 */
[----:B0-----:R-:W3:Y:S04]  /*51950*/  LDL R33, [R1+0x28d4] ;  /* 0x0028d40001217983 */ /* 0x001ee80000100800 */
[----:B------:R-:W-:Y:S01]  /*51960*/  @P5 STL [R1+0x28f8], R20 ;  /* 0x0028f81401005387 */ /* 0x000fe20000100800 */
[----:B------:R-:W-:Y:S02]  /*51970*/  IMAD.MOV.U32 R14, RZ, RZ, R0 ;  /* 0x000000ffff0e7224 */ /* 0x000fe400078e0000 */
[----:B------:R-:W-:Y:S01]  /*51980*/  IMAD.MOV.U32 R15, RZ, RZ, R2 ;  /* 0x000000ffff0f7224 */ /* 0x000fe200078e0002 */
[----:B------:R-:W-:Y:S04]  /*51990*/  @P5 STL [R1+0x28fc], R21 ;  /* 0x0028fc1501005387 */ /* 0x000fe80000100800 */
        /* <DEDUP_REMOVED lines=694> */
[----:B0-----:R-:W-:-:S02]  /*54500*/  IMAD.MOV.U32 R27, RZ, RZ, R5 ;  /* 0x000000ffff1b7224 */ /* 0x001fc400078e0005 */
[----:B----4-:R-:W-:-:S05]  /*54510*/  IMAD.MOV.U32 R26, RZ, RZ, R4 ;  /* 0x000000ffff1a7224 */ /* 0x010fca00078e0004 */
        /* <DEDUP_REMOVED lines=117> */
[----:B------:R-:W-:Y:S01]  /*54c70*/  MOV R17, R16 ;  /* 0x0000001000117202 */ /* 0x000fe20000000f00 */
[----:B------:R-:W-:-:S02]  /*54c80*/  IMAD.MOV.U32 R16, RZ, RZ, R11 ;  /* 0x000000ffff107224 */ /* 0x000fc400078e000b */
        /* <DEDUP_REMOVED lines=96> */
[----:B------:R-:W2:Y:S04]  /*55290*/  LDL.LU R2, [R1+0xe3c] ;  /* 0x000e3c0001027983 */ /* 0x000ea80000300800 */
[----:B------:R-:W2:Y:S04]  /*552a0*/  @P4 LDG.E.U16 R24, desc[UR6][R16.64] ;  /* 0x0000000610184981 */ /* 0x000ea8000c1e1500 */
[----:B------:R-:W-:Y:S04]  /*552b0*/  STL.64 [R1+0x1038], R12 ;  /* 0x0010380c01007387 */ /* 0x000fe80000100a00 */
[----:B------:R-:W2:Y:S04]  /*552c0*/  @P4 LDG.E.U16 R22, desc[UR6][R18.64] ;  /* 0x0000000612164981 */ /* 0x000ea8000c1e1500 */
        /* <DEDUP_REMOVED lines=12> */
[----:B------:R-:W2:Y:S04]  /*55390*/  @P5 LDG.E.U16 R0, desc[UR6][R2.64] ;  /* 0x0000000602005981 */ /* 0x000ea8000c1e1500 */
[----:B------:R-:W-:Y:S04]  /*553a0*/  @P4 STL [R1+0x2700], R22 ;  /* 0x0027001601004387 */ /* 0x000fe80000100800 */
[----:B-1----:R-:W3:Y:S04]  /*553b0*/  LDL R21, [R1+0x26dc] ;  /* 0x0026dc0001157983 */ /* 0x002ee80000100800 */
[----:B------:R-:W4:Y:S04]  /*553c0*/  LDL R20, [R1+0x26d8] ;  /* 0x0026d80001147983 */ /* 0x000f280000100800 */
[----:B------:R-:W-:Y:S04]  /*553d0*/  STL.64 [R1+0x1018], R4 ;  /* 0x0010180401007387 */ /* 0x000fe80000100a00 */
[----:B------:R-:W-:Y:S04]  /*553e0*/  STL.64 [R1+0x1020], R8 ;  /* 0x0010200801007387 */ /* 0x000fe80000100a00 */
[----:B------:R-:W2:Y:S04]  /*553f0*/  @P5 LDG.E.U16 R27, desc[UR6][R10.64] ;  /* 0x000000060a1b5981 */ /* 0x000ea8000c1e1500 */
[----:B------:R-:W3:Y:S04]  /*55400*/  LDL R23, [R1+0x26d4] ;  /* 0x0026d40001177983 */ /* 0x000ee80000100800 */
[----:B------:R-:W-:Y:S04]  /*55410*/  STL.64 [R1+0x1030], R10 ;  /* 0x0010300a01007387 */ /* 0x000fe80000100a00 */
[----:B------:R0:W-:Y:S04]  /*55420*/  STL.64 [R1+0x1028], R2 ;  /* 0x0010280201007387 */ /* 0x0001e80000100a00 */
[----:B------:R-:W3:Y:S04]  /*55430*/  @P5 LDG.E.U16 R33, desc[UR6][R4.64] ;  /* 0x0000000604215981 */ /* 0x000ee8000c1e1500 */
[----:B0-----:R-:W3:Y:S04]  /*55440*/  LDL.LU R3, [R1+0xe48] ;  /* 0x000e480001037983 */ /* 0x001ee80000300800 */
[----:B------:R-:W3:Y:S04]  /*55450*/  LDL.LU R2, [R1+0xe60] ;  /* 0x000e600001027983 */ /* 0x000ee80000300800 */
        /* <DEDUP_REMOVED lines=9> */
[----:B------:R-:W4:Y:S01]  /*554f0*/  LDL R26, [R1+0x26c4] ;  /* 0x0026c400011a7983 */ /* 0x000f220000100800 */
[----:B------:R-:W-:-:S03]  /*55500*/  ISETP.GT.AND P2, PT, R6, 0x7d, PT ;  /* 0x0000007d0600780c */ /* 0x000fc60003f44270 */
[----:B--2---:R0:W-:Y:S04]  /*55510*/  @P5 STL [R1+0x26f0], R27 ;  /* 0x0026f01b01005387 */ /* 0x0041e80000100800 */
[----:B0-----:R-:W2:Y:S04]  /*55520*/  LDL R27, [R1+0x26c0] ;  /* 0x0026c000011b7983 */ /* 0x001ea80000100800 */
[----:B------:R0:W-:Y:S04]  /*55530*/  @P5 STL [R1+0x26ec], R0 ;  /* 0x0026ec0001005387 */ /* 0x0001e80000100800 */
[----:B---3--:R-:W3:Y:S04]  /*55540*/  @P2 LDG.E.U16 R23, desc[UR6][R2.64] ;  /* 0x0000000602172981 */ /* 0x008ee8000c1e1500 */
[----:B----4-:R-:W4:Y:S04]  /*55550*/  @P2 LDG.E.U16 R20, desc[UR6][R8.64] ;  /* 0x0000000608142981 */ /* 0x010f28000c1e1500 */
[----:B------:R-:W2:Y:S04]  /*55560*/  @P2 LDG.E.U16 R21, desc[UR6][R10.64] ;  /* 0x000000060a152981 */ /* 0x000ea8000c1e1500 */
[----:B0-----:R-:W2:Y:S04]  /*55570*/  LDL R0, [R1+0x26bc] ;  /* 0x0026bc0001007983 */ /* 0x001ea80000100800 */
[----:B------:R0:W-:Y:S04]  /*55580*/  @P5 STL [R1+0x26e8], R32 ;  /* 0x0026e82001005387 */ /* 0x0001e80000100800 */
[----:B------:R-:W2:Y:S04]  /*55590*/  @P2 LDG.E.U16 R93, desc[UR6][R12.64] ;  /* 0x000000060c5d2981 */ /* 0x000ea8000c1e1500 */
[----:B0-----:R-:W2:Y:S04]  /*555a0*/  LDL R32, [R1+0x26b8] ;  /* 0x0026b80001207983 */ /* 0x001ea80000100800 */
[----:B------:R0:W-:Y:S04]  /*555b0*/  @P5 STL [R1+0x26e4], R33 ;  /* 0x0026e42101005387 */ /* 0x0001e80000100800 */
[----:B------:R-:W2:Y:S04]  /*555c0*/  LDL.LU R5, [R1+0xe68] ;  /* 0x000e680001057983 */ /* 0x000ea80000300800 */
        /* <DEDUP_REMOVED lines=17> */
[----:B--2---:R-:W-:Y:S04]  /*556e0*/  @P2 STL [R1+0x26dc], R21 ;  /* 0x0026dc1501002387 */ /* 0x004fe80000100800 */
[----:B------:R-:W-:Y:S01]  /*556f0*/  @P2 STL [R1+0x26e0], R93 ;  /* 0x0026e05d01002387 */ /* 0x000fe20000100800 */
[----:B-1----:R-:W-:-:S02]  /*55700*/  IMAD.MOV.U32 R13, RZ, RZ, R5 ;  /* 0x000000ffff0d7224 */ /* 0x002fc400078e0005 */
[----:B------:R-:W-:Y:S01]  /*55710*/  IMAD.MOV.U32 R12, RZ, RZ, R4 ;  /* 0x000000ffff0c7224 */ /* 0x000fe200078e0004 */
        /* <DEDUP_REMOVED lines=20> */
[----:B------:R1:W-:Y:S04]  /*55860*/  @P4 STL [R1+0x26c8], R25 ;  /* 0x0026c81901004387 */ /* 0x0003e80000100800 */
[----:B------:R0:W-:Y:S04]  /*55870*/  @P4 STL [R1+0x26cc], R24 ;  /* 0x0026cc1801004387 */ /* 0x0001e80000100800 */
[----:B------:R-:W-:Y:S04]  /*55880*/  @P4 STL [R1+0x26d0], R22 ;  /* 0x0026d01601004387 */ /* 0x000fe80000100800 */
[----:B0-----:R-:W2:Y:S04]  /*55890*/  LDL R26, [R1+0x26a8] ;  /* 0x0026a800011a7983 */ /* 0x001ea80000100800 */
[----:B-1----:R-:W2:Y:S04]  /*558a0*/  LDL R25, [R1+0x26ac] ;  /* 0x0026ac0001197983 */ /* 0x002ea80000100800 */
[----:B------:R-:W2:Y:S04]  /*558b0*/  LDL R24, [R1+0x26b0] ;  /* 0x0026b00001187983 */ /* 0x000ea80000100800 */
[----:B------:R0:W-:Y:S04]  /*558c0*/  STL.64 [R1+0xfb8], R2 ;  /* 0x000fb80201007387 */ /* 0x0001e80000100a00 */
        /* <DEDUP_REMOVED lines=21> */
[----:B---3--:R0:W-:Y:S04]  /*55a20*/  @P5 STL [R1+0x26bc], R0 ;  /* 0x0026bc0001005387 */ /* 0x0081e80000100800 */
[----:B0-----:R-:W3:Y:S04]  /*55a30*/  LDL R0, [R1+0x26a0] ;  /* 0x0026a00001007983 */ /* 0x001ee80000100800 */
[----:B----4-:R0:W-:Y:S04]  /*55a40*/  @P5 STL [R1+0x26c0], R27 ;  /* 0x0026c01b01005387 */ /* 0x0101e80000100800 */
[----:B0-----:R-:W4:Y:S04]  /*55a50*/  LDL R27, [R1+0x269c] ;  /* 0x00269c00011b7983 */ /* 0x001f280000100800 */
[----:B--2---:R-:W2:Y:S04]  /*55a60*/  @P2 LDG.E.U16 R23, desc[UR6][R12.64] ;  /* 0x000000060c172981 */ /* 0x004ea8000c1e1500 */
[----:B------:R-:W2:Y:S04]  /*55a70*/  @P2 LDG.E.U16 R26, desc[UR6][R14.64] ;  /* 0x000000060e1a2981 */ /* 0x000ea8000c1e1500 */
[----:B------:R-:W2:Y:S04]  /*55a80*/  @P2 LDG.E.U16 R25, desc[UR6][R16.64] ;  /* 0x0000000610192981 */ /* 0x000ea8000c1e1500 */
[----:B------:R0:W2:Y:S04]  /*55a90*/  @P2 LDG.E.U16 R24, desc[UR6][R18.64] ;  /* 0x0000000612182981 */ /* 0x0000a8000c1e1500 */
[----:B------:R1:W-:Y:S04]  /*55aa0*/  @P5 STL [R1+0x26b8], R32 ;  /* 0x0026b82001005387 */ /* 0x0003e80000100800 */
[----:B-1----:R-:W2:Y:S04]  /*55ab0*/  LDL R32, [R1+0x2698] ;  /* 0x0026980001207983 */ /* 0x002ea80000100800 */
[----:B------:R1:W-:Y:S04]  /*55ac0*/  @P5 STL [R1+0x26b4], R33 ;  /* 0x0026b42101005387 */ /* 0x0003e80000100800 */
[----:B-1----:R-:W2:Y:S01]  /*55ad0*/  LDL R33, [R1+0x2694] ;  /* 0x0026940001217983 */ /* 0x002ea20000100800 */
[----:B------:R-:W-:-:S03]  /*55ae0*/  ISETP.GT.AND P4, PT, R6, 0x81, PT ;  /* 0x000000810600780c */ /* 0x000fc60003f84270 */
[----:B------:R-:W-:Y:S04]  /*55af0*/  STL.64 [R1+0xf98], R12 ;  /* 0x000f980c01007387 */ /* 0x000fe80000100a00 */
[----:B------:R-:W-:Y:S04]  /*55b00*/  STL.64 [R1+0xfa0], R14 ;  /* 0x000fa00e01007387 */ /* 0x000fe80000100a00 */
[----:B------:R-:W-:Y:S04]  /*55b10*/  STL.64 [R1+0xfa8], R16 ;  /* 0x000fa81001007387 */ /* 0x000fe80000100a00 */
[----:B------:R0:W-:Y:S04]  /*55b20*/  STL.64 [R1+0xfb0], R18 ;  /* 0x000fb01201007387 */ /* 0x0001e80000100a00 */
[----:B------:R-:W2:Y:S01]  /*55b30*/  LDL R22, [R1+0x2690] ;  /* 0x0026900001167983 */ /* 0x000ea20000100800 */
[----:B0-----:R-:W-:-:S02]  /*55b40*/  IMAD.MOV.U32 R18, RZ, RZ, R8 ;  /* 0x000000ffff127224 */ /* 0x001fc400078e0008 */
[----:B------:R-:W-:Y:S02]  /*55b50*/  IMAD.MOV.U32 R19, RZ, RZ, R9 ;  /* 0x000000ffff137224 */ /* 0x000fe400078e0009 */
[----:B------:R-:W-:Y:S02]  /*55b60*/  IMAD.MOV.U32 R16, RZ, RZ, R10 ;  /* 0x000000ffff107224 */ /* 0x000fe400078e000a */
[----:B------:R-:W-:Y:S01]  /*55b70*/  IMAD.MOV.U32 R17, RZ, RZ, R11 ;  /* 0x000000ffff117224 */ /* 0x000fe200078e000b */
[----:B---3--:R-:W3:Y:S04]  /*55b80*/  @P4 LDG.E.U16 R0, desc[UR6][R18.64] ;  /* 0x0000000612004981 */ /* 0x008ee8000c1e1500 */
[----:B----4-:R-:W4:Y:S04]  /*55b90*/  @P4 LDG.E.U16 R27, desc[UR6][R16.64] ;  /* 0x00000006101b4981 */ /* 0x010f28000c1e1500 */
[----:B--2---:R0:W-:Y:S04]  /*55ba0*/  @P2 STL [R1+0x26b0], R24 ;  /* 0x0026b01801002387 */ /* 0x0041e80000100800 */
[----:B0-----:R-:W2:Y:S04]  /*55bb0*/  LDL R24, [R1+0x268c] ;  /* 0x00268c0001187983 */ /* 0x001ea80000100800 */
[----:B------:R0:W-:Y:S04]  /*55bc0*/  @P2 STL [R1+0x26ac], R25 ;  /* 0x0026ac1901002387 */ /* 0x0001e80000100800 */
[----:B------:R-:W2:Y:S04]  /*55bd0*/  @P4 LDG.E.U16 R32, desc[UR6][R4.64] ;  /* 0x0000000604204981 */ /* 0x000ea8000c1e1500 */
[----:B0-----:R-:W2:Y:S04]  /*55be0*/  LDL R25, [R1+0x2688] ;  /* 0x0026880001197983 */ /* 0x001ea80000100800 */
[----:B------:R0:W-:Y:S04]  /*55bf0*/  @P2 STL [R1+0x26a8], R26 ;  /* 0x0026a81a01002387 */ /* 0x0001e80000100800 */
[----:B------:R-:W2:Y:S04]  /*55c00*/  @P4 LDG.E.U16 R33, desc[UR6][R2.64] ;  /* 0x0000000602214981 */ /* 0x000ea8000c1e1500 */
[----:B0-----:R-:W2:Y:S04]  /*55c10*/  LDL R26, [R1+0x2684] ;  /* 0x00268400011a7983 */ /* 0x001ea80000100800 */
[----:B------:R-:W-:Y:S04]  /*55c20*/  @P2 STL [R1+0x26a4], R23 ;  /* 0x0026a41701002387 */ /* 0x000fe80000100800 */
[----:B------:R-:W-:Y:S04]  /*55c30*/  STL.64 [R1+0xf78], R2 ;  /* 0x000f780201007387 */ /* 0x000fe80000100a00 */
[----:B------:R-:W-:Y:S04]  /*55c40*/  STL.64 [R1+0xf80], R4 ;  /* 0x000f800401007387 */ /* 0x000fe80000100a00 */
[----:B------:R-:W-:Y:S04]  /*55c50*/  STL.64 [R1+0xf88], R16 ;  /* 0x000f881001007387 */ /* 0x000fe80000100a00 */
[----:B------:R-:W-:Y:S04]  /*55c60*/  STL.64 [R1+0xf90], R18 ;  /* 0x000f901201007387 */ /* 0x000fe80000100a00 */
        /* <DEDUP_REMOVED lines=9> */
[----:B---3--:R0:W-:Y:S04]  /*55d00*/  @P4 STL [R1+0x26a0], R0 ;  /* 0x0026a00001004387 */ /* 0x0081e80000100800 */
[----:B0-----:R-:W3:Y:S04]  /*55d10*/  LDL R0, [R1+0x2680] ;  /* 0x0026800001007983 */ /* 0x001ee80000100800 */
[----:B------:R-:W3:Y:S04]  /*55d20*/  LDL.LU R5, [R1+0xf08] ;  /* 0x000f080001057983 */ /* 0x000ee80000300800 */
[----:B------:R-:W3:Y:S04]  /*55d30*/  LDL.LU R4, [R1+0xf20] ;  /* 0x000f200001047983 */ /* 0x000ee80000300800 */
[----:B------:R-:W3:Y:S04]  /*55d40*/  LDL.LU R3, [R1+0xf0c] ;  /* 0x000f0c0001037983 */ /* 0x000ee80000300800 */
[----:B------:R-:W3:Y:S04]  /*55d50*/  LDL.LU R2, [R1+0xf24] ;  /* 0x000f240001027983 */ /* 0x000ee80000300800 */
[----:B----4-:R0:W-:Y:S04]  /*55d60*/  @P4 STL [R1+0x269c], R27 ;  /* 0x00269c1b01004387 */ /* 0x0101e80000100800 */
[----:B0-----:R-:W4:Y:S04]  /*55d70*/  LDL R27, [R1+0x267c] ;  /* 0x00267c00011b7983 */ /* 0x001f280000100800 */
[----:B--2---:R0:W-:Y:S04]  /*55d80*/  @P4 STL [R1+0x2698], R32 ;  /* 0x0026982001004387 */ /* 0x0041e80000100800 */
[----:B0-----:R-:W2:Y:S04]  /*55d90*/  LDL R32, [R1+0x2678] ;  /* 0x0026780001207983 */ /* 0x001ea80000100800 */
[----:B------:R0:W-:Y:S04]  /*55da0*/  @P4 STL [R1+0x2694], R33 ;  /* 0x0026942101004387 */ /* 0x0001e80000100800 */
[----:B0-----:R-:W4:Y:S04]  /*55db0*/  LDL R33, [R1+0x2674] ;  /* 0x0026740001217983 */ /* 0x001f280000100800 */
[----:B------:R-:W-:Y:S04]  /*55dc0*/  STL.64 [R1+0xf58], R8 ;  /* 0x000f580801007387 */ /* 0x000fe80000100a00 */
[----:B------:R-:W-:Y:S04]  /*55dd0*/  STL.64 [R1+0xf60], R10 ;  /* 0x000f600a01007387 */ /* 0x000fe80000100a00 */
[----:B------:R3:W4:Y:S04]  /*55de0*/  @P5 LDG.E.U16 R26, desc[UR6][R8.64] ;  /* 0x00000006081a5981 */ /* 0x000728000c1e1500 */
[----:B------:R-:W-:Y:S04]  /*55df0*/  STL.64 [R1+0xf68], R12 ;  /* 0x000f680c01007387 */ /* 0x000fe80000100a00 */
[----:B------:R0:W-:Y:S04]  /*55e00*/  STL.64 [R1+0xf70], R14 ;  /* 0x000f700e01007387 */ /* 0x0001e80000100a00 */
[----:B------:R-:W4:Y:S04]  /*55e10*/  @P5 LDG.E.U16 R22, desc[UR6][R14.64] ;  /* 0x000000060e165981 */ /* 0x000f28000c1e1500 */
[----:B------:R-:W4:Y:S01]  /*55e20*/  @P5 LDG.E.U16 R24, desc[UR6][R12.64] ;  /* 0x000000060c185981 */ /* 0x000f22000c1e1500 */
[----:B------:R-:W-:-:S03]  /*55e30*/  ISETP.GT.AND P2, PT, R6, 0x83, PT ;  /* 0x000000830600780c */ /* 0x000fc60003f44270 */
[----:B------:R1:W4:Y:S04]  /*55e40*/  @P5 LDG.E.U16 R25, desc[UR6][R10.64] ;  /* 0x000000060a195981 */ /* 0x000328000c1e1500 */
[----:B0-----:R-:W4:Y:S04]  /*55e50*/  LDL.LU R15, [R1+0xf10] ;  /* 0x000f1000010f7983 */ /* 0x001f280000300800 */
[----:B------:R-:W4:Y:S04]  /*55e60*/  LDL.LU R14, [R1+0xf18] ;  /* 0x000f1800010e7983 */ /* 0x000f280000300800 */
[----:B------:R-:W4:Y:S04]  /*55e70*/  LDL.LU R13, [R1+0xf14] ;  /* 0x000f1400010d7983 */ /* 0x000f280000300800 */
[----:B------:R-:W4:Y:S01]  /*55e80*/  LDL.LU R12, [R1+0xf1c] ;  /* 0x000f1c00010c7983 */ /* 0x000f220000300800 */
[----:B---3--:R-:W-:-:S02]  /*55e90*/  IMAD.MOV.U32 R9, RZ, RZ, R5 ;  /* 0x000000ffff097224 */ /* 0x008fc400078e0005 */
[----:B-1----:R-:W-:Y:S02]  /*55ea0*/  IMAD.MOV.U32 R11, RZ, RZ, R3 ;  /* 0x000000ffff0b7224 */ /* 0x002fe400078e0003 */
[----:B------:R-:W-:Y:S02]  /*55eb0*/  IMAD.MOV.U32 R10, RZ, RZ, R2 ;  /* 0x000000ffff0a7224 */ /* 0x000fe400078e0002 */
[----:B------:R-:W-:-:S03]  /*55ec0*/  IMAD.MOV.U32 R8, RZ, RZ, R4 ;  /* 0x000000ffff087224 */ /* 0x000fc600078e0004 */
[----:B--2---:R-:W2:Y:S04]  /*55ed0*/  @P2 LDG.E.U16 R32, desc[UR6][R10.64] ;  /* 0x000000060a202981 */ /* 0x004ea8000c1e1500 */
[----:B----4-:R-:W3:Y:S04]  /*55ee0*/  @P2 LDG.E.U16 R33, desc[UR6][R8.64] ;  /* 0x0000000608212981 */ /* 0x010ee8000c1e1500 */
[----:B------:R-:W4:Y:S04]  /*55ef0*/  @P2 LDG.E.U16 R27, desc[UR6][R14.64] ;  /* 0x000000060e1b2981 */ /* 0x000f28000c1e1500 */
[----:B------:R-:W2:Y:S04]  /*55f00*/  @P2 LDG.E.U16 R0, desc[UR6][R12.64] ;  /* 0x000000060c002981 */ /* 0x000ea8000c1e1500 */
[----:B------:R-:W-:Y:S04]  /*55f10*/  @P5 STL [R1+0x2684], R26 ;  /* 0x0026841a01005387 */ /* 0x000fe80000100800 */
[----:B------:R-:W-:Y:S04]  /*55f20*/  @P5 STL [R1+0x2688], R25 ;  /* 0x0026881901005387 */ /* 0x000fe80000100800 */
[----:B------:R-:W-:Y:S04]  /*55f30*/  @P5 STL [R1+0x268c], R24 ;  /* 0x00268c1801005387 */ /* 0x000fe80000100800 */
[----:B------:R-:W-:Y:S04]  /*55f40*/  @P5 STL [R1+0x2690], R22 ;  /* 0x0026901601005387 */ /* 0x000fe80000100800 */
[----:B------:R-:W3:Y:S04]  /*55f50*/  LDL.LU R5, [R1+0xf28] ;  /* 0x000f280001057983 */ /* 0x000ee80000300800 */
[----:B------:R-:W3:Y:S04]  /*55f60*/  LDL.LU R4, [R1+0x1ad4] ;  /* 0x001ad40001047983 */ /* 0x000ee80000300800 */
[----:B------:R-:W-:Y:S04]  /*55f70*/  STL.64 [R1+0xf38], R8 ;  /* 0x000f380801007387 */ /* 0x000fe80000100a00 */
[----:B------:R-:W-:Y:S04]  /*55f80*/  STL.64 [R1+0xf40], R10 ;  /* 0x000f400a01007387 */ /* 0x000fe80000100a00 */
[----:B------:R-:W3:Y:S04]  /*55f90*/  LDL.LU R3, [R1+0x1ad0] ;  /* 0x001ad00001037983 */ /* 0x000ee80000300800 */
[----:B------:R-:W3:Y:S04]  /*55fa0*/  LDL.LU R2, [R1+0x1fb8] ;  /* 0x001fb80001027983 */ /* 0x000ee80000300800 */
[----:B------:R-:W3:Y:S04]  /*55fb0*/  LDL R93, [R1+0x2670] ;  /* 0x00267000015d7983 */ /* 0x000ee80000100800 */
[----:B------:R-:W3:Y:S04]  /*55fc0*/  LDL R21, [R1+0x266c] ;  /* 0x00266c0001157983 */ /* 0x000ee80000100800 */
[----:B------:R-:W3:Y:S04]  /*55fd0*/  LDL R20, [R1+0x2668] ;  /* 0x0026680001147983 */ /* 0x000ee80000100800 */
[----:B------:R-:W3:Y:S04]  /*55fe0*/  LDL R23, [R1+0x2664] ;  /* 0x0026640001177983 */ /* 0x000ee80000100800 */
[----:B------:R0:W-:Y:S04]  /*55ff0*/  STL.64 [R1+0xf50], R12 ;  /* 0x000f500c01007387 */ /* 0x0001e80000100a00 */
[----:B0-----:R-:W3:Y:S04]  /*56000*/  LDL.LU R12, [R1+0xf2c] ;  /* 0x000f2c00010c7983 */ /* 0x001ee80000300800 */
[----:B------:R-:W-:Y:S04]  /*56010*/  STL.64 [R1+0xf48], R14 ;  /* 0x000f480e01007387 */ /* 0x000fe80000100a00 */
[----:B--2---:R0:W-:Y:S04]  /*56020*/  @P2 STL [R1+0x2680], R0 ;  /* 0x0026800001002387 */ /* 0x0041e80000100800 */
[----:B0-----:R-:W2:Y:S04]  /*56030*/  LDL.LU R0, [R1+0x1fbc] ;  /* 0x001fbc0001007983 */ /* 0x001ea80000300800 */
[----:B------:R-:W2:Y:S04]  /*56040*/  LDL R22, [R1+0x2660] ;  /* 0x0026600001167983 */ /* 0x000ea80000100800 */
[----:B------:R-:W2:Y:S04]  /*56050*/  LDL R24, [R1+0x265c] ;  /* 0x00265c0001187983 */ /* 0x000ea80000100800 */
[----:B----4-:R0:W-:Y:S04]  /*56060*/  @P2 STL [R1+0x267c], R27 ;  /* 0x00267c1b01002387 */ /* 0x0101e80000100800 */
[----:B0-----:R-:W4:Y:S04]  /*56070*/  LDL R27, [R1+0x2658] ;  /* 0x00265800011b7983 */ /* 0x001f280000100800 */
[----:B------:R0:W-:Y:S04]  /*56080*/  @P2 STL [R1+0x2678], R32 ;  /* 0x0026782001002387 */ /* 0x0001e80000100800 */
[----:B0-----:R-:W4:Y:S04]  /*56090*/  LDL R32, [R1+0x2654] ;  /* 0x0026540001207983 */ /* 0x001f280000100800 */
[----:B---3--:R0:W-:Y:S04]  /*560a0*/  @P2 STL [R1+0x2674], R33 ;  /* 0x0026742101002387 */ /* 0x0081e80000100800 */
[----:B------:R-:W3:Y:S04]  /*560b0*/  LDL.LU R19, [R1+0xf30] ;  /* 0x000f300001137983 */ /* 0x000ee80000300800 */
[----:B------:R-:W3:Y:S01]  /*560c0*/  LDL.LU R18, [R1+0x1fc0] ;  /* 0x001fc00001127983 */ /* 0x000ee20000300800 */
[----:B------:R-:W-:Y:S01]  /*560d0*/  ISETP.GT.AND P4, PT, R6, 0x84, PT ;  /* 0x000000840600780c */ /* 0x000fe20003f84270 */
[----:B------:R-:W-:-:S02]  /*560e0*/  IMAD.MOV.U32 R8, RZ, RZ, R4 ;  /* 0x000000ffff087224 */ /* 0x000fc400078e0004 */
[----:B------:R-:W-:Y:S02]  /*560f0*/  IMAD.MOV.U32 R9, RZ, RZ, R5 ;  /* 0x000000ffff097224 */ /* 0x000fe400078e0005 */
[----:B------:R-:W-:Y:S02]  /*56100*/  IMAD.MOV.U32 R10, RZ, RZ, R2 ;  /* 0x000000ffff0a7224 */ /* 0x000fe400078e0002 */
[----:B------:R-:W-:Y:S01]  /*56110*/  IMAD.MOV.U32 R11, RZ, RZ, R3 ;  /* 0x000000ffff0b7224 */ /* 0x000fe200078e0003 */
[----:B------:R-:W4:Y:S01]  /*56120*/  LDL.LU R5, [R1+0x1fc8] ;  /* 0x001fc80001057983 */ /* 0x000f220000300800 */
[----:B------:R-:W-:-:S03]  /*56130*/  IMAD.MOV.U32 R17, RZ, RZ, R12 ;  /* 0x000000ffff117224 */ /* 0x000fc600078e000c */
[----:B------:R-:W4:Y:S04]  /*56140*/  LDL.LU R4, [R1+0x1fe4] ;  /* 0x001fe40001047983 */ /* 0x000f280000300800 */
[----:B------:R4:W-:Y:S04]  /*56150*/  STL.64 [R1+0xf18], R8 ;  /* 0x000f180801007387 */ /* 0x0009e80000100a00 */
[----:B------:R1:W-:Y:S04]  /*56160*/  STL.64 [R1+0xf20], R10 ;  /* 0x000f200a01007387 */ /* 0x0003e80000100a00 */
[----:B------:R-:W1:Y:S04]  /*56170*/  LDL.LU R3, [R1+0x1fcc] ;  /* 0x001fcc0001037983 */ /* 0x000e680000300800 */
[----:B------:R-:W4:Y:S04]  /*56180*/  LDL.LU R2, [R1+0x1fd8] ;  /* 0x001fd80001027983 */ /* 0x000f280000300800 */
[----:B------:R-:W4:Y:S04]  /*56190*/  LDL.LU R13, [R1+0x1fd0] ;  /* 0x001fd000010d7983 */ /* 0x000f280000300800 */
[----:B------:R4:W4:Y:S04]  /*561a0*/  @P4 LDG.E.U16 R23, desc[UR6][R8.64] ;  /* 0x0000000608174981 */ /* 0x000928000c1e1500 */
[----:B------:R1:W4:Y:S04]  /*561b0*/  @P4 LDG.E.U16 R20, desc[UR6][R10.64] ;  /* 0x000000060a144981 */ /* 0x000328000c1e1500 */
[----:B------:R-:W4:Y:S04]  /*561c0*/  LDL.LU R12, [R1+0x1fdc] ;  /* 0x001fdc00010c7983 */ /* 0x000f280000300800 */
[----:B------:R-:W4:Y:S01]  /*561d0*/  LDL.LU R15, [R1+0x1fd4] ;  /* 0x001fd400010f7983 */ /* 0x000f220000300800 */
[----:B--2---:R-:W-:-:S05]  /*561e0*/  IMAD.MOV.U32 R16, RZ, RZ, R0 ;  /* 0x000000ffff107224 */ /* 0x004fca00078e0000 */
[----:B------:R-:W2:Y:S04]  /*561f0*/  @P4 LDG.E.U16 R21, desc[UR6][R16.64] ;  /* 0x0000000610154981 */ /* 0x000ea8000c1e1500 */
[----:B------:R-:W-:Y:S04]  /*56200*/  STL.64 [R1+0xf28], R16 ;  /* 0x000f281001007387 */ /* 0x000fe80000100a00 */
[----:B------:R-:W2:Y:S01]  /*56210*/  LDL.LU R14, [R1+0x1fe0] ;  /* 0x001fe000010e7983 */ /* 0x000ea20000300800 */
[----:B------:R-:W-:-:S03]  /*56220*/  ISETP.GT.AND P5, PT, R6, 0x85, PT ;  /* 0x000000850600780c */ /* 0x000fc60003fa4270 */
[----:B------:R-:W2:Y:S04]  /*56230*/  LDL R25, [R1+0x2650] ;  /* 0x0026500001197983 */ /* 0x000ea80000100800 */
[----:B------:R-:W2:Y:S04]  /*56240*/  LDL R26, [R1+0x264c] ;  /* 0x00264c00011a7983 */ /* 0x000ea80000100800 */
[----:B------:R-:W2:Y:S04]  /*56250*/  LDL R0, [R1+0x2648] ;  /* 0x0026480001007983 */ /* 0x000ea80000100800 */
[----:B0-----:R-:W2:Y:S04]  /*56260*/  LDL R33, [R1+0x2644] ;  /* 0x0026440001217983 */ /* 0x001ea80000100800 */
[----:B---3--:R-:W3:Y:S04]  /*56270*/  @P4 LDG.E.U16 R93, desc[UR6][R18.64] ;  /* 0x00000006125d4981 */ /* 0x008ee8000c1e1500 */
[----:B------:R-:W-:Y:S01]  /*56280*/  STL.64 [R1+0xf30], R18 ;  /* 0x000f301201007387 */ /* 0x000fe20000100a00 */
[----:B----4-:R-:W-:-:S02]  /*56290*/  IMAD.MOV.U32 R9, RZ, RZ, R5 ;  /* 0x000000ffff097224 */ /* 0x010fc400078e0005 */
[----:B------:R-:W-:Y:S02]  /*562a0*/  IMAD.MOV.U32 R8, RZ, RZ, R4 ;  /* 0x000000ffff087224 */ /* 0x000fe400078e0004 */
[----:B-1----:R-:W-:Y:S02]  /*562b0*/  IMAD.MOV.U32 R11, RZ, RZ, R3 ;  /* 0x000000ffff0b7224 */ /* 0x002fe400078e0003 */
[----:B------:R-:W-:Y:S01]  /*562c0*/  IMAD.MOV.U32 R10, RZ, RZ, R2 ;  /* 0x000000ffff0a7224 */ /* 0x000fe200078e0002 */
[----:B------:R-:W4:Y:S04]  /*562d0*/  @P5 LDG.E.U16 R32, desc[UR6][R8.64] ;  /* 0x0000000608205981 */ /* 0x000f28000c1e1500 */
[----:B------:R-:W-:Y:S04]  /*562e0*/  @P4 STL [R1+0x2664], R23 ;  /* 0x0026641701004387 */ /* 0x000fe80000100800 */
[----:B------:R-:W-:Y:S04]  /*562f0*/  @P4 STL [R1+0x2668], R20 ;  /* 0x0026681401004387 */ /* 0x000fe80000100800 */
[----:B------:R-:W4:Y:S04]  /*56300*/  @P5 LDG.E.U16 R27, desc[UR6][R10.64] ;  /* 0x000000060a1b5981 */ /* 0x000f28000c1e1500 */
[----:B------:R-:W4:Y:S04]  /*56310*/  @P5 LDG.E.U16 R24, desc[UR6][R12.64] ;  /* 0x000000060c185981 */ /* 0x000f28000c1e1500 */
[----:B--2---:R-:W-:Y:S04]  /*56320*/  @P4 STL [R1+0x266c], R21 ;  /* 0x00266c1501004387 */ /* 0x004fe80000100800 */
[----:B------:R-:W2:Y:S04]  /*56330*/  @P5 LDG.E.U16 R22, desc[UR6][R14.64] ;  /* 0x000000060e165981 */ /* 0x000ea8000c1e1500 */
[----:B---3--:R-:W-:Y:S04]  /*56340*/  @P4 STL [R1+0x2670], R93 ;  /* 0x0026705d01004387 */ /* 0x008fe80000100800 */
[----:B------:R-:W3:Y:S04]  /*56350*/  LDL.LU R5, [R1+0x1fe8] ;  /* 0x001fe80001057983 */ /* 0x000ee80000300800 */
[----:B------:R-:W3:Y:S04]  /*56360*/  LDL.LU R4, [R1+0x2000] ;  /* 0x0020000001047983 */ /* 0x000ee80000300800 */
        /* <DEDUP_REMOVED lines=11> */
[----:B----4-:R0:W-:Y:S04]  /*56420*/  @P5 STL [R1+0x2658], R27 ;  /* 0x0026581b01005387 */ /* 0x0101e80000100800 */
[----:B------:R-:W4:Y:S04]  /*56430*/  LDL R23, [R1+0x263c] ;  /* 0x00263c0001177983 */ /* 0x000f280000100800 */
[----:B0-----:R-:W4:Y:S04]  /*56440*/  LDL R27, [R1+0x2640] ;  /* 0x00264000011b7983 */ /* 0x001f280000100800 */
[----:B------:R0:W-:Y:S04]  /*56450*/  @P5 STL [R1+0x265c], R24 ;  /* 0x00265c1801005387 */ /* 0x0001e80000100800 */
[----:B0-----:R-:W4:Y:S04]  /*56460*/  LDL R24, [R1+0x2638] ;  /* 0x0026380001187983 */ /* 0x001f280000100800 */
[----:B------:R0:W-:Y:S04]  /*56470*/  @P5 STL [R1+0x2654], R32 ;  /* 0x0026542001005387 */ /* 0x0001e80000100800 */
[----:B0-----:R-:W4:Y:S04]  /*56480*/  LDL R32, [R1+0x2634] ;  /* 0x0026340001207983 */ /* 0x001f280000100800 */
[----:B--2---:R-:W-:Y:S01]  /*56490*/  @P5 STL [R1+0x2660], R22 ;  /* 0x0026601601005387 */ /* 0x004fe20000100800 */
[----:B---3--:R-:W-:-:S02]  /*564a0*/  IMAD.MOV.U32 R9, RZ, RZ, R5 ;  /* 0x000000ffff097224 */ /* 0x008fc400078e0005 */
[----:B------:R-:W-:Y:S01]  /*564b0*/  IMAD.MOV.U32 R8, RZ, RZ, R4 ;  /* 0x000000ffff087224 */ /* 0x000fe200078e0004 */
[----:B------:R-:W2:Y:S04]  /*564c0*/  LDL.LU R5, [R1+0x2008] ;  /* 0x0020080001057983 */ /* 0x000ea80000300800 */
[----:B------:R-:W3:Y:S01]  /*564d0*/  LDL.LU R4, [R1+0x2018] ;  /* 0x0020180001047983 */ /* 0x000ee20000300800 */
[----:B------:R-:W-:Y:S02]  /*564e0*/  IMAD.MOV.U32 R10, RZ, RZ, R2 ;  /* 0x000000ffff0a7224 */ /* 0x000fe400078e0002 */
[----:B------:R-:W-:Y:S01]  /*564f0*/  IMAD.MOV.U32 R11, RZ, RZ, R3 ;  /* 0x000000ffff0b7224 */ /* 0x000fe200078e0003 */
[----:B------:R-:W-:Y:S04]  /*56500*/  STL.64 [R1+0xed8], R8 ;  /* 0x000ed80801007387 */ /* 0x000fe80000100a00 */
[----:B------:R-:W4:Y:S04]  /*56510*/  @P2 LDG.E.U16 R33, desc[UR6][R8.64] ;  /* 0x0000000608212981 */ /* 0x000f28000c1e1500 */
[----:B------:R-:W4:Y:S04]  /*56520*/  @P2 LDG.E.U16 R0, desc[UR6][R10.64] ;  /* 0x000000060a002981 */ /* 0x000f28000c1e1500 */
[----:B------:R0:W-:Y:S04]  /*56530*/  STL.64 [R1+0xee0], R10 ;  /* 0x000ee00a01007387 */ /* 0x0001e80000100a00 */
[----:B------:R-:W4:Y:S04]  /*56540*/  LDL.LU R3, [R1+0x200c] ;  /* 0x00200c0001037983 */ /* 0x000f280000300800 */
[----:B------:R-:W4:Y:S04]  /*56550*/  LDL.LU R2, [R1+0x201c] ;  /* 0x00201c0001027983 */ /* 0x000f280000300800 */
[----:B------:R-:W4:Y:S04]  /*56560*/  @P2 LDG.E.U16 R26, desc[UR6][R12.64] ;  /* 0x000000060c1a2981 */ /* 0x000f28000c1e1500 */
[----:B------:R2:W4:Y:S04]  /*56570*/  @P2 LDG.E.U16 R25, desc[UR6][R14.64] ;  /* 0x000000060e192981 */ /* 0x000528000c1e1500 */
[----:B------:R2:W-:Y:S04]  /*56580*/  STL.64 [R1+0xef0], R14 ;  /* 0x000ef00e01007387 */ /* 0x0005e80000100a00 */
[----:B------:R-:W-:Y:S04]  /*56590*/  STL.64 [R1+0xee8], R12 ;  /* 0x000ee80c01007387 */ /* 0x000fe80000100a00 */
[----:B------:R-:W4:Y:S04]  /*565a0*/  LDL.LU R19, [R1+0x2010] ;  /* 0x0020100001137983 */ /* 0x000f280000300800 */
[----:B------:R-:W4:Y:S04]  /*565b0*/  LDL.LU R18, [R1+0x2020] ;  /* 0x0020200001127983 */ /* 0x000f280000300800 */
[----:B0-----:R-:W4:Y:S04]  /*565c0*/  LDL.LU R10, [R1+0x2014] ;  /* 0x00201400010a7983 */ /* 0x001f280000300800 */
[----:B------:R-:W4:Y:S01]  /*565d0*/  LDL.LU R9, [R1+0x2024] ;  /* 0x0020240001097983 */ /* 0x000f220000300800 */
[----:B--2---:R-:W-:-:S02]  /*565e0*/  IMAD.MOV.U32 R15, RZ, RZ, R5 ;  /* 0x000000ffff0f7224 */ /* 0x004fc400078e0005 */
[----:B---3--:R-:W-:Y:S01]  /*565f0*/  IMAD.MOV.U32 R14, RZ, RZ, R4 ;  /* 0x000000ffff0e7224 */ /* 0x008fe200078e0004 */
[----:B----4-:R0:W-:Y:S01]  /*56600*/  @P2 STL [R1+0x2648], R0 ;  /* 0x0026480001002387 */ /* 0x0101e20000100800 */
[----:B------:R-:W-:Y:S02]  /*56610*/  IMAD.MOV.U32 R17, RZ, RZ, R3 ;  /* 0x000000ffff117224 */ /* 0x000fe400078e0003 */
[----:B------:R-:W-:Y:S01]  /*56620*/  IMAD.MOV.U32 R16, RZ, RZ, R2 ;  /* 0x000000ffff107224 */ /* 0x000fe200078e0002 */
[----:B0-----:R-:W2:Y:S04]  /*56630*/  LDL R0, [R1+0x2630] ;  /* 0x0026300001007983 */ /* 0x001ea80000100800 */
[----:B------:R0:W-:Y:S04]  /*56640*/  @P2 STL [R1+0x2650], R25 ;  /* 0x0026501901002387 */ /* 0x0001e80000100800 */
[----:B0-----:R-:W3:Y:S04]  /*56650*/  LDL R25, [R1+0x262c] ;  /* 0x00262c0001197983 */ /* 0x001ee80000100800 */
[----:B------:R0:W-:Y:S04]  /*56660*/  @P2 STL [R1+0x264c], R26 ;  /* 0x00264c1a01002387 */ /* 0x0001e80000100800 */
[----:B0-----:R-:W4:Y:S04]  /*56670*/  LDL R26, [R1+0x2628] ;  /* 0x00262800011a7983 */ /* 0x001f280000100800 */
[----:B------:R0:W-:Y:S04]  /*56680*/  @P2 STL [R1+0x2644], R33 ;  /* 0x0026442101002387 */ /* 0x0001e80000100800 */
[----:B0-----:R-:W2:Y:S04]  /*56690*/  LDL R33, [R1+0x2624] ;  /* 0x0026240001217983 */ /* 0x001ea80000100800 */
[----:B------:R-:W2:Y:S04]  /*566a0*/  LDL.LU R13, [R1+0x2028] ;  /* 0x00202800010d7983 */ /* 0x000ea80000300800 */
[----:B------:R-:W2:Y:S04]  /*566b0*/  LDL.LU R12, [R1+0x2044] ;  /* 0x00204400010c7983 */ /* 0x000ea80000300800 */
[----:B------:R-:W-:Y:S04]  /*566c0*/  STL.64 [R1+0xeb8], R14 ;  /* 0x000eb80e01007387 */ /* 0x000fe80000100a00 */
[----:B------:R-:W-:Y:S04]  /*566d0*/  STL.64 [R1+0xec0], R16 ;  /* 0x000ec01001007387 */ /* 0x000fe80000100a00 */
[----:B------:R-:W3:Y:S04]  /*566e0*/  LDL.LU R11, [R1+0x202c] ;  /* 0x00202c00010b7983 */ /* 0x000ee80000300800 */
[----:B------:R-:W3:Y:S04]  /*566f0*/  LDL.LU R8, [R1+0x2038] ;  /* 0x0020380001087983 */ /* 0x000ee80000300800 */
[----:B------:R-:W3:Y:S04]  /*56700*/  LDL.LU R5, [R1+0x2030] ;  /* 0x0020300001057983 */ /* 0x000ee80000300800 */
[----:B------:R-:W3:Y:S04]  /*56710*/  LDL.LU R4, [R1+0x203c] ;  /* 0x00203c0001047983 */ /* 0x000ee80000300800 */
[----:B------:R-:W3:Y:S04]  /*56720*/  LDL.LU R3, [R1+0x2034] ;  /* 0x0020340001037983 */ /* 0x000ee80000300800 */
[----:B------:R-:W4:Y:S01]  /*56730*/  LDL.LU R2, [R1+0x2040] ;  /* 0x0020400001027983 */ /* 0x000f220000300800 */
[----:B------:R-:W-:Y:S01]  /*56740*/  ISETP.GT.AND P4, PT, R6, 0x87, PT ;  /* 0x000000870600780c */ /* 0x000fe20003f84270 */
[----:B------:R-:W-:-:S02]  /*56750*/  IMAD.MOV.U32 R20, RZ, RZ, R9 ;  /* 0x000000ffff147224 */ /* 0x000fc400078e0009 */
[----:B------:R-:W-:Y:S01]  /*56760*/  IMAD.MOV.U32 R21, RZ, RZ, R10 ;  /* 0x000000ffff157224 */ /* 0x000fe200078e000a */
[----:B------:R-:W-:-:S09]  /*56770*/  ISETP.GT.AND P5, PT, R6, 0x88, PT ;  /* 0x000000880600780c */ /* 0x000fd20003fa4270 */
[----:B------:R-:W4:Y:S04]  /*56780*/  @P4 LDG.E.U16 R27, desc[UR6][R20.64] ;  /* 0x00000006141b4981 */ /* 0x000f28000c1e1500 */
[----:B------:R-:W4:Y:S04]  /*56790*/  @P4 LDG.E.U16 R24, desc[UR6][R16.64] ;  /* 0x0000000610184981 */ /* 0x000f28000c1e1500 */
[----:B------:R-:W4:Y:S04]  /*567a0*/  @P4 LDG.E.U16 R32, desc[UR6][R14.64] ;  /* 0x000000060e204981 */ /* 0x000f28000c1e1500 */
[----:B------:R3:W4:Y:S04]  /*567b0*/  @P4 LDG.E.U16 R23, desc[UR6][R18.64] ;  /* 0x0000000612174981 */ /* 0x000728000c1e1500 */
[----:B------:R-:W-:Y:S04]  /*567c0*/  STL.64 [R1+0xed0], R20 ;  /* 0x000ed01401007387 */ /* 0x000fe80000100a00 */
[----:B------:R-:W4:Y:S04]  /*567d0*/  LDL R22, [R1+0x2620] ;  /* 0x0026200001167983 */ /* 0x000f280000100800 */
[----:B------:R3:W-:Y:S04]  /*567e0*/  STL.64 [R1+0xec8], R18 ;  /* 0x000ec81201007387 */ /* 0x0007e80000100a00 */
[----:B--2---:R-:W2:Y:S01]  /*567f0*/  @P5 LDG.E.U16 R33, desc[UR6][R12.64] ;  /* 0x000000060c215981 */ /* 0x004ea2000c1e1500 */
[----:B---3--:R-:W-:-:S02]  /*56800*/  IMAD.MOV.U32 R19, RZ, RZ, R3 ;  /* 0x000000ffff137224 */ /* 0x008fc400078e0003 */
[----:B----4-:R-:W-:-:S05]  /*56810*/  IMAD.MOV.U32 R18, RZ, RZ, R2 ;  /* 0x000000ffff127224 */ /* 0x010fca00078e0002 */
[----:B------:R-:W3:Y:S01]  /*56820*/  @P5 LDG.E.U16 R0, desc[UR6][R18.64] ;  /* 0x0000000612005981 */ /* 0x000ee2000c1e1500 */
[----:B------:R-:W-:Y:S02]  /*56830*/  IMAD.MOV.U32 R14, RZ, RZ, R8 ;  /* 0x000000ffff0e7224 */ /* 0x000fe400078e0008 */
[----:B------:R-:W-:Y:S02]  /*56840*/  IMAD.MOV.U32 R15, RZ, RZ, R11 ;  /* 0x000000ffff0f7224 */ /* 0x000fe400078e000b */
[----:B------:R-:W-:Y:S02]  /*56850*/  IMAD.MOV.U32 R16, RZ, RZ, R4 ;  /* 0x000000ffff107224 */ /* 0x000fe400078e0004 */
[----:B------:R-:W-:Y:S01]  /*56860*/  IMAD.MOV.U32 R17, RZ, RZ, R5 ;  /* 0x000000ffff117224 */ /* 0x000fe200078e0005 */
[----:B------:R-:W4:Y:S04]  /*56870*/  @P5 LDG.E.U16 R26, desc[UR6][R14.64] ;  /* 0x000000060e1a5981 */ /* 0x000f28000c1e1500 */
[----:B------:R0:W-:Y:S04]  /*56880*/  @P4 STL [R1+0x2640], R27 ;  /* 0x0026401b01004387 */ /* 0x0001e80000100800 */
[----:B------:R-:W2:Y:S04]  /*56890*/  @P5 LDG.E.U16 R25, desc[UR6][R16.64] ;  /* 0x0000000610195981 */ /* 0x000ea8000c1e1500 */
[----:B0-----:R-:W2:Y:S04]  /*568a0*/  LDL R27, [R1+0x261c] ;  /* 0x00261c00011b7983 */ /* 0x001ea80000100800 */
[----:B------:R-:W4:Y:S04]  /*568b0*/  LDL.LU R10, [R1+0x2048] ;  /* 0x00204800010a7983 */ /* 0x000f280000300800 */
[----:B------:R-:W4:Y:S04]  /*568c0*/  LDL.LU R9, [R1+0x2060] ;  /* 0x0020600001097983 */ /* 0x000f280000300800 */
[----:B------:R0:W-:Y:S04]  /*568d0*/  @P4 STL [R1+0x2638], R24 ;  /* 0x0026381801004387 */ /* 0x0001e80000100800 */
[----:B0-----:R-:W4:Y:S04]  /*568e0*/  LDL R24, [R1+0x2618] ;  /* 0x0026180001187983 */ /* 0x001f280000100800 */
[----:B------:R0:W-:Y:S04]  /*568f0*/  @P4 STL [R1+0x2634], R32 ;  /* 0x0026342001004387 */ /* 0x0001e80000100800 */
[----:B0-----:R-:W4:Y:S04]  /*56900*/  LDL R32, [R1+0x2614] ;  /* 0x0026140001207983 */ /* 0x001f280000100800 */
[----:B------:R-:W-:Y:S04]  /*56910*/  @P4 STL [R1+0x263c], R23 ;  /* 0x00263c1701004387 */ /* 0x000fe80000100800 */
[----:B------:R-:W-:Y:S04]  /*56920*/  STL.64 [R1+0xe98], R12 ;  /* 0x000e980c01007387 */ /* 0x000fe80000100a00 */
[----:B------:R-:W-:Y:S04]  /*56930*/  STL.64 [R1+0xea0], R14 ;  /* 0x000ea00e01007387 */ /* 0x000fe80000100a00 */
[----:B------:R-:W-:Y:S04]  /*56940*/  STL.64 [R1+0xea8], R16 ;  /* 0x000ea81001007387 */ /* 0x000fe80000100a00 */
[----:B------:R-:W-:Y:S04]  /*56950*/  STL.64 [R1+0xeb0], R18 ;  /* 0x000eb01201007387 */ /* 0x000fe80000100a00 */
[----:B------:R-:W4:Y:S04]  /*56960*/  LDL.LU R11, [R1+0x204c] ;  /* 0x00204c00010b7983 */ /* 0x000f280000300800 */
[----:B------:R-:W4:Y:S04]  /*56970*/  LDL.LU R8, [R1+0x2064] ;  /* 0x0020640001087983 */ /* 0x000f280000300800 */
[----:B------:R-:W4:Y:S04]  /*56980*/  LDL.LU R5, [R1+0x2050] ;  /* 0x0020500001057983 */ /* 0x000f280000300800 */
[----:B------:R-:W4:Y:S04]  /*56990*/  LDL.LU R3, [R1+0x2058] ;  /* 0x0020580001037983 */ /* 0x000f280000300800 */
[----:B---3--:R0:W-:Y:S04]  /*569a0*/  @P5 STL [R1+0x2630], R0 ;  /* 0x0026300001005387 */ /* 0x0081e80000100800 */
[----:B0-----:R-:W3:Y:S04]  /*569b0*/  LDL R0, [R1+0x2610] ;  /* 0x0026100001007983 */ /* 0x001ee80000100800 */
[----:B------:R-:W3:Y:S04]  /*569c0*/  LDL.LU R4, [R1+0x2054] ;  /* 0x0020540001047983 */ /* 0x000ee80000300800 */
[----:B------:R-:W3:Y:S04]  /*569d0*/  LDL.LU R2, [R1+0x205c] ;  /* 0x00205c0001027983 */ /* 0x000ee80000300800 */
[----:B--2---:R-:W-:Y:S04]  /*569e0*/  @P5 STL [R1+0x2624], R33 ;  /* 0x0026242101005387 */ /* 0x004fe80000100800 */
[----:B----4-:R0:W-:Y:S04]  /*569f0*/  @P5 STL [R1+0x2628], R26 ;  /* 0x0026281a01005387 */ /* 0x0101e80000100800 */
[----:B------:R1:W-:Y:S01]  /*56a00*/  @P5 STL [R1+0x262c], R25 ;  /* 0x00262c1901005387 */ /* 0x0003e20000100800 */
[----:B------:R-:W-:-:S02]  /*56a10*/  IMAD.MOV.U32 R13, RZ, RZ, R10 ;  /* 0x000000ffff0d7224 */ /* 0x000fc400078e000a */
[----:B------:R-:W-:Y:S01]  /*56a20*/  IMAD.MOV.U32 R12, RZ, RZ, R9 ;  /* 0x000000ffff0c7224 */ /* 0x000fe200078e0009 */
[----:B------:R-:W2:Y:S04]  /*56a30*/  LDL.LU R10, [R1+0x2068] ;  /* 0x00206800010a7983 */ /* 0x000ea80000300800 */
[----:B------:R-:W4:Y:S04]  /*56a40*/  LDL.LU R9, [R1+0x2078] ;  /* 0x0020780001097983 */ /* 0x000f280000300800 */
[----:B0-----:R-:W2:Y:S04]  /*56a50*/  LDL R26, [R1+0x260c] ;  /* 0x00260c00011a7983 */ /* 0x001ea80000100800 */
[----:B------:R-:W-:Y:S04]  /*56a60*/  STL.64 [R1+0xe78], R12 ;  /* 0x000e780c01007387 */ /* 0x000fe80000100a00 */
[----:B------:R-:W2:Y:S04]  /*56a70*/  LDL R33, [R1+0x2608] ;  /* 0x0026080001217983 */ /* 0x000ea80000100800 */
[----:B-1----:R-:W2:Y:S01]  /*56a80*/  LDL R25, [R1+0x2604] ;  /* 0x0026040001197983 */ /* 0x002ea20000100800 */
[----:B------:R-:W-:-:S02]  /*56a90*/  IMAD.MOV.U32 R15, RZ, RZ, R11 ;  /* 0x000000ffff0f7224 */ /* 0x000fc400078e000b */
[----:B------:R-:W-:Y:S02]  /*56aa0*/  IMAD.MOV.U32 R14, RZ, RZ, R8 ;  /* 0x000000ffff0e7224 */ /* 0x000fe400078e0008 */
[----:B------:R-:W-:Y:S02]  /*56ab0*/  IMAD.MOV.U32 R17, RZ, RZ, R5 ;  /* 0x000000ffff117224 */ /* 0x000fe400078e0005 */
[----:B------:R-:W-:Y:S01]  /*56ac0*/  IMAD.MOV.U32 R16, RZ, RZ, R3 ;  /* 0x000000ffff107224 */ /* 0x000fe200078e0003 */
[----:B------:R-:W2:Y:S04]  /*56ad0*/  LDL.LU R5, [R1+0x206c] ;  /* 0x00206c0001057983 */ /* 0x000ea80000300800 */
[----:B------:R-:W-:Y:S04]  /*56ae0*/  STL.64 [R1+0xe80], R14 ;  /* 0x000e800e01007387 */ /* 0x000fe80000100a00 */
[----:B------:R-:W2:Y:S04]  /*56af0*/  LDL.LU R3, [R1+0x207c] ;  /* 0x00207c0001037983 */ /* 0x000ea80000300800 */
[----:B------:R-:W-:Y:S01]  /*56b00*/  STL.64 [R1+0xe88], R16 ;  /* 0x000e881001007387 */ /* 0x000fe20000100a00 */
[----:B---3--:R-:W-:-:S02]  /*56b10*/  IMAD.MOV.U32 R19, RZ, RZ, R4 ;  /* 0x000000ffff137224 */ /* 0x008fc400078e0004 */
[----:B------:R-:W-:-:S05]  /*56b20*/  IMAD.MOV.U32 R18, RZ, RZ, R2 ;  /* 0x000000ffff127224 */ /* 0x000fca00078e0002 */
[----:B------:R0:W-:Y:S04]  /*56b30*/  STL.64 [R1+0xe90], R18 ;  /* 0x000e901201007387 */ /* 0x0001e80000100a00 */
[----:B------:R-:W3:Y:S04]  /*56b40*/  LDL.LU R11, [R1+0x2070] ;  /* 0x00207000010b7983 */ /* 0x000ee80000300800 */
[----:B------:R-:W2:Y:S04]  /*56b50*/  LDL.LU R8, [R1+0x2080] ;  /* 0x0020800001087983 */ /* 0x000ea80000300800 */
[----:B------:R-:W0:Y:S04]  /*56b60*/  LDL.LU R4, [R1+0x2074] ;  /* 0x0020740001047983 */ /* 0x000e280000300800 */
[----:B------:R-:W2:Y:S01]  /*56b70*/  LDL.LU R2, [R1+0x2084] ;  /* 0x0020840001027983 */ /* 0x000ea20000300800 */
[----:B------:R-:W-:-:S02]  /*56b80*/  ISETP.GT.AND P2, PT, R6, 0x89, PT ;  /* 0x000000890600780c */ /* 0x000fc40003f44270 */
[----:B------:R-:W-:-:S11]  /*56b90*/  ISETP.GT.AND P4, PT, R6, 0x8a, PT ;  /* 0x0000008a0600780c */ /* 0x000fd60003f84270 */
[----:B------:R-:W3:Y:S04]  /*56ba0*/  @P2 LDG.E.U16 R27, desc[UR6][R16.64] ;  /* 0x00000006101b2981 */ /* 0x000ee8000c1e1500 */
[----:B------:R-:W3:Y:S04]  /*56bb0*/  @P2 LDG.E.U16 R32, desc[UR6][R12.64] ;  /* 0x000000060c202981 */ /* 0x000ee8000c1e1500 */
[----:B------:R-:W3:Y:S04]  /*56bc0*/  @P2 LDG.E.U16 R24, desc[UR6][R14.64] ;  /* 0x000000060e182981 */ /* 0x000ee8000c1e1500 */
[----:B------:R0:W3:Y:S02]  /*56bd0*/  @P2 LDG.E.U16 R22, desc[UR6][R18.64] ;  /* 0x0000000612162981 */ /* 0x0000e4000c1e1500 */
[----:B0-----:R-:W-:-:S02]  /*56be0*/  IMAD.MOV.U32 R19, RZ, RZ, R4 ;  /* 0x000000ffff137224 */ /* 0x001fc400078e0004 */
[----:B--2---:R-:W-:-:S05]  /*56bf0*/  IMAD.MOV.U32 R18, RZ, RZ, R2 ;  /* 0x000000ffff127224 */ /* 0x004fca00078e0002 */
[----:B------:R-:W2:Y:S01]  /*56c00*/  @P4 LDG.E.U16 R0, desc[UR6][R18.64] ;  /* 0x0000000612004981 */ /* 0x000ea2000c1e1500 */
[----:B----4-:R-:W-:Y:S02]  /*56c10*/  IMAD.MOV.U32 R12, RZ, RZ, R9 ;  /* 0x000000ffff0c7224 */ /* 0x010fe400078e0009 */
[----:B------:R-:W-:Y:S02]  /*56c20*/  IMAD.MOV.U32 R13, RZ, RZ, R10 ;  /* 0x000000ffff0d7224 */ /* 0x000fe400078e000a */
[----:B------:R-:W-:Y:S02]  /*56c30*/  IMAD.MOV.U32 R14, RZ, RZ, R3 ;  /* 0x000000ffff0e7224 */ /* 0x000fe400078e0003 */
[----:B------:R-:W-:Y:S02]  /*56c40*/  IMAD.MOV.U32 R15, RZ, RZ, R5 ;  /* 0x000000ffff0f7224 */ /* 0x000fe400078e0005 */
[----:B------:R-:W-:Y:S02]  /*56c50*/  IMAD.MOV.U32 R16, RZ, RZ, R8 ;  /* 0x000000ffff107224 */ /* 0x000fe400078e0008 */
[----:B---3--:R-:W-:Y:S01]  /*56c60*/  IMAD.MOV.U32 R17, RZ, RZ, R11 ;  /* 0x000000ffff117224 */ /* 0x008fe200078e000b */
[----:B------:R0:W3:Y:S04]  /*56c70*/  @P4 LDG.E.U16 R25, desc[UR6][R12.64] ;  /* 0x000000060c194981 */ /* 0x0000e8000c1e1500 */
[----:B------:R1:W-:Y:S04]  /*56c80*/  @P2 STL [R1+0x261c], R27 ;  /* 0x00261c1b01002387 */ /* 0x0003e80000100800 */
[----:B------:R-:W4:Y:S04]  /*56c90*/  @P4 LDG.E.U16 R26, desc[UR6][R16.64] ;  /* 0x00000006101a4981 */ /* 0x000f28000c1e1500 */
[----:B------:R-:W3:Y:S04]  /*56ca0*/  @P4 LDG.E.U16 R33, desc[UR6][R14.64] ;  /* 0x000000060e214981 */ /* 0x000ee8000c1e1500 */
[----:B-1----:R-:W3:Y:S04]  /*56cb0*/  LDL R27, [R1+0x2600] ;  /* 0x00260000011b7983 */ /* 0x002ee80000100800 */
[----:B------:R1:W-:Y:S04]  /*56cc0*/  @P2 STL [R1+0x2614], R32 ;  /* 0x0026142001002387 */ /* 0x0003e80000100800 */
[----:B------:R-:W-:Y:S04]  /*56cd0*/  @P2 STL [R1+0x2618], R24 ;  /* 0x0026181801002387 */ /* 0x000fe80000100800 */
[----:B------:R0:W-:Y:S04]  /*56ce0*/  @P2 STL [R1+0x2620], R22 ;  /* 0x0026201601002387 */ /* 0x0001e80000100800 */
[----:B------:R-:W3:Y:S04]  /*56cf0*/  LDL R20, [R1+0x25fc] ;  /* 0x0025fc0001147983 */ /* 0x000ee80000100800 */
[----:B-1----:R-:W3:Y:S04]  /*56d00*/  LDL R32, [R1+0x25f8] ;  /* 0x0025f80001207983 */ /* 0x002ee80000100800 */
[----:B0-----:R-:W3:Y:S04]  /*56d10*/  LDL R22, [R1+0x25f4] ;  /* 0x0025f40001167983 */ /* 0x001ee80000100800 */
[----:B------:R-:W-:Y:S04]  /*56d20*/  STL.64 [R1+0xe58], R12 ;  /* 0x000e580c01007387 */ /* 0x000fe80000100a00 */
[----:B------:R-:W3:Y:S04]  /*56d30*/  LDL.LU R10, [R1+0x2088] ;  /* 0x00208800010a7983 */ /* 0x000ee80000300800 */
[----:B------:R-:W3:Y:S04]  /*56d40*/  LDL.LU R9, [R1+0x20a4] ;  /* 0x0020a40001097983 */ /* 0x000ee80000300800 */
[----:B------:R-:W3:Y:S04]  /*56d50*/  LDL.LU R5, [R1+0x208c] ;  /* 0x00208c0001057983 */ /* 0x000ee80000300800 */
[----:B------:R-:W-:Y:S04]  /*56d60*/  STL.64 [R1+0xe60], R14 ;  /* 0x000e600e01007387 */ /* 0x000fe80000100a00 */
[----:B------:R-:W3:Y:S04]  /*56d70*/  LDL.LU R3, [R1+0x2098] ;  /* 0x0020980001037983 */ /* 0x000ee80000300800 */
[----:B------:R-:W-:Y:S04]  /*56d80*/  STL.64 [R1+0xe70], R18 ;  /* 0x000e701201007387 */ /* 0x000fe80000100a00 */
[----:B------:R-:W3:Y:S04]  /*56d90*/  LDL.LU R2, [R1+0x2090] ;  /* 0x0020900001027983 */ /* 0x000ee80000300800 */
[----:B------:R-:W-:Y:S04]  /*56da0*/  STL.64 [R1+0xe68], R16 ;  /* 0x000e681001007387 */ /* 0x000fe80000100a00 */
[----:B--2---:R0:W-:Y:S04]  /*56db0*/  @P4 STL [R1+0x2610], R0 ;  /* 0x0026100001004387 */ /* 0x0041e80000100800 */
[----:B0-----:R-:W2:Y:S04]  /*56dc0*/  LDL.LU R0, [R1+0x209c] ;  /* 0x00209c0001007983 */ /* 0x001ea80000300800 */
[----:B------:R-:W2:Y:S04]  /*56dd0*/  LDL.LU R8, [R1+0x2094] ;  /* 0x0020940001087983 */ /* 0x000ea80000300800 */
[----:B------:R-:W2:Y:S01]  /*56de0*/  LDL.LU R4, [R1+0x20a0] ;  /* 0x0020a00001047983 */ /* 0x000ea20000300800 */
[----:B------:R-:W-:-:S03]  /*56df0*/  ISETP.GT.AND P5, PT, R6, 0x8b, PT ;  /* 0x0000008b0600780c */ /* 0x000fc60003fa4270 */
[----:B------:R-:W2:Y:S04]  /*56e00*/  LDL R23, [R1+0x25f0] ;  /* 0x0025f00001177983 */ /* 0x000ea80000100800 */
[----:B------:R-:W2:Y:S04]  /*56e10*/  LDL R24, [R1+0x25ec] ;  /* 0x0025ec0001187983 */ /* 0x000ea80000100800 */
[----:B----4-:R0:W-:Y:S04]  /*56e20*/  @P4 STL [R1+0x260c], R26 ;  /* 0x00260c1a01004387 */ /* 0x0101e80000100800 */
[----:B0-----:R-:W4:Y:S04]  /*56e30*/  LDL R26, [R1+0x25e8] ;  /* 0x0025e800011a7983 */ /* 0x001f280000100800 */
[----:B---3--:R0:W-:Y:S01]  /*56e40*/  @P4 STL [R1+0x2608], R33 ;  /* 0x0026082101004387 */ /* 0x0081e20000100800 */
[----:B------:R-:W-:-:S02]  /*56e50*/  IMAD.MOV.U32 R11, RZ, RZ, R10 ;  /* 0x000000ffff0b7224 */ /* 0x000fc400078e000a */
[----:B------:R-:W-:Y:S02]  /*56e60*/  IMAD.MOV.U32 R10, RZ, RZ, R9 ;  /* 0x000000ffff0a7224 */ /* 0x000fe400078e0009 */
[----:B------:R-:W-:Y:S02]  /*56e70*/  IMAD.MOV.U32 R13, RZ, RZ, R5 ;  /* 0x000000ffff0d7224 */ /* 0x000fe400078e0005 */
[----:B------:R-:W-:Y:S01]  /*56e80*/  IMAD.MOV.U32 R12, RZ, RZ, R3 ;  /* 0x000000ffff0c7224 */ /* 0x000fe200078e0003 */
[----:B0-----:R-:W3:Y:S04]  /*56e90*/  LDL R33, [R1+0x25e4] ;  /* 0x0025e40001217983 */ /* 0x001ee80000100800 */
[----:B------:R-:W-:Y:S04]  /*56ea0*/  @P4 STL [R1+0x2604], R25 ;  /* 0x0026041901004387 */ /* 0x000fe80000100800 */
[----:B------:R-:W3:Y:S04]  /*56eb0*/  LDL.LU R5, [R1+0x20a8] ;  /* 0x0020a80001057983 */ /* 0x000ee80000300800 */
[----:B------:R-:W4:Y:S01]  /*56ec0*/  LDL.LU R3, [R1+0x20c0] ;  /* 0x0020c00001037983 */ /* 0x000f220000300800 */
[----:B------:R-:W-:-:S03]  /*56ed0*/  IMAD.MOV.U32 R17, RZ, RZ, R2 ;  /* 0x000000ffff117224 */ /* 0x000fc600078e0002 */
[----:B------:R-:W-:Y:S04]  /*56ee0*/  STL.64 [R1+0xe38], R10 ;  /* 0x000e380a01007387 */ /* 0x000fe80000100a00 */
[----:B------:R-:W-:Y:S04]  /*56ef0*/  STL.64 [R1+0xe40], R12 ;  /* 0x000e400c01007387 */ /* 0x000fe80000100a00 */
[----:B------:R-:W4:Y:S04]  /*56f00*/  LDL.LU R2, [R1+0x20ac] ;  /* 0x0020ac0001027983 */ /* 0x000f280000300800 */
[----:B------:R-:W4:Y:S04]  /*56f10*/  @P5 LDG.E.U16 R32, desc[UR6][R12.64] ;  /* 0x000000060c205981 */ /* 0x000f28000c1e1500 */
[----:B------:R3:W4:Y:S01]  /*56f20*/  @P5 LDG.E.U16 R22, desc[UR6][R10.64] ;  /* 0x000000060a165981 */ /* 0x000722000c1e1500 */
[----:B--2---:R-:W-:-:S02]  /*56f30*/  IMAD.MOV.U32 R9, RZ, RZ, R8 ;  /* 0x000000ffff097224 */ /* 0x004fc400078e0008 */
[----:B------:R-:W-:Y:S02]  /*56f40*/  IMAD.MOV.U32 R8, RZ, RZ, R4 ;  /* 0x000000ffff087224 */ /* 0x000fe400078e0004 */
[----:B------:R-:W-:Y:S02]  /*56f50*/  IMAD.MOV.U32 R16, RZ, RZ, R0 ;  /* 0x000000ffff107224 */ /* 0x000fe400078e0000 */
[----:B------:R-:W2:Y:S04]  /*56f60*/  LDL.LU R0, [R1+0x20c4] ;  /* 0x0020c40001007983 */ /* 0x000ea80000300800 */
[----:B------:R-:W2:Y:S04]  /*56f70*/  @P5 LDG.E.U16 R27, desc[UR6][R8.64] ;  /* 0x00000006081b5981 */ /* 0x000ea8000c1e1500 */
[----:B------:R-:W-:Y:S04]  /*56f80*/  STL.64 [R1+0xe48], R16 ;  /* 0x000e481001007387 */ /* 0x000fe80000100a00 */
[----:B------:R0:W-:Y:S04]  /*56f90*/  STL.64 [R1+0xe50], R8 ;  /* 0x000e500801007387 */ /* 0x0001e80000100a00 */
[----:B------:R-:W2:Y:S04]  /*56fa0*/  @P5 LDG.E.U16 R20, desc[UR6][R16.64] ;  /* 0x0000000610145981 */ /* 0x000ea8000c1e1500 */
[----:B0-----:R-:W2:Y:S04]  /*56fb0*/  LDL.LU R9, [R1+0x20b0] ;  /* 0x0020b00001097983 */ /* 0x001ea80000300800 */
[----:B------:R-:W2:Y:S04]  /*56fc0*/  LDL.LU R8, [R1+0x20b8] ;  /* 0x0020b80001087983 */ /* 0x000ea80000300800 */
[----:B------:R-:W2:Y:S04]  /*56fd0*/  LDL.LU R14, [R1+0x20b4] ;  /* 0x0020b400010e7983 */ /* 0x000ea80000300800 */
[----:B------:R-:W2:Y:S04]  /*56fe0*/  LDL.LU R4, [R1+0x20bc] ;  /* 0x0020bc0001047983 */ /* 0x000ea80000300800 */
[----:B------:R-:W2:Y:S01]  /*56ff0*/  LDL R25, [R1+0x25e0] ;  /* 0x0025e00001197983 */ /* 0x000ea20000100800 */
[----:B------:R-:W-:Y:S01]  /*57000*/  ISETP.GT.AND P2, PT, R6, 0x8c, PT ;  /* 0x0000008c0600780c */ /* 0x000fe20003f44270 */
[----:B---3--:R-:W-:-:S02]  /*57010*/  IMAD.MOV.U32 R11, RZ, RZ, R5 ;  /* 0x000000ffff0b7224 */ /* 0x008fc400078e0005 */
[----:B----4-:R-:W-:Y:S02]  /*57020*/  IMAD.MOV.U32 R10, RZ, RZ, R3 ;  /* 0x000000ffff0a7224 */ /* 0x010fe400078e0003 */
[----:B------:R-:W-:Y:S01]  /*57030*/  IMAD.MOV.U32 R13, RZ, RZ, R2 ;  /* 0x000000ffff0d7224 */ /* 0x000fe200078e0002 */
[----:B------:R-:W-:-:S07]  /*57040*/  ISETP.GT.AND P4, PT, R6, 0x8d, PT ;  /* 0x0000008d0600780c */ /* 0x000fce0003f84270 */
[----:B------:R0:W3:Y:S04]  /*57050*/  @P2 LDG.E.U16 R33, desc[UR6][R10.64] ;  /* 0x000000060a212981 */ /* 0x0000e8000c1e1500 */
[----:B--2---:R1:W-:Y:S01]  /*57060*/  @P5 STL [R1+0x2600], R27 ;  /* 0x0026001b01005387 */ /* 0x0043e20000100800 */
[----:B------:R-:W-:-:S05]  /*57070*/  IMAD.MOV.U32 R12, RZ, RZ, R0 ;  /* 0x000000ffff0c7224 */ /* 0x000fca00078e0000 */
[----:B------:R2:W4:Y:S04]  /*57080*/  @P2 LDG.E.U16 R26, desc[UR6][R12.64] ;  /* 0x000000060c1a2981 */ /* 0x000528000c1e1500 */
[----:B-1----:R-:W2:Y:S04]  /*57090*/  LDL R27, [R1+0x25dc] ;  /* 0x0025dc00011b7983 */ /* 0x002ea80000100800 */
[----:B------:R1:W-:Y:S04]  /*570a0*/  @P5 STL [R1+0x25f8], R32 ;  /* 0x0025f82001005387 */ /* 0x0003e80000100800 */
[----:B------:R-:W2:Y:S01]  /*570b0*/  @P2 LDG.E.U16 R24, desc[UR6][R8.64] ;  /* 0x0000000608182981 */ /* 0x000ea2000c1e1500 */
[----:B------:R-:W-:-:S03]  /*570c0*/  IMAD.MOV.U32 R15, RZ, RZ, R14 ;  /* 0x000000ffff0f7224 */ /* 0x000fc600078e000e */
[----:B-1----:R-:W2:Y:S04]  /*570d0*/  LDL R32, [R1+0x25d8] ;  /* 0x0025d80001207983 */ /* 0x002ea80000100800 */
[----:B------:R1:W-:Y:S04]  /*570e0*/  @P5 STL [R1+0x25f4], R22 ;  /* 0x0025f41601005387 */ /* 0x0003e80000100800 */
[----:B------:R-:W-:Y:S04]  /*570f0*/  @P5 STL [R1+0x25fc], R20 ;  /* 0x0025fc1401005387 */ /* 0x000fe80000100800 */
[----:B------:R-:W2:Y:S04]  /*57100*/  LDL.LU R5, [R1+0x20c8] ;  /* 0x0020c80001057983 */ /* 0x000ea80000300800 */
[----:B------:R-:W0:Y:S04]  /*57110*/  LDL.LU R3, [R1+0x20d8] ;  /* 0x0020d80001037983 */ /* 0x000e280000300800 */
[----:B------:R-:W-:Y:S01]  /*57120*/  STL.64 [R1+0xe18], R10 ;  /* 0x000e180a01007387 */ /* 0x000fe20000100a00 */
[----:B------:R-:W-:-:S03]  /*57130*/  IMAD.MOV.U32 R14, RZ, RZ, R4 ;  /* 0x000000ffff0e7224 */ /* 0x000fc600078e0004 */
[----:B------:R-:W2:Y:S04]  /*57140*/  LDL.LU R2, [R1+0x20cc] ;  /* 0x0020cc0001027983 */ /* 0x000ea80000300800 */
[----:B------:R-:W2:Y:S04]  /*57150*/  LDL.LU R0, [R1+0x20dc] ;  /* 0x0020dc0001007983 */ /* 0x000ea80000300800 */
[----:B------:R-:W-:Y:S04]  /*57160*/  STL.64 [R1+0xe20], R12 ;  /* 0x000e200c01007387 */ /* 0x000fe80000100a00 */
[----:B-1----:R-:W2:Y:S04]  /*57170*/  LDL R22, [R1+0x25d4] ;  /* 0x0025d40001167983 */ /* 0x002ea80000100800 */
[----:B------:R1:W-:Y:S04]  /*57180*/  STL.64 [R1+0xe30], R14 ;  /* 0x000e300e01007387 */ /* 0x0003e80000100a00 */
[----:B------:R-:W2:Y:S04]  /*57190*/  @P2 LDG.E.U16 R23, desc[UR6][R14.64] ;  /* 0x000000060e172981 */ /* 0x000ea8000c1e1500 */
[----:B------:R3:W-:Y:S04]  /*571a0*/  STL.64 [R1+0xe28], R8 ;  /* 0x000e280801007387 */ /* 0x0007e80000100a00 */
[----:B-1----:R-:W2:Y:S04]  /*571b0*/  LDL.LU R15, [R1+0x20d0] ;  /* 0x0020d000010f7983 */ /* 0x002ea80000300800 */
[----:B------:R-:W2:Y:S04]  /*571c0*/  LDL.LU R14, [R1+0x20e0] ;  /* 0x0020e000010e7983 */ /* 0x000ea80000300800 */
[----:B---3--:R-:W3:Y:S04]  /*571d0*/  LDL.LU R9, [R1+0x20d4] ;  /* 0x0020d40001097983 */ /* 0x008ee80000300800 */
[----:B------:R-:W4:Y:S04]  /*571e0*/  LDL.LU R4, [R1+0x20e4] ;  /* 0x0020e40001047983 */ /* 0x000f280000300800 */
[----:B--2---:R-:W2:Y:S01]  /*571f0*/  @P4 LDG.E.U16 R27, desc[UR6][R14.64] ;  /* 0x000000060e1b4981 */ /* 0x004ea2000c1e1500 */
[----:B---3--:R-:W-:-:S02]  /*57200*/  IMAD.MOV.U32 R17, RZ, RZ, R9 ;  /* 0x000000ffff117224 */ /* 0x008fc400078e0009 */
[----:B----4-:R-:W-:-:S05]  /*57210*/  IMAD.MOV.U32 R16, RZ, RZ, R4 ;  /* 0x000000ffff107224 */ /* 0x010fca00078e0004 */
[----:B------:R-:W3:Y:S04]  /*57220*/  @P4 LDG.E.U16 R25, desc[UR6][R16.64] ;  /* 0x0000000610194981 */ /* 0x000ee8000c1e1500 */
[----:B------:R1:W-:Y:S01]  /*57230*/  @P2 STL [R1+0x25ec], R24 ;  /* 0x0025ec1801002387 */ /* 0x0003e20000100800 */
[----:B0-----:R-:W-:Y:S02]  /*57240*/  IMAD.MOV.U32 R10, RZ, RZ, R3 ;  /* 0x000000ffff0a7224 */ /* 0x001fe400078e0003 */
[----:B------:R-:W-:Y:S02]  /*57250*/  IMAD.MOV.U32 R11, RZ, RZ, R5 ;  /* 0x000000ffff0b7224 */ /* 0x000fe400078e0005 */
[----:B------:R-:W-:Y:S02]  /*57260*/  IMAD.MOV.U32 R12, RZ, RZ, R0 ;  /* 0x000000ffff0c7224 */ /* 0x000fe400078e0000 */
[----:B------:R-:W-:Y:S01]  /*57270*/  IMAD.MOV.U32 R13, RZ, RZ, R2 ;  /* 0x000000ffff0d7224 */ /* 0x000fe200078e0002 */
[----:B------:R-:W4:Y:S04]  /*57280*/  @P4 LDG.E.U16 R22, desc[UR6][R10.64] ;  /* 0x000000060a164981 */ /* 0x000f28000c1e1500 */
[----:B-1----:R-:W4:Y:S04]  /*57290*/  LDL R24, [R1+0x25d0] ;  /* 0x0025d00001187983 */ /* 0x002f280000100800 */
[----:B------:R0:W-:Y:S04]  /*572a0*/  @P2 STL [R1+0x25e4], R33 ;  /* 0x0025e42101002387 */ /* 0x0001e80000100800 */
[----:B------:R1:W-:Y:S04]  /*572b0*/  @P2 STL [R1+0x25e8], R26 ;  /* 0x0025e81a01002387 */ /* 0x0003e80000100800 */
[----:B------:R1:W-:Y:S04]  /*572c0*/  @P2 STL [R1+0x25f0], R23 ;  /* 0x0025f01701002387 */ /* 0x0003e80000100800 */
[----:B------:R-:W4:Y:S04]  /*572d0*/  @P4 LDG.E.U16 R32, desc[UR6][R12.64] ;  /* 0x000000060c204981 */ /* 0x000f28000c1e1500 */
[----:B0-----:R-:W4:Y:S04]  /*572e0*/  LDL R33, [R1+0x25c8] ;  /* 0x0025c80001217983 */ /* 0x001f280000100800 */
[----:B-1----:R-:W4:Y:S04]  /*572f0*/  LDL R26, [R1+0x25cc] ;  /* 0x0025cc00011a7983 */ /* 0x002f280000100800 */
[----:B------:R-:W-:Y:S04]  /*57300*/  STL.64 [R1+0xdf8], R10 ;  /* 0x000df80a01007387 */ /* 0x000fe80000100a00 */
[----:B------:R-:W4:Y:S04]  /*57310*/  LDL.LU R8, [R1+0x20e8] ;  /* 0x0020e80001087983 */ /* 0x000f280000300800 */
[----:B------:R-:W4:Y:S04]  /*57320*/  LDL.LU R5, [R1+0x2104] ;  /* 0x0021040001057983 */ /* 0x000f280000300800 */
[----:B------:R-:W-:Y:S04]  /*57330*/  STL.64 [R1+0xe00], R12 ;  /* 0x000e000c01007387 */ /* 0x000fe80000100a00 */
[----:B------:R-:W4:Y:S04]  /*57340*/  LDL.LU R3, [R1+0x20ec] ;  /* 0x0020ec0001037983 */ /* 0x000f280000300800 */
[----:B------:R-:W4:Y:S04]  /*57350*/  LDL.LU R2, [R1+0x20f8] ;  /* 0x0020f80001027983 */ /* 0x000f280000300800 */
[----:B------:R-:W4:Y:S04]  /*57360*/  LDL R0, [R1+0x25c4] ;  /* 0x0025c40001007983 */ /* 0x000f280000100800 */
[----:B------:R-:W-:Y:S04]  /*57370*/  STL.64 [R1+0xe10], R16 ;  /* 0x000e101001007387 */ /* 0x000fe80000100a00 */
[----:B------:R-:W-:Y:S04]  /*57380*/  STL.64 [R1+0xe08], R14 ;  /* 0x000e080e01007387 */ /* 0x000fe80000100a00 */
[----:B------:R-:W4:Y:S04]  /*57390*/  LDL R23, [R1+0x25c0] ;  /* 0x0025c00001177983 */ /* 0x000f280000100800 */
[----:B---3--:R0:W-:Y:S04]  /*573a0*/  @P4 STL [R1+0x25e0], R25 ;  /* 0x0025e01901004387 */ /* 0x0081e80000100800 */
[----:B0-----:R-:W3:Y:S04]  /*573b0*/  LDL R25, [R1+0x25bc] ;  /* 0x0025bc0001197983 */ /* 0x001ee80000100800 */
[----:B--2---:R0:W-:Y:S04]  /*573c0*/  @P4 STL [R1+0x25dc], R27 ;  /* 0x0025dc1b01004387 */ /* 0x0041e80000100800 */
[----:B0-----:R-:W2:Y:S04]  /*573d0*/  LDL R27, [R1+0x25b8] ;  /* 0x0025b800011b7983 */ /* 0x001ea80000100800 */
[----:B------:R-:W2:Y:S04]  /*573e0*/  LDL.LU R19, [R1+0x20f0] ;  /* 0x0020f00001137983 */ /* 0x000ea80000300800 */
[----:B------:R-:W2:Y:S04]  /*573f0*/  LDL.LU R18, [R1+0x20fc] ;  /* 0x0020fc0001127983 */ /* 0x000ea80000300800 */
[----:B------:R-:W3:Y:S04]  /*57400*/  LDL.LU R13, [R1+0x20f4] ;  /* 0x0020f400010d7983 */ /* 0x000ee80000300800 */
[----:B------:R-:W3:Y:S01]  /*57410*/  LDL.LU R4, [R1+0x2100] ;  /* 0x0021000001047983 */ /* 0x000ee20000300800 */
[----:B------:R-:W-:-:S03]  /*57420*/  ISETP.GT.AND P5, PT, R6, 0x8e, PT ;  /* 0x0000008e0600780c */ /* 0x000fc60003fa4270 */
[----:B----4-:R0:W-:Y:S01]  /*57430*/  @P4 STL [R1+0x25d8], R32 ;  /* 0x0025d82001004387 */ /* 0x0101e20000100800 */
[----:B------:R-:W-:Y:S02]  /*57440*/  IMAD.MOV.U32 R14, RZ, RZ, R5 ;  /* 0x000000ffff0e7224 */ /* 0x000fe400078e0005 */
[----:B------:R-:W-:Y:S02]  /*57450*/  IMAD.MOV.U32 R15, RZ, RZ, R8 ;  /* 0x000000ffff0f7224 */ /* 0x000fe400078e0008 */
[----:B------:R-:W-:Y:S02]  /*57460*/  IMAD.MOV.U32 R16, RZ, RZ, R2 ;  /* 0x000000ffff107224 */ /* 0x000fe400078e0002 */
[----:B------:R-:W-:Y:S01]  /*57470*/  IMAD.MOV.U32 R17, RZ, RZ, R3 ;  /* 0x000000ffff117224 */ /* 0x000fe200078e0003 */
[----:B0-----:R-:W4:Y:S04]  /*57480*/  LDL R32, [R1+0x25b4] ;  /* 0x0025b40001207983 */ /* 0x001f280000100800 */
[----:B------:R0:W-:Y:S04]  /*57490*/  @P4 STL [R1+0x25d4], R22 ;  /* 0x0025d41601004387 */ /* 0x0001e80000100800 */
[----:B------:R-:W4:Y:S04]  /*574a0*/  LDL.LU R9, [R1+0x2108] ;  /* 0x0021080001097983 */ /* 0x000f280000300800 */
[----:B------:R-:W4:Y:S04]  /*574b0*/  LDL.LU R8, [R1+0x2120] ;  /* 0x0021200001087983 */ /* 0x000f280000300800 */
[----:B------:R1:W-:Y:S04]  /*574c0*/  STL.64 [R1+0xdd8], R14 ;  /* 0x000dd80e01007387 */ /* 0x0003e80000100a00 */
[----:B------:R0:W-:Y:S04]  /*574d0*/  STL.64 [R1+0xde0], R16 ;  /* 0x000de01001007387 */ /* 0x0001e80000100a00 */
[----:B------:R-:W4:Y:S04]  /*574e0*/  LDL.LU R12, [R1+0x210c] ;  /* 0x00210c00010c7983 */ /* 0x000f280000300800 */
[----:B------:R-:W4:Y:S04]  /*574f0*/  LDL.LU R11, [R1+0x2124] ;  /* 0x00212400010b7983 */ /* 0x000f280000300800 */
[----:B------:R-:W1:Y:S04]  /*57500*/  LDL.LU R10, [R1+0x2110] ;  /* 0x00211000010a7983 */ /* 0x000e680000300800 */
[----:B------:R-:W4:Y:S04]  /*57510*/  @P5 LDG.E.U16 R33, desc[UR6][R16.64] ;  /* 0x0000000610215981 */ /* 0x000f28000c1e1500 */
[----:B------:R-:W4:Y:S04]  /*57520*/  LDL.LU R5, [R1+0x2118] ;  /* 0x0021180001057983 */ /* 0x000f280000300800 */
[----:B------:R-:W4:Y:S04]  /*57530*/  LDL.LU R3, [R1+0x2114] ;  /* 0x0021140001037983 */ /* 0x000f280000300800 */
[----:B------:R-:W4:Y:S04]  /*57540*/  LDL.LU R2, [R1+0x211c] ;  /* 0x00211c0001027983 */ /* 0x000f280000300800 */
[----:B------:R1:W4:Y:S04]  /*57550*/  @P5 LDG.E.U16 R0, desc[UR6][R14.64] ;  /* 0x000000060e005981 */ /* 0x000328000c1e1500 */
[----:B--2---:R-:W2:Y:S01]  /*57560*/  @P5 LDG.E.U16 R26, desc[UR6][R18.64] ;  /* 0x00000006121a5981 */ /* 0x004ea2000c1e1500 */
[----:B---3--:R-:W-:-:S02]  /*57570*/  IMAD.MOV.U32 R21, RZ, RZ, R13 ;  /* 0x000000ffff157224 */ /* 0x008fc400078e000d */
[----:B------:R-:W-:-:S05]  /*57580*/  IMAD.MOV.U32 R20, RZ, RZ, R4 ;  /* 0x000000ffff147224 */ /* 0x000fca00078e0004 */
[----:B------:R-:W3:Y:S01]  /*57590*/  @P5 LDG.E.U16 R24, desc[UR6][R20.64] ;  /* 0x0000000614185981 */ /* 0x000ee2000c1e1500 */
[----:B------:R-:W-:-:S03]  /*575a0*/  ISETP.GT.AND P2, PT, R6, 0x8f, PT ;  /* 0x0000008f0600780c */ /* 0x000fc60003f44270 */
[----:B------:R-:W-:Y:S04]  /*575b0*/  STL.64 [R1+0xdf0], R20 ;  /* 0x000df01401007387 */ /* 0x000fe80000100a00 */
[----:B0-----:R-:W2:Y:S04]  /*575c0*/  LDL R22, [R1+0x25b0] ;  /* 0x0025b00001167983 */ /* 0x001ea80000100800 */
[----:B------:R-:W-:Y:S01]  /*575d0*/  STL.64 [R1+0xde8], R18 ;  /* 0x000de81201007387 */ /* 0x000fe20000100a00 */
[----:B----4-:R-:W-:Y:S02]  /*575e0*/  IMAD.MOV.U32 R13, RZ, RZ, R12 ;  /* 0x000000ffff0d7224 */ /* 0x010fe400078e000c */
[----:B------:R-:W-:-:S02]  /*575f0*/  IMAD.MOV.U32 R12, RZ, RZ, R11 ;  /* 0x000000ffff0c7224 */ /* 0x000fc400078e000b */
[----:B-1----:R-:W-:Y:S01]  /*57600*/  IMAD.MOV.U32 R15, RZ, RZ, R10 ;  /* 0x000000ffff0f7224 */ /* 0x002fe200078e000a */
[----:B------:R-:W4:Y:S01]  /*57610*/  @P2 LDG.E.U16 R32, desc[UR6][R8.64] ;  /* 0x0000000608202981 */ /* 0x000f22000c1e1500 */
[----:B------:R-:W-:Y:S02]  /*57620*/  IMAD.MOV.U32 R14, RZ, RZ, R5 ;  /* 0x000000ffff0e7224 */ /* 0x000fe400078e0005 */
[----:B------:R-:W-:Y:S02]  /*57630*/  IMAD.MOV.U32 R17, RZ, RZ, R3 ;  /* 0x000000ffff117224 */ /* 0x000fe400078e0003 */
[----:B------:R-:W-:Y:S01]  /*57640*/  IMAD.MOV.U32 R16, RZ, RZ, R2 ;  /* 0x000000ffff107224 */ /* 0x000fe200078e0002 */
[----:B------:R-:W4:Y:S04]  /*57650*/  @P2 LDG.E.U16 R27, desc[UR6][R12.64] ;  /* 0x000000060c1b2981 */ /* 0x000f28000c1e1500 */
[----:B------:R-:W4:Y:S04]  /*57660*/  @P2 LDG.E.U16 R25, desc[UR6][R14.64] ;  /* 0x000000060e192981 */ /* 0x000f28000c1e1500 */
[----:B------:R-:W4:Y:S04]  /*57670*/  @P2 LDG.E.U16 R23, desc[UR6][R16.64] ;  /* 0x0000000610172981 */ /* 0x000f28000c1e1500 */
[----:B---3--:R0:W-:Y:S04]  /*57680*/  @P5 STL [R1+0x25d0], R24 ;  /* 0x0025d01801005387 */ /* 0x0081e80000100800 */
[----:B0-----:R-:W3:Y:S04]  /*57690*/  LDL R24, [R1+0x25ac] ;  /* 0x0025ac0001187983 */ /* 0x001ee80000100800 */
[----:B--2---:R0:W-:Y:S04]  /*576a0*/  @P5 STL [R1+0x25cc], R26 ;  /* 0x0025cc1a01005387 */ /* 0x0041e80000100800 */
[----:B0-----:R-:W2:Y:S04]  /*576b0*/  LDL R26, [R1+0x25a8] ;  /* 0x0025a800011a7983 */ /* 0x001ea80000100800 */
[----:B------:R0:W-:Y:S04]  /*576c0*/  @P5 STL [R1+0x25c8], R33 ;  /* 0x0025c82101005387 */ /* 0x0001e80000100800 */
[----:B0-----:R-:W2:Y:S04]  /*576d0*/  LDL R33, [R1+0x25a4] ;  /* 0x0025a40001217983 */ /* 0x001ea80000100800 */
[----:B------:R-:W2:Y:S04]  /*576e0*/  LDL.LU R4, [R1+0x2128] ;  /* 0x0021280001047983 */ /* 0x000ea80000300800 */
[----:B------:R0:W-:Y:S04]  /*576f0*/  @P5 STL [R1+0x25c4], R0 ;  /* 0x0025c40001005387 */ /* 0x0001e80000100800 */
[----:B0-----:R-:W3:Y:S04]  /*57700*/  LDL.LU R0, [R1+0x2138] ;  /* 0x0021380001007983 */ /* 0x001ee80000300800 */
[----:B------:R-:W-:Y:S04]  /*57710*/  STL.64 [R1+0xdb8], R8 ;  /* 0x000db80801007387 */ /* 0x000fe80000100a00 */
[----:B------:R0:W-:Y:S04]  /*57720*/  STL.64 [R1+0xdc0], R12 ;  /* 0x000dc00c01007387 */ /* 0x0001e80000100a00 */
[----:B------:R-:W-:Y:S04]  /*57730*/  STL.64 [R1+0xdc8], R14 ;  /* 0x000dc80e01007387 */ /* 0x000fe80000100a00 */
[----:B------:R-:W-:Y:S04]  /*57740*/  STL.64 [R1+0xdd0], R16 ;  /* 0x000dd01001007387 */ /* 0x000fe80000100a00 */
[----:B------:R-:W3:Y:S04]  /*57750*/  LDL.LU R11, [R1+0x212c] ;  /* 0x00212c00010b7983 */ /* 0x000ee80000300800 */
[----:B------:R-:W3:Y:S04]  /*57760*/  LDL.LU R10, [R1+0x213c] ;  /* 0x00213c00010a7983 */ /* 0x000ee80000300800 */
[----:B------:R-:W3:Y:S04]  /*57770*/  LDL.LU R3, [R1+0x2130] ;  /* 0x0021300001037983 */ /* 0x000ee80000300800 */
[----:B------:R-:W3:Y:S04]  /*57780*/  LDL.LU R2, [R1+0x2140] ;  /* 0x0021400001027983 */ /* 0x000ee80000300800 */
[----:B0-----:R-:W3:Y:S04]  /*57790*/  LDL.LU R13, [R1+0x2134] ;  /* 0x00213400010d7983 */ /* 0x001ee80000300800 */
[----:B------:R-:W3:Y:S01]  /*577a0*/  LDL.LU R12, [R1+0x2144] ;  /* 0x00214400010c7983 */ /* 0x000ee20000300800 */
[----:B------:R-:W-:-:S03]  /*577b0*/  ISETP.GT.AND P4, PT, R6, 0x90, PT ;  /* 0x000000900600780c */ /* 0x000fc60003f84270 */
[----:B----4-:R-:W-:Y:S04]  /*577c0*/  @P2 STL [R1+0x25b4], R32 ;  /* 0x0025b42001002387 */ /* 0x010fe80000100800 */
[----:B------:R0:W-:Y:S04]  /*577d0*/  @P2 STL [R1+0x25b8], R27 ;  /* 0x0025b81b01002387 */ /* 0x0001e80000100800 */
[----:B------:R1:W-:Y:S04]  /*577e0*/  @P2 STL [R1+0x25bc], R25 ;  /* 0x0025bc1901002387 */ /* 0x0003e80000100800 */
[----:B------:R-:W-:Y:S04]  /*577f0*/  @P2 STL [R1+0x25c0], R23 ;  /* 0x0025c01701002387 */ /* 0x000fe80000100800 */
[----:B------:R-:W4:Y:S01]  /*57800*/  LDL.LU R5, [R1+0x2148] ;  /* 0x0021480001057983 */ /* 0x000f220000300800 */
[----:B--2---:R-:W-:-:S03]  /*57810*/  IMAD.MOV.U32 R9, RZ, RZ, R4 ;  /* 0x000000ffff097224 */ /* 0x004fc600078e0004 */
[----:B------:R-:W2:Y:S04]  /*57820*/  LDL.LU R4, [R1+0x2168] ;  /* 0x0021680001047983 */ /* 0x000ea80000300800 */
[----:B0-----:R-:W2:Y:S01]  /*57830*/  LDL R27, [R1+0x25a0] ;  /* 0x0025a000011b7983 */ /* 0x001ea20000100800 */
[----:B---3--:R-:W-:Y:S02]  /*57840*/  IMAD.MOV.U32 R8, RZ, RZ, R0 ;  /* 0x000000ffff087224 */ /* 0x008fe400078e0000 */
[----:B------:R-:W-:Y:S02]  /*57850*/  IMAD.MOV.U32 R15, RZ, RZ, R11 ;  /* 0x000000ffff0f7224 */ /* 0x000fe400078e000b */
[----:B------:R-:W-:Y:S01]  /*57860*/  IMAD.MOV.U32 R14, RZ, RZ, R10 ;  /* 0x000000ffff0e7224 */ /* 0x000fe200078e000a */
[----:B------:R-:W-:Y:S01]  /*57870*/  STL.64 [R1+0xd98], R8 ;  /* 0x000d980801007387 */ /* 0x000fe20000100a00 */
[----:B------:R-:W-:-:S02]  /*57880*/  IMAD.MOV.U32 R10, RZ, RZ, R2 ;  /* 0x000000ffff0a7224 */ /* 0x000fc400078e0002 */
[----:B------:R-:W-:Y:S01]  /*57890*/  IMAD.MOV.U32 R11, RZ, RZ, R3 ;  /* 0x000000ffff0b7224 */ /* 0x000fe200078e0003 */
[----:B------:R-:W3:Y:S04]  /*578a0*/  LDL R0, [R1+0x259c] ;  /* 0x00259c0001007983 */ /* 0x000ee80000100800 */
[----:B------:R-:W3:Y:S04]  /*578b0*/  LDL R32, [R1+0x2598] ;  /* 0x0025980001207983 */ /* 0x000ee80000100800 */
[----:B-1----:R-:W3:Y:S04]  /*578c0*/  LDL R25, [R1+0x2594] ;  /* 0x0025940001197983 */ /* 0x002ee80000100800 */
[----:B------:R-:W3:Y:S04]  /*578d0*/  LDL.LU R3, [R1+0x214c] ;  /* 0x00214c0001037983 */ /* 0x000ee80000300800 */
[----:B------:R-:W-:Y:S04]  /*578e0*/  STL.64 [R1+0xda0], R14 ;  /* 0x000da00e01007387 */ /* 0x000fe80000100a00 */
[----:B------:R-:W3:Y:S04]  /*578f0*/  LDL.LU R2, [R1+0x215c] ;  /* 0x00215c0001027983 */ /* 0x000ee80000300800 */
[----:B------:R-:W-:Y:S04]  /*57900*/  STL.64 [R1+0xda8], R10 ;  /* 0x000da80a01007387 */ /* 0x000fe80000100a00 */
[----:B------:R0:W-:Y:S04]  /*57910*/  STL.64 [R1+0xdb0], R12 ;  /* 0x000db00c01007387 */ /* 0x0001e80000100a00 */
[----:B------:R-:W3:Y:S04]  /*57920*/  @P4 LDG.E.U16 R22, desc[UR6][R12.64] ;  /* 0x000000060c164981 */ /* 0x000ee8000c1e1500 */
[----:B------:R4:W3:Y:S04]  /*57930*/  @P4 LDG.E.U16 R33, desc[UR6][R8.64] ;  /* 0x0000000608214981 */ /* 0x0008e8000c1e1500 */
[----:B------:R-:W3:Y:S04]  /*57940*/  @P4 LDG.E.U16 R24, desc[UR6][R10.64] ;  /* 0x000000060a184981 */ /* 0x000ee8000c1e1500 */
[----:B------:R1:W3:Y:S04]  /*57950*/  @P4 LDG.E.U16 R26, desc[UR6][R14.64] ;  /* 0x000000060e1a4981 */ /* 0x0002e8000c1e1500 */
[----:B0-----:R-:W3:Y:S04]  /*57960*/  LDL.LU R13, [R1+0x2150] ;  /* 0x00215000010d7983 */ /* 0x001ee80000300800 */
[----:B------:R-:W3:Y:S04]  /*57970*/  LDL.LU R12, [R1+0x2160] ;  /* 0x00216000010c7983 */ /* 0x000ee80000300800 */
[----:B------:R-:W3:Y:S04]  /*57980*/  LDL.LU R11, [R1+0x2154] ;  /* 0x00215400010b7983 */ /* 0x000ee80000300800 */
[----:B------:R-:W3:Y:S01]  /*57990*/  LDL.LU R10, [R1+0x2164] ;  /* 0x00216400010a7983 */ /* 0x000ee20000300800 */
[----:B------:R-:W-:Y:S01]  /*579a0*/  ISETP.GT.AND P5, PT, R6, 0x91, PT ;  /* 0x000000910600780c */ /* 0x000fe20003fa4270 */
[----:B----4-:R-:W-:-:S02]  /*579b0*/  IMAD.MOV.U32 R9, RZ, RZ, R5 ;  /* 0x000000ffff097224 */ /* 0x010fc400078e0005 */
[----:B--2---:R-:W-:-:S10]  /*579c0*/  IMAD.MOV.U32 R8, RZ, RZ, R4 ;  /* 0x000000ffff087224 */ /* 0x004fd400078e0004 */
[----:B---3--:R0:W2:Y:S01]  /*579d0*/  @P5 LDG.E.U16 R25, desc[UR6][R8.64] ;  /* 0x0000000608195981 */ /* 0x0080a2000c1e1500 */
[----:B-1----:R-:W-:-:S03]  /*579e0*/  IMAD.MOV.U32 R15, RZ, RZ, R3 ;  /* 0x000000ffff0f7224 */ /* 0x002fc600078e0003 */
[----:B------:R1:W-:Y:S04]  /*579f0*/  @P4 STL [R1+0x25a4], R33 ;  /* 0x0025a42101004387 */ /* 0x0003e80000100800 */
[----:B------:R3:W-:Y:S04]  /*57a00*/  @P4 STL [R1+0x25a8], R26 ;  /* 0x0025a81a01004387 */ /* 0x0007e80000100800 */
[----:B------:R-:W-:Y:S04]  /*57a10*/  @P4 STL [R1+0x25ac], R24 ;  /* 0x0025ac1801004387 */ /* 0x000fe80000100800 */
[----:B------:R-:W-:Y:S04]  /*57a20*/  @P4 STL [R1+0x25b0], R22 ;  /* 0x0025b01601004387 */ /* 0x000fe80000100800 */
[----:B------:R-:W4:Y:S04]  /*57a30*/  LDL R21, [R1+0x2590] ;  /* 0x0025900001157983 */ /* 0x000f280000100800 */
[----:B------:R-:W2:Y:S04]  /*57a40*/  LDL R20, [R1+0x258c] ;  /* 0x00258c0001147983 */ /* 0x000ea80000100800 */
[----:B------:R-:W2:Y:S04]  /*57a50*/  LDL R23, [R1+0x2588] ;  /* 0x0025880001177983 */ /* 0x000ea80000100800 */
[----:B------:R0:W-:Y:S01]  /*57a60*/  STL.64 [R1+0xd78], R8 ;  /* 0x000d780801007387 */ /* 0x0001e20000100a00 */
[----:B------:R-:W-:-:S02]  /*57a70*/  IMAD.MOV.U32 R14, RZ, RZ, R2 ;  /* 0x000000ffff0e7224 */ /* 0x000fc400078e0002 */
[----:B------:R-:W-:Y:S02]  /*57a80*/  IMAD.MOV.U32 R17, RZ, RZ, R13 ;  /* 0x000000ffff117224 */ /* 0x000fe400078e000d */
[----:B------:R-:W-:Y:S02]  /*57a90*/  IMAD.MOV.U32 R16, RZ, RZ, R12 ;  /* 0x000000ffff107224 */ /* 0x000fe400078e000c */
[----:B------:R-:W-:Y:S02]  /*57aa0*/  IMAD.MOV.U32 R19, RZ, RZ, R11 ;  /* 0x000000ffff137224 */ /* 0x000fe400078e000b */
[----:B------:R-:W-:Y:S01]  /*57ab0*/  IMAD.MOV.U32 R18, RZ, RZ, R10 ;  /* 0x000000ffff127224 */ /* 0x000fe200078e000a */
[----:B-1----:R-:W2:Y:S04]  /*57ac0*/  LDL R33, [R1+0x2584] ;  /* 0x0025840001217983 */ /* 0x002ea80000100800 */
[----:B------:R-:W2:Y:S04]  /*57ad0*/  LDL.LU R5, [R1+0x216c] ;  /* 0x00216c0001057983 */ /* 0x000ea80000300800 */
[----:B------:R-:W2:Y:S04]  /*57ae0*/  LDL.LU R4, [R1+0x2184] ;  /* 0x0021840001047983 */ /* 0x000ea80000300800 */
[----:B------:R-:W0:Y:S04]  /*57af0*/  LDL.LU R3, [R1+0x2170] ;  /* 0x0021700001037983 */ /* 0x000e280000300800 */
[----:B------:R-:W4:Y:S04]  /*57b00*/  @P5 LDG.E.U16 R27, desc[UR6][R18.64] ;  /* 0x00000006121b5981 */ /* 0x000f28000c1e1500 */
[----:B------:R-:W-:Y:S04]  /*57b10*/  STL.64 [R1+0xd80], R14 ;  /* 0x000d800e01007387 */ /* 0x000fe80000100a00 */
[----:B------:R1:W4:Y:S04]  /*57b20*/  @P5 LDG.E.U16 R0, desc[UR6][R16.64] ;  /* 0x0000000610005981 */ /* 0x000328000c1e1500 */
[----:B------:R-:W4:Y:S04]  /*57b30*/  LDL.LU R2, [R1+0x2188] ;  /* 0x0021880001027983 */ /* 0x000f280000300800 */
[----:B------:R-:W1:Y:S04]  /*57b40*/  LDL.LU R13, [R1+0x2174] ;  /* 0x00217400010d7983 */ /* 0x000e680000300800 */
[----:B------:R-:W4:Y:S04]  /*57b50*/  @P5 LDG.E.U16 R32, desc[UR6][R14.64] ;  /* 0x000000060e205981 */ /* 0x000f28000c1e1500 */
[----:B------:R-:W4:Y:S04]  /*57b60*/  LDL.LU R12, [R1+0x217c] ;  /* 0x00217c00010c7983 */ /* 0x000f280000300800 */
[----:B------:R1:W-:Y:S04]  /*57b70*/  STL.64 [R1+0xd88], R16 ;  /* 0x000d881001007387 */ /* 0x0003e80000100a00 */
[----:B------:R-:W-:Y:S04]  /*57b80*/  STL.64 [R1+0xd90], R18 ;  /* 0x000d901201007387 */ /* 0x000fe80000100a00 */
[----:B------:R-:W4:Y:S04]  /*57b90*/  LDL.LU R11, [R1+0x2178] ;  /* 0x00217800010b7983 */ /* 0x000f280000300800 */
[----:B------:R-:W4:Y:S04]  /*57ba0*/  LDL.LU R10, [R1+0x2180] ;  /* 0x00218000010a7983 */ /* 0x000f280000300800 */
[----:B---3--:R-:W3:Y:S01]  /*57bb0*/  LDL R26, [R1+0x2580] ;  /* 0x00258000011a7983 */ /* 0x008ee20000100800 */
[----:B------:R-:W-:-:S13]  /*57bc0*/  ISETP.GT.AND P2, PT, R6, 0x92, PT ;  /* 0x000000920600780c */ /* 0x000fda0003f44270 */
[----:B--2---:R-:W2:Y:S04]  /*57bd0*/  @P2 LDG.E.U16 R33, desc[UR6][R4.64] ;  /* 0x0000000604212981 */ /* 0x004ea8000c1e1500 */
[----:B----4-:R4:W-:Y:S01]  /*57be0*/  @P5 STL [R1+0x25a0], R27 ;  /* 0x0025a01b01005387 */ /* 0x0109e20000100800 */
[----:B0-----:R-:W-:Y:S02]  /*57bf0*/  IMAD.MOV.U32 R9, RZ, RZ, R3 ;  /* 0x000000ffff097224 */ /* 0x001fe400078e0003 */
[----:B------:R-:W-:Y:S02]  /*57c00*/  IMAD.MOV.U32 R8, RZ, RZ, R2 ;  /* 0x000000ffff087224 */ /* 0x000fe400078e0002 */
[----:B-1----:R-:W-:Y:S02]  /*57c10*/  IMAD.MOV.U32 R17, RZ, RZ, R13 ;  /* 0x000000ffff117224 */ /* 0x002fe400078e000d */
[----:B------:R-:W-:Y:S01]  /*57c20*/  IMAD.MOV.U32 R16, RZ, RZ, R12 ;  /* 0x000000ffff107224 */ /* 0x000fe200078e000c */
[----:B------:R-:W3:Y:S04]  /*57c30*/  @P2 LDG.E.U16 R23, desc[UR6][R8.64] ;  /* 0x0000000608172981 */ /* 0x000ee8000c1e1500 */
[----:B----4-:R-:W4:Y:S04]  /*57c40*/  LDL R27, [R1+0x257c] ;  /* 0x00257c00011b7983 */ /* 0x010f280000100800 */
[----:B------:R0:W-:Y:S01]  /*57c50*/  @P5 STL [R1+0x259c], R0 ;  /* 0x00259c0001005387 */ /* 0x0001e20000100800 */
[----:B------:R-:W-:-:S02]  /*57c60*/  IMAD.MOV.U32 R18, RZ, RZ, R10 ;  /* 0x000000ffff127224 */ /* 0x000fc400078e000a */
[----:B------:R-:W-:Y:S01]  /*57c70*/  IMAD.MOV.U32 R19, RZ, RZ, R11 ;  /* 0x000000ffff137224 */ /* 0x000fe200078e000b */
[----:B------:R-:W4:Y:S04]  /*57c80*/  @P2 LDG.E.U16 R20, desc[UR6][R16.64] ;  /* 0x0000000610142981 */ /* 0x000f28000c1e1500 */
[----:B------:R-:W4:Y:S04]  /*57c90*/  @P2 LDG.E.U16 R21, desc[UR6][R18.64] ;  /* 0x0000000612152981 */ /* 0x000f28000c1e1500 */
[----:B0-----:R-:W4:Y:S04]  /*57ca0*/  LDL R0, [R1+0x2578] ;  /* 0x0025780001007983 */ /* 0x001f280000100800 */
[----:B------:R0:W-:Y:S04]  /*57cb0*/  @P5 STL [R1+0x2598], R32 ;  /* 0x0025982001005387 */ /* 0x0001e80000100800 */
        /* <DEDUP_REMOVED lines=8> */
[----:B------:R-:W-:Y:S04]  /*57d40*/  STL.64 [R1+0xd68], R16 ;  /* 0x000d681001007387 */ /* 0x000fe80000100a00 */
[----:B------:R-:W-:Y:S04]  /*57d50*/  STL.64 [R1+0xd70], R18 ;  /* 0x000d701201007387 */ /* 0x000fe80000100a00 */
[----:B------:R-:W4:Y:S04]  /*57d60*/  LDL.LU R13, [R1+0x2194] ;  /* 0x00219400010d7983 */ /* 0x000f280000300800 */
[----:B------:R-:W4:Y:S04]  /*57d70*/  LDL.LU R12, [R1+0x21a4] ;  /* 0x0021a400010c7983 */ /* 0x000f280000300800 */
[----:B------:R-:W4:Y:S04]  /*57d80*/  LDL.LU R15, [R1+0x2198] ;  /* 0x00219800010f7983 */ /* 0x000f280000300800 */
[----:B------:R-:W4:Y:S01]  /*57d90*/  LDL.LU R14, [R1+0x21a8] ;  /* 0x0021a800010e7983 */ /* 0x000f220000300800 */
[----:B------:R-:W-:-:S03]  /*57da0*/  ISETP.GT.AND P4, PT, R6, 0x93, PT ;  /* 0x000000930600780c */ /* 0x000fc60003f84270 */
[----:B------:R-:W4:Y:S04]  /*57db0*/  LDL R22, [R1+0x2570] ;  /* 0x0025700001167983 */ /* 0x000f280000100800 */
[----:B------:R-:W4:Y:S04]  /*57dc0*/  LDL R24, [R1+0x256c] ;  /* 0x00256c0001187983 */ /* 0x000f280000100800 */
[----:B0-----:R-:W4:Y:S04]  /*57dd0*/  LDL R25, [R1+0x2568] ;  /* 0x0025680001197983 */ /* 0x001f280000100800 */
[----:B--2---:R0:W-:Y:S04]  /*57de0*/  @P2 STL [R1+0x2584], R33 ;  /* 0x0025842101002387 */ /* 0x0041e80000100800 */
[----:B---3--:R-:W-:Y:S04]  /*57df0*/  @P2 STL [R1+0x2588], R23 ;  /* 0x0025881701002387 */ /* 0x008fe80000100800 */
[----:B----4-:R-:W-:Y:S04]  /*57e00*/  @P2 STL [R1+0x258c], R20 ;  /* 0x00258c1401002387 */ /* 0x010fe80000100800 */
[----:B------:R-:W-:Y:S04]  /*57e10*/  @P2 STL [R1+0x2590], R21 ;  /* 0x0025901501002387 */ /* 0x000fe80000100800 */
[----:B-1----:R-:W2:Y:S04]  /*57e20*/  LDL.LU R5, [R1+0x2eb8] ;  /* 0x002eb80001057983 */ /* 0x002ea80000300800 */
[----:B------:R-:W3:Y:S01]  /*57e30*/  LDL.LU R4, [R1+0x2ed4] ;  /* 0x002ed40001047983 */ /* 0x000ee20000300800 */
[----:B------:R-:W-:Y:S01]  /*57e40*/  IMAD.MOV.U32 R9, RZ, RZ, R3 ;  /* 0x000000ffff097224 */ /* 0x000fe200078e0003 */
[----:B------:R-:W-:-:S02]  /*57e50*/  MOV R8, R2 ;  /* 0x0000000200087202 */ /* 0x000fc40000000f00 */
[----:B------:R-:W4:Y:S04]  /*57e60*/  LDL.LU R3, [R1+0x2ebc] ;  /* 0x002ebc0001037983 */ /* 0x000f280000300800 */
[----:B------:R-:W4:Y:S04]  /*57e70*/  @P4 LDG.E.U16 R0, desc[UR6][R10.64] ;  /* 0x000000060a004981 */ /* 0x000f28000c1e1500 */
[----:B------:R-:W-:Y:S04]  /*57e80*/  STL.64 [R1+0xd38], R8 ;  /* 0x000d380801007387 */ /* 0x000fe80000100a00 */
[----:B------:R-:W4:Y:S04]  /*57e90*/  LDL.LU R2, [R1+0x2ec8] ;  /* 0x002ec80001027983 */ /* 0x000f280000300800 */
[----:B0-----:R-:W4:Y:S04]  /*57ea0*/  LDL R33, [R1+0x2564] ;  /* 0x0025640001217983 */ /* 0x001f280000100800 */
[----:B------:R2:W4:Y:S04]  /*57eb0*/  @P4 LDG.E.U16 R32, desc[UR6][R8.64] ;  /* 0x0000000608204981 */ /* 0x000528000c1e1500 */
[----:B------:R-:W4:Y:S04]  /*57ec0*/  @P4 LDG.E.U16 R27, desc[UR6][R12.64] ;  /* 0x000000060c1b4981 */ /* 0x000f28000c1e1500 */
[----:B------:R-:W4:Y:S04]  /*57ed0*/  @P4 LDG.E.U16 R26, desc[UR6][R14.64] ;  /* 0x000000060e1a4981 */ /* 0x000f28000c1e1500 */
        /* <DEDUP_REMOVED lines=8> */
[----:B--2---:R-:W-:-:S02]  /*57f60*/  IMAD.MOV.U32 R9, RZ, RZ, R5 ;  /* 0x000000ffff097224 */ /* 0x004fc400078e0005 */
[----:B---3--:R-:W-:Y:S02]  /*57f70*/  IMAD.MOV.U32 R8, RZ, RZ, R4 ;  /* 0x000000ffff087224 */ /* 0x008fe400078e0004 */
[----:B----4-:R-:W-:Y:S02]  /*57f80*/  IMAD.MOV.U32 R11, RZ, RZ, R3 ;  /* 0x000000ffff0b7224 */ /* 0x010fe400078e0003 */
[----:B------:R-:W-:-:S06]  /*57f90*/  IMAD.MOV.U32 R10, RZ, RZ, R2 ;  /* 0x000000ffff0a7224 */ /* 0x000fcc00078e0002 */
[----:B------:R-:W2:Y:S04]  /*57fa0*/  @P5 LDG.E.U16 R33, desc[UR6][R8.64] ;  /* 0x0000000608215981 */ /* 0x000ea8000c1e1500 */
[----:B------:R0:W-:Y:S04]  /*57fb0*/  @P4 STL [R1+0x2580], R26 ;  /* 0x0025801a01004387 */ /* 0x0001e80000100800 */
[----:B------:R-:W3:Y:S04]  /*57fc0*/  @P5 LDG.E.U16 R25, desc[UR6][R10.64] ;  /* 0x000000060a195981 */ /* 0x000ee8000c1e1500 */
[----:B0-----:R-:W4:Y:S04]  /*57fd0*/  LDL R26, [R1+0x2560] ;  /* 0x00256000011a7983 */ /* 0x001f280000100800 */
[----:B------:R0:W-:Y:S04]  /*57fe0*/  @P4 STL [R1+0x257c], R27 ;  /* 0x00257c1b01004387 */ /* 0x0001e80000100800 */
[----:B------:R-:W4:Y:S04]  /*57ff0*/  @P5 LDG.E.U16 R24, desc[UR6][R12.64] ;  /* 0x000000060c185981 */ /* 0x000f28000c1e1500 */
[----:B0-----:R-:W4:Y:S04]  /*58000*/  LDL R27, [R1+0x255c] ;  /* 0x00255c00011b7983 */ /* 0x001f280000100800 */
[----:B------:R0:W-:Y:S04]  /*58010*/  @P4 STL [R1+0x2578], R0 ;  /* 0x0025780001004387 */ /* 0x0001e80000100800 */
[----:B------:R-:W4:Y:S04]  /*58020*/  @P5 LDG.E.U16 R22, desc[UR6][R14.64] ;  /* 0x000000060e165981 */ /* 0x000f28000c1e1500 */
[----:B0-----:R-:W4:Y:S04]  /*58030*/  LDL R0, [R1+0x2558] ;  /* 0x0025580001007983 */ /* 0x001f280000100800 */
[----:B------:R0:W-:Y:S04]  /*58040*/  @P4 STL [R1+0x2574], R32 ;  /* 0x0025742001004387 */ /* 0x0001e80000100800 */
[----:B------:R-:W4:Y:S04]  /*58050*/  LDL.LU R5, [R1+0x2ed8] ;  /* 0x002ed80001057983 */ /* 0x000f280000300800 */
[----:B------:R-:W4:Y:S04]  /*58060*/  LDL.LU R4, [R1+0x2ef0] ;  /* 0x002ef00001047983 */ /* 0x000f280000300800 */
[----:B------:R-:W-:Y:S04]  /*58070*/  STL.64 [R1+0xd18], R8 ;  /* 0x000d180801007387 */ /* 0x000fe80000100a00 */
[----:B------:R-:W-:Y:S04]  /*58080*/  STL.64 [R1+0xd20], R10 ;  /* 0x000d200a01007387 */ /* 0x000fe80000100a00 */
[----:B------:R-:W4:Y:S04]  /*58090*/  LDL.LU R3, [R1+0x2edc] ;  /* 0x002edc0001037983 */ /* 0x000f280000300800 */
[----:B------:R-:W4:Y:S04]  /*580a0*/  LDL.LU R2, [R1+0x2ef4] ;  /* 0x002ef40001027983 */ /* 0x000f280000300800 */
[----:B0-----:R-:W4:Y:S04]  /*580b0*/  LDL R32, [R1+0x2554] ;  /* 0x0025540001207983 */ /* 0x001f280000100800 */
        /* <DEDUP_REMOVED lines=9> */
[----:B------:R-:W4:Y:S04]  /*58150*/  LDL R23, [R1+0x2548] ;  /* 0x0025480001177983 */ /* 0x000f280000100800 */
[----:B--2---:R0:W-:Y:S04]  /*58160*/  @P5 STL [R1+0x2564], R33 ;  /* 0x0025642101005387 */ /* 0x0041e80000100800 */
[----:B---3--:R-:W-:Y:S04]  /*58170*/  @P5 STL [R1+0x2568], R25 ;  /* 0x0025681901005387 */ /* 0x008fe80000100800 */
[----:B----4-:R-:W-:Y:S04]  /*58180*/  @P5 STL [R1+0x256c], R24 ;  /* 0x00256c1801005387 */ /* 0x010fe80000100800 */
[----:B------:R1:W-:Y:S04]  /*58190*/  @P5 STL [R1+0x2570], R22 ;  /* 0x0025701601005387 */ /* 0x0003e80000100800 */
[----:B0-----:R-:W2:Y:S01]  /*581a0*/  LDL R33, [R1+0x2544] ;  /* 0x0025440001217983 */ /* 0x001ea20000100800 */
[----:B------:R-:W-:-:S02]  /*581b0*/  IMAD.MOV.U32 R13, RZ, RZ, R5 ;  /* 0x000000ffff0d7224 */ /* 0x000fc400078e0005 */
[----:B------:R-:W-:Y:S02]  /*581c0*/  IMAD.MOV.U32 R12, RZ, RZ, R4 ;  /* 0x000000ffff0c7224 */ /* 0x000fe400078e0004 */
[----:B------:R-:W-:Y:S02]  /*581d0*/  IMAD.MOV.U32 R15, RZ, RZ, R3 ;  /* 0x000000ffff0f7224 */ /* 0x000fe400078e0003 */
[----:B------:R-:W-:Y:S01]  /*581e0*/  IMAD.MOV.U32 R14, RZ, RZ, R2 ;  /* 0x000000ffff0e7224 */ /* 0x000fe200078e0002 */
[----:B------:R-:W2:Y:S04]  /*581f0*/  LDL.LU R3, [R1+0x2ef8] ;  /* 0x002ef80001037983 */ /* 0x000ea80000300800 */
[----:B------:R-:W-:Y:S04]  /*58200*/  STL.64 [R1+0xcf8], R12 ;  /* 0x000cf80c01007387 */ /* 0x000fe80000100a00 */
[----:B------:R-:W2:Y:S04]  /*58210*/  LDL.LU R2, [R1+0x2f08] ;  /* 0x002f080001027983 */ /* 0x000ea80000300800 */
[----:B------:R-:W3:Y:S04]  /*58220*/  @P2 LDG.E.U16 R32, desc[UR6][R12.64] ;  /* 0x000000060c202981 */ /* 0x000ee8000c1e1500 */
[----:B------:R0:W-:Y:S04]  /*58230*/  STL.64 [R1+0xd00], R14 ;  /* 0x000d000e01007387 */ /* 0x0001e80000100a00 */
[----:B------:R-:W4:Y:S04]  /*58240*/  LDL.LU R5, [R1+0x2efc] ;  /* 0x002efc0001057983 */ /* 0x000f280000300800 */
[----:B------:R-:W4:Y:S04]  /*58250*/  LDL.LU R4, [R1+0x2f0c] ;  /* 0x002f0c0001047983 */ /* 0x000f280000300800 */
[----:B------:R-:W3:Y:S04]  /*58260*/  LDL.LU R11, [R1+0x2f00] ;  /* 0x002f0000010b7983 */ /* 0x000ee80000300800 */
[----:B------:R-:W3:Y:S04]  /*58270*/  @P2 LDG.E.U16 R27, desc[UR6][R16.64] ;  /* 0x00000006101b2981 */ /* 0x000ee8000c1e1500 */
[----:B------:R-:W3:Y:S04]  /*58280*/  @P2 LDG.E.U16 R26, desc[UR6][R18.64] ;  /* 0x00000006121a2981 */ /* 0x000ee8000c1e1500 */
[----:B------:R-:W3:Y:S04]  /*58290*/  LDL.LU R10, [R1+0x2f10] ;  /* 0x002f1000010a7983 */ /* 0x000ee80000300800 */
[----:B------:R-:W0:Y:S04]  /*582a0*/  LDL.LU R9, [R1+0x2f04] ;  /* 0x002f040001097983 */ /* 0x000e280000300800 */
[----:B------:R0:W3:Y:S04]  /*582b0*/  @P2 LDG.E.U16 R0, desc[UR6][R14.64] ;  /* 0x000000060e002981 */ /* 0x0000e8000c1e1500 */
[----:B------:R-:W3:Y:S04]  /*582c0*/  LDL.LU R8, [R1+0x2f14] ;  /* 0x002f140001087983 */ /* 0x000ee80000300800 */
[----:B------:R-:W-:Y:S04]  /*582d0*/  STL.64 [R1+0xd10], R18 ;  /* 0x000d101201007387 */ /* 0x000fe80000100a00 */
[----:B------:R-:W-:Y:S04]  /*582e0*/  STL.64 [R1+0xd08], R16 ;  /* 0x000d081001007387 */ /* 0x000fe80000100a00 */
[----:B-1----:R-:W3:Y:S04]  /*582f0*/  LDL R22, [R1+0x2540] ;  /* 0x0025400001167983 */ /* 0x002ee80000100800 */
[----:B------:R-:W3:Y:S04]  /*58300*/  LDL R24, [R1+0x253c] ;  /* 0x00253c0001187983 */ /* 0x000ee80000100800 */
[----:B------:R-:W3:Y:S01]  /*58310*/  LDL R25, [R1+0x2538] ;  /* 0x0025380001197983 */ /* 0x000ee20000100800 */
[----:B------:R-:W-:-:S13]  /*58320*/  ISETP.GT.AND P4, PT, R6, 0x96, PT ;  /* 0x000000960600780c */ /* 0x000fda0003f84270 */
[----:B--2---:R-:W2:Y:S04]  /*58330*/  @P4 LDG.E.U16 R33, desc[UR6][R2.64] ;  /* 0x0000000602214981 */ /* 0x004ea8000c1e1500 */
[----:B----4-:R-:W4:Y:S04]  /*58340*/  @P4 LDG.E.U16 R23, desc[UR6][R4.64] ;  /* 0x0000000604174981 */ /* 0x010f28000c1e1500 */
[----:B---3--:R1:W-:Y:S04]  /*58350*/  @P2 STL [R1+0x2560], R26 ;  /* 0x0025601a01002387 */ /* 0x0083e80000100800 */
[----:B------:R-:W3:Y:S01]  /*58360*/  @P4 LDG.E.U16 R20, desc[UR6][R10.64] ;  /* 0x000000060a144981 */ /* 0x000ee2000c1e1500 */
[----:B0-----:R-:W-:-:S02]  /*58370*/  IMAD.MOV.U32 R15, RZ, RZ, R9 ;  /* 0x000000ffff0f7224 */ /* 0x001fc400078e0009 */
[----:B------:R-:W-:Y:S01]  /*58380*/  IMAD.MOV.U32 R14, RZ, RZ, R8 ;  /* 0x000000ffff0e7224 */ /* 0x000fe200078e0008 */
[----:B-1----:R-:W3:Y:S04]  /*58390*/  LDL R26, [R1+0x2534] ;  /* 0x00253400011a7983 */ /* 0x002ee80000100800 */
[----:B------:R0:W-:Y:S04]  /*583a0*/  @P2 STL [R1+0x255c], R27 ;  /* 0x00255c1b01002387 */ /* 0x0001e80000100800 */
[----:B------:R-:W3:Y:S04]  /*583b0*/  @P4 LDG.E.U16 R21, desc[UR6][R14.64] ;  /* 0x000000060e154981 */ /* 0x000ee8000c1e1500 */
[----:B0-----:R-:W3:Y:S04]  /*583c0*/  LDL R27, [R1+0x2530] ;  /* 0x00253000011b7983 */ /* 0x001ee80000100800 */
[----:B------:R0:W-:Y:S04]  /*583d0*/  @P2 STL [R1+0x2558], R0 ;  /* 0x0025580001002387 */ /* 0x0001e80000100800 */
[----:B0-----:R-:W3:Y:S04]  /*583e0*/  LDL R0, [R1+0x252c] ;  /* 0x00252c0001007983 */ /* 0x001ee80000100800 */
[----:B------:R0:W-:Y:S04]  /*583f0*/  @P2 STL [R1+0x2554], R32 ;  /* 0x0025542001002387 */ /* 0x0001e80000100800 */
[----:B------:R-:W-:Y:S04]  /*58400*/  STL.64 [R1+0xcd8], R2 ;  /* 0x000cd80201007387 */ /* 0x000fe80000100a00 */
[----:B------:R-:W-:Y:S04]  /*58410*/  STL.64 [R1+0xce0], R4 ;  /* 0x000ce00401007387 */ /* 0x000fe80000100a00 */
[----:B------:R1:W-:Y:S04]  /*58420*/  STL.64 [R1+0xce8], R10 ;  /* 0x000ce80a01007387 */ /* 0x0003e80000100a00 */
[----:B------:R0:W-:Y:S04]  /*58430*/  STL.64 [R1+0xcf0], R14 ;  /* 0x000cf00e01007387 */ /* 0x0001e80000100a00 */
[----:B------:R-:W3:Y:S04]  /*58440*/  LDL.LU R13, [R1+0x2f18] ;  /* 0x002f1800010d7983 */ /* 0x000ee80000300800 */
[----:B------:R-:W3:Y:S04]  /*58450*/  LDL.LU R12, [R1+0x2f34] ;  /* 0x002f3400010c7983 */ /* 0x000ee80000300800 */
[----:B------:R-:W3:Y:S04]  /*58460*/  LDL.LU R9, [R1+0x2f1c] ;  /* 0x002f1c0001097983 */ /* 0x000ee80000300800 */
[----:B------:R-:W3:Y:S04]  /*58470*/  LDL.LU R8, [R1+0x2f28] ;  /* 0x002f280001087983 */ /* 0x000ee80000300800 */
[----:B0-----:R-:W3:Y:S04]  /*58480*/  LDL R32, [R1+0x2528] ;  /* 0x0025280001207983 */ /* 0x001ee80000100800 */
[----:B------:R-:W3:Y:S04]  /*58490*/  LDL.LU R17, [R1+0x2f20] ;  /* 0x002f200001117983 */ /* 0x000ee80000300800 */
[----:B------:R-:W3:Y:S04]  /*584a0*/  LDL.LU R16, [R1+0x2f2c] ;  /* 0x002f2c0001107983 */ /* 0x000ee80000300800 */
[----:B------:R-:W3:Y:S04]  /*584b0*/  LDL.LU R19, [R1+0x2f24] ;  /* 0x002f240001137983 */ /* 0x000ee80000300800 */
[----:B------:R-:W3:Y:S01]  /*584c0*/  LDL.LU R18, [R1+0x2f30] ;  /* 0x002f300001127983 */ /* 0x000ee20000300800 */
[----:B------:R-:W-:-:S03]  /*584d0*/  ISETP.GT.AND P5, PT, R6, 0x97, PT ;  /* 0x000000970600780c */ /* 0x000fc60003fa4270 */
[----:B-1----:R-:W3:Y:S04]  /*584e0*/  LDL.LU R11, [R1+0x2f38] ;  /* 0x002f3800010b7983 */ /* 0x002ee80000300800 */
[----:B------:R-:W3:Y:S04]  /*584f0*/  LDL.LU R10, [R1+0x2f50] ;  /* 0x002f5000010a7983 */ /* 0x000ee80000300800 */
[----:B------:R-:W3:Y:S04]  /*58500*/  LDL.LU R5, [R1+0x2f3c] ;  /* 0x002f3c0001057983 */ /* 0x000ee80000300800 */
[----:B------:R-:W3:Y:S04]  /*58510*/  LDL.LU R4, [R1+0x2f54] ;  /* 0x002f540001047983 */ /* 0x000ee80000300800 */
[----:B------:R-:W3:Y:S04]  /*58520*/  LDL.LU R3, [R1+0x2f40] ;  /* 0x002f400001037983 */ /* 0x000ee80000300800 */
[----:B------:R-:W3:Y:S04]  /*58530*/  LDL.LU R2, [R1+0x2f48] ;  /* 0x002f480001027983 */ /* 0x000ee80000300800 */
[----:B--2---:R0:W-:Y:S04]  /*58540*/  @P4 STL [R1+0x2544], R33 ;  /* 0x0025442101004387 */ /* 0x0041e80000100800 */
[----:B----4-:R-:W-:Y:S04]  /*58550*/  @P4 STL [R1+0x2548], R23 ;  /* 0x0025481701004387 */ /* 0x010fe80000100800 */
[----:B---3--:R-:W-:Y:S04]  /*58560*/  @P4 STL [R1+0x254c], R20 ;  /* 0x00254c1401004387 */ /* 0x008fe80000100800 */
[----:B------:R1:W-:Y:S04]  /*58570*/  @P4 STL [R1+0x2550], R21 ;  /* 0x0025501501004387 */ /* 0x0003e80000100800 */
[----:B------:R-:W2:Y:S01]  /*58580*/  @P5 LDG.E.U16 R26, desc[UR6][R12.64] ;  /* 0x000000060c1a5981 */ /* 0x000ea2000c1e1500 */
[----:B------:R-:W-:-:S02]  /*58590*/  IMAD.MOV.U32 R15, RZ, RZ, R9 ;  /* 0x000000ffff0f7224 */ /* 0x000fc400078e0009 */
[----:B------:R-:W-:Y:S01]  /*585a0*/  IMAD.MOV.U32 R14, RZ, RZ, R8 ;  /* 0x000000ffff0e7224 */ /* 0x000fe200078e0008 */
[----:B------:R-:W3:Y:S04]  /*585b0*/  LDL.LU R9, [R1+0x2f44] ;  /* 0x002f440001097983 */ /* 0x000ee80000300800 */
[----:B------:R-:W3:Y:S04]  /*585c0*/  LDL.LU R8, [R1+0x2f4c] ;  /* 0x002f4c0001087983 */ /* 0x000ee80000300800 */
[----:B------:R-:W4:Y:S04]  /*585d0*/  @P5 LDG.E.U16 R25, desc[UR6][R14.64] ;  /* 0x000000060e195981 */ /* 0x000f28000c1e1500 */
[----:B------:R-:W4:Y:S04]  /*585e0*/  @P5 LDG.E.U16 R24, desc[UR6][R16.64] ;  /* 0x0000000610185981 */ /* 0x000f28000c1e1500 */
[----:B------:R-:W4:Y:S04]  /*585f0*/  @P5 LDG.E.U16 R22, desc[UR6][R18.64] ;  /* 0x0000000612165981 */ /* 0x000f28000c1e1500 */
[----:B------:R-:W-:Y:S04]  /*58600*/  STL.64 [R1+0xcb8], R12 ;  /* 0x000cb80c01007387 */ /* 0x000fe80000100a00 */
[----:B------:R-:W-:Y:S04]  /*58610*/  STL.64 [R1+0xcc0], R14 ;  /* 0x000cc00e01007387 */ /* 0x000fe80000100a00 */
[----:B0-----:R-:W4:Y:S01]  /*58620*/  LDL R33, [R1+0x2524] ;  /* 0x0025240001217983 */ /* 0x001f220000100800 */
[----:B------:R-:W-:-:S03]  /*58630*/  ISETP.GT.AND P2, PT, R6, 0x98, PT ;  /* 0x000000980600780c */ /* 0x000fc60003f44270 */
[----:B------:R-:W-:Y:S04]  /*58640*/  STL.64 [R1+0xcd0], R18 ;  /* 0x000cd01201007387 */ /* 0x000fe80000100a00 */
[----:B------:R-:W-:Y:S04]  /*58650*/  STL.64 [R1+0xcc8], R16 ;  /* 0x000cc81001007387 */ /* 0x000fe80000100a00 */
[----:B------:R-:W4:Y:S04]  /*58660*/  LDL R93, [R1+0x2520] ;  /* 0x00252000015d7983 */ /* 0x000f280000100800 */
[----:B-1----:R-:W4:Y:S04]  /*58670*/  LDL R21, [R1+0x251c] ;  /* 0x00251c0001157983 */ /* 0x002f280000100800 */
[----:B------:R-:W4:Y:S04]  /*58680*/  @P2 LDG.E.U16 R0, desc[UR6][R2.64] ;  /* 0x0000000602002981 */ /* 0x000f28000c1e1500 */
[----:B------:R-:W4:Y:S04]  /*58690*/  @P2 LDG.E.U16 R32, desc[UR6][R4.64] ;  /* 0x0000000604202981 */ /* 0x000f28000c1e1500 */
[----:B--2---:R-:W-:Y:S04]  /*586a0*/  @P5 STL [R1+0x2534], R26 ;  /* 0x0025341a01005387 */ /* 0x004fe80000100800 */
[----:B---3--:R-:W2:Y:S04]  /*586b0*/  @P2 LDG.E.U16 R27, desc[UR6][R8.64] ;  /* 0x00000006081b2981 */ /* 0x008ea8000c1e1500 */
[----:B----4-:R-:W-:Y:S04]  /*586c0*/  @P5 STL [R1+0x2538], R25 ;  /* 0x0025381901005387 */ /* 0x010fe80000100800 */
[----:B------:R-:W-:Y:S04]  /*586d0*/  @P5 STL [R1+0x253c], R24 ;  /* 0x00253c1801005387 */ /* 0x000fe80000100800 */
[----:B------:R-:W-:Y:S04]  /*586e0*/  @P5 STL [R1+0x2540], R22 ;  /* 0x0025401601005387 */ /* 0x000fe80000100800 */
[----:B------:R-:W3:Y:S04]  /*586f0*/  LDL R20, [R1+0x2518] ;  /* 0x0025180001147983 */ /* 0x000ee80000100800 */
[----:B------:R-:W-:Y:S04]  /*58700*/  STL.64 [R1+0xc98], R10 ;  /* 0x000c980a01007387 */ /* 0x000fe80000100a00 */
[----:B------:R-:W-:Y:S04]  /*58710*/  STL.64 [R1+0xca0], R4 ;  /* 0x000ca00401007387 */ /* 0x000fe80000100a00 */
[----:B------:R-:W-:Y:S04]  /*58720*/  STL.64 [R1+0xca8], R2 ;  /* 0x000ca80201007387 */ /* 0x000fe80000100a00 */
[----:B------:R0:W-:Y:S04]  /*58730*/  STL.64 [R1+0xcb0], R8 ;  /* 0x000cb00801007387 */ /* 0x0001e80000100a00 */
[----:B------:R-:W4:Y:S04]  /*58740*/  @P2 LDG.E.U16 R33, desc[UR6][R10.64] ;  /* 0x000000060a212981 */ /* 0x000f28000c1e1500 */
[----:B0-----:R-:W3:Y:S04]  /*58750*/  LDL.LU R9, [R1+0x2f58] ;  /* 0x002f580001097983 */ /* 0x001ee80000300800 */
[----:B------:R-:W4:Y:S04]  /*58760*/  LDL.LU R8, [R1+0x2f68] ;  /* 0x002f680001087983 */ /* 0x000f280000300800 */
[----:B------:R-:W4:Y:S04]  /*58770*/  LDL.LU R3, [R1+0x2f5c] ;  /* 0x002f5c0001037983 */ /* 0x000f280000300800 */
[----:B------:R-:W4:Y:S04]  /*58780*/  LDL.LU R2, [R1+0x2f6c] ;  /* 0x002f6c0001027983 */ /* 0x000f280000300800 */
[----:B------:R-:W4:Y:S04]  /*58790*/  LDL R23, [R1+0x2514] ;  /* 0x0025140001177983 */ /* 0x000f280000100800 */
        /* <DEDUP_REMOVED lines=11> */
[----:B------:R0:W-:Y:S01]  /*58850*/  @P2 STL [R1+0x252c], R0 ;  /* 0x00252c0001002387 */ /* 0x0001e20000100800 */
[----:B---3--:R-:W-:-:S03]  /*58860*/  IMAD.MOV.U32 R13, RZ, RZ, R9 ;  /* 0x000000ffff0d7224 */ /* 0x008fc600078e0009 */
[----:B0-----:R-:W3:Y:S04]  /*58870*/  LDL R0, [R1+0x24fc] ;  /* 0x0024fc0001007983 */ /* 0x001ee80000100800 */
[----:B------:R0:W-:Y:S01]  /*58880*/  @P2 STL [R1+0x2528], R32 ;  /* 0x0025282001002387 */ /* 0x0001e20000100800 */
[----:B----4-:R-:W-:-:S03]  /*58890*/  IMAD.MOV.U32 R12, RZ, RZ, R8 ;  /* 0x000000ffff0c7224 */ /* 0x010fc600078e0008 */
[----:B------:R-:W4:Y:S04]  /*588a0*/  @P4 LDG.E.U16 R20, desc[UR6][R2.64] ;  /* 0x0000000602144981 */ /* 0x000f28000c1e1500 */
[----:B------:R-:W2:Y:S04]  /*588b0*/  @P4 LDG.E.U16 R21, desc[UR6][R4.64] ;  /* 0x0000000604154981 */ /* 0x000ea8000c1e1500 */
[----:B------:R-:W2:Y:S04]  /*588c0*/  @P4 LDG.E.U16 R23, desc[UR6][R12.64] ;  /* 0x000000060c174981 */ /* 0x000ea8000c1e1500 */
[----:B------:R-:W3:Y:S04]  /*588d0*/  @P4 LDG.E.U16 R93, desc[UR6][R14.64] ;  /* 0x000000060e5d4981 */ /* 0x000ee8000c1e1500 */
[----:B0-----:R-:W3:Y:S04]  /*588e0*/  LDL R32, [R1+0x24f8] ;  /* 0x0024f80001207983 */ /* 0x001ee80000100800 */
[----:B------:R0:W-:Y:S04]  /*588f0*/  @P2 STL [R1+0x2524], R33 ;  /* 0x0025242101002387 */ /* 0x0001e80000100800 */
[----:B0-----:R-:W3:Y:S04]  /*58900*/  LDL R33, [R1+0x24f4] ;  /* 0x0024f40001217983 */ /* 0x001ee80000100800 */
[----:B------:R-:W3:Y:S04]  /*58910*/  LDL.LU R11, [R1+0x2f78] ;  /* 0x002f7800010b7983 */ /* 0x000ee80000300800 */
[----:B------:R-:W-:Y:S04]  /*58920*/  STL.64 [R1+0xc78], R12 ;  /* 0x000c780c01007387 */ /* 0x000fe80000100a00 */
[----:B------:R-:W3:Y:S04]  /*58930*/  LDL.LU R10, [R1+0x2f94] ;  /* 0x002f9400010a7983 */ /* 0x000ee80000300800 */
[----:B------:R0:W-:Y:S04]  /*58940*/  STL.64 [R1+0xc80], R2 ;  /* 0x000c800201007387 */ /* 0x0001e80000100a00 */
[----:B------:R-:W3:Y:S04]  /*58950*/  LDL.LU R9, [R1+0x2f7c] ;  /* 0x002f7c0001097983 */ /* 0x000ee80000300800 */
[----:B------:R-:W3:Y:S04]  /*58960*/  LDL.LU R8, [R1+0x2f88] ;  /* 0x002f880001087983 */ /* 0x000ee80000300800 */
        /* <DEDUP_REMOVED lines=11> */
[----:B--2---:R-:W-:Y:S04]  /*58a20*/  @P4 STL [R1+0x2514], R23 ;  /* 0x0025141701004387 */ /* 0x004fe80000100800 */
[----:B----4-:R-:W-:Y:S04]  /*58a30*/  @P4 STL [R1+0x2518], R20 ;  /* 0x0025181401004387 */ /* 0x010fe80000100800 */
[----:B------:R-:W-:Y:S04]  /*58a40*/  @P4 STL [R1+0x251c], R21 ;  /* 0x00251c1501004387 */ /* 0x000fe80000100800 */
[----:B---3--:R0:W-:Y:S01]  /*58a50*/  @P4 STL [R1+0x2520], R93 ;  /* 0x0025205d01004387 */ /* 0x0081e20000100800 */
        /* <DEDUP_REMOVED lines=14> */
[----:B------:R-:W-:Y:S04]  /*58b40*/  STL.64 [R1+0xc70], R18 ;  /* 0x000c701201007387 */ /* 0x000fe80000100a00 */
[----:B------:R-:W-:Y:S01]  /*58b50*/  STL.64 [R1+0xc68], R16 ;  /* 0x000c681001007387 */ /* 0x000fe20000100a00 */
[----:B------:R-:W-:-:S13]  /*58b60*/  ISETP.GT.AND P2, PT, R6, 0x9b, PT ;  /* 0x0000009b0600780c */ /* 0x000fda0003f44270 */
[----:B------:R-:W2:Y:S04]  /*58b70*/  @P2 LDG.E.U16 R32, desc[UR6][R4.64] ;  /* 0x0000000604202981 */ /* 0x000ea8000c1e1500 */
[----:B------:R-:W2:Y:S04]  /*58b80*/  @P2 LDG.E.U16 R33, desc[UR6][R2.64] ;  /* 0x0000000602212981 */ /* 0x000ea8000c1e1500 */
[----:B---3--:R1:W-:Y:S04]  /*58b90*/  @P5 STL [R1+0x2504], R26 ;  /* 0x0025041a01005387 */ /* 0x0083e80000100800 */
[----:B----4-:R-:W-:Y:S04]  /*58ba0*/  @P5 STL [R1+0x2508], R25 ;  /* 0x0025081901005387 */ /* 0x010fe80000100800 */
[----:B--2---:R-:W-:Y:S04]  /*58bb0*/  @P5 STL [R1+0x250c], R24 ;  /* 0x00250c1801005387 */ /* 0x004fe80000100800 */
[----:B------:R-:W-:Y:S04]  /*58bc0*/  @P5 STL [R1+0x2510], R22 ;  /* 0x0025101601005387 */ /* 0x000fe80000100800 */
[----:B0-----:R-:W2:Y:S04]  /*58bd0*/  LDL R93, [R1+0x24f0] ;  /* 0x0024f000015d7983 */ /* 0x001ea80000100800 */
[----:B------:R-:W3:Y:S04]  /*58be0*/  LDL R21, [R1+0x24ec] ;  /* 0x0024ec0001157983 */ /* 0x000ee80000100800 */
[----:B------:R0:W-:Y:S04]  /*58bf0*/  STL.64 [R1+0xc38], R2 ;  /* 0x000c380201007387 */ /* 0x0001e80000100a00 */
[----:B------:R-:W-:Y:S04]  /*58c00*/  STL.64 [R1+0xc40], R4 ;  /* 0x000c400401007387 */ /* 0x000fe80000100a00 */
[----:B------:R-:W4:Y:S04]  /*58c10*/  LDL R20, [R1+0x24e8] ;  /* 0x0024e80001147983 */ /* 0x000f280000100800 */
[----:B------:R-:W2:Y:S04]  /*58c20*/  @P2 LDG.E.U16 R27, desc[UR6][R10.64] ;  /* 0x000000060a1b2981 */ /* 0x000ea8000c1e1500 */
[----:B-1----:R-:W2:Y:S04]  /*58c30*/  LDL R26, [R1+0x24e4] ;  /* 0x0024e400011a7983 */ /* 0x002ea80000100800 */
        /* <DEDUP_REMOVED lines=10> */
[----:B------:R-:W3:Y:S01]  /*58ce0*/  @P2 LDG.E.U16 R0, desc[UR6][R8.64] ;  /* 0x0000000608002981 */ /* 0x000ee2000c1e1500 */
[----:B------:R-:W-:-:S03]  /*58cf0*/  ISETP.GT.AND P4, PT, R6, 0x9c, PT ;  /* 0x0000009c0600780c */ /* 0x000fc60003f84270 */
        /* <DEDUP_REMOVED lines=10> */
[----:B---3--:R0:W3:Y:S04]  /*58da0*/  @P4 LDG.E.U16 R21, desc[UR6][R16.64] ;  /* 0x0000000610154981 */ /* 0x0080e8000c1e1500 */
[----:B------:R1:W-:Y:S04]  /*58db0*/  @P2 STL [R1+0x2500], R27 ;  /* 0x0025001b01002387 */ /* 0x0003e80000100800 */
[----:B------:R0:W3:Y:S04]  /*58dc0*/  @P4 LDG.E.U16 R93, desc[UR6][R18.64] ;  /* 0x00000006125d4981 */ /* 0x0000e8000c1e1500 */
[----:B-1----:R-:W3:Y:S04]  /*58dd0*/  LDL R27, [R1+0x24e0] ;  /* 0x0024e000011b7983 */ /* 0x002ee80000100800 */
[----:B------:R1:W-:Y:S04]  /*58de0*/  @P2 STL [R1+0x24fc], R0 ;  /* 0x0024fc0001002387 */ /* 0x0003e80000100800 */
[----:B-1----:R-:W3:Y:S04]  /*58df0*/  LDL R0, [R1+0x24dc] ;  /* 0x0024dc0001007983 */ /* 0x002ee80000100800 */
[----:B------:R1:W-:Y:S04]  /*58e00*/  @P2 STL [R1+0x24f8], R32 ;  /* 0x0024f82001002387 */ /* 0x0003e80000100800 */
[----:B-1----:R-:W3:Y:S04]  /*58e10*/  LDL R32, [R1+0x24d8] ;  /* 0x0024d80001207983 */ /* 0x002ee80000100800 */
[----:B------:R1:W-:Y:S04]  /*58e20*/  @P2 STL [R1+0x24f4], R33 ;  /* 0x0024f42101002387 */ /* 0x0003e80000100800 */
[----:B------:R-:W3:Y:S04]  /*58e30*/  LDL R23, [R1+0x24d0] ;  /* 0x0024d00001177983 */ /* 0x000ee80000100800 */
[----:B-1----:R-:W3:Y:S04]  /*58e40*/  LDL R33, [R1+0x24d4] ;  /* 0x0024d40001217983 */ /* 0x002ee80000100800 */
[----:B------:R-:W-:Y:S04]  /*58e50*/  STL.64 [R1+0xc18], R12 ;  /* 0x000c180c01007387 */ /* 0x000fe80000100a00 */
[----:B------:R-:W-:Y:S01]  /*58e60*/  STL.64 [R1+0xc20], R14 ;  /* 0x000c200e01007387 */ /* 0x000fe20000100a00 */
[----:B------:R-:W-:-:S03]  /*58e70*/  ISETP.GT.AND P5, PT, R6, 0x9d, PT ;  /* 0x0000009d0600780c */ /* 0x000fc60003fa4270 */
[----:B------:R0:W-:Y:S04]  /*58e80*/  STL.64 [R1+0xc28], R16 ;  /* 0x000c281001007387 */ /* 0x0001e80000100a00 */
[----:B------:R-:W3:Y:S04]  /*58e90*/  LDL R22, [R1+0x24cc] ;  /* 0x0024cc0001167983 */ /* 0x000ee80000100800 */
[----:B------:R-:W3:Y:S04]  /*58ea0*/  LDL R24, [R1+0x24c8] ;  /* 0x0024c80001187983 */ /* 0x000ee80000100800 */
[----:B------:R-:W3:Y:S04]  /*58eb0*/  LDL R25, [R1+0x24c4] ;  /* 0x0024c40001197983 */ /* 0x000ee80000100800 */
[----:B------:R1:W-:Y:S01]  /*58ec0*/  STL.64 [R1+0xc30], R18 ;  /* 0x000c301201007387 */ /* 0x0003e20000100a00 */
[----:B0-----:R-:W-:-:S02]  /*58ed0*/  IMAD.MOV.U32 R16, RZ, RZ, R10 ;  /* 0x000000ffff107224 */ /* 0x001fc400078e000a */
[----:B------:R-:W-:Y:S02]  /*58ee0*/  IMAD.MOV.U32 R17, RZ, RZ, R11 ;  /* 0x000000ffff117224 */ /* 0x000fe400078e000b */
[----:B-1----:R-:W-:Y:S02]  /*58ef0*/  IMAD.MOV.U32 R18, RZ, RZ, R8 ;  /* 0x000000ffff127224 */ /* 0x002fe400078e0008 */
[----:B------:R-:W-:Y:S01]  /*58f00*/  IMAD.MOV.U32 R19, RZ, RZ, R9 ;  /* 0x000000ffff137224 */ /* 0x000fe200078e0009 */
[----:B--2---:R-:W-:Y:S04]  /*58f10*/  @P4 STL [R1+0x24e4], R26 ;  /* 0x0024e41a01004387 */ /* 0x004fe80000100800 */
[----:B----4-:R0:W-:Y:S04]  /*58f20*/  @P4 STL [R1+0x24e8], R20 ;  /* 0x0024e81401004387 */ /* 0x0101e80000100800 */
[----:B---3--:R1:W-:Y:S04]  /*58f30*/  @P4 STL [R1+0x24ec], R21 ;  /* 0x0024ec1501004387 */ /* 0x0083e80000100800 */
[----:B------:R-:W-:Y:S04]  /*58f40*/  @P4 STL [R1+0x24f0], R93 ;  /* 0x0024f05d01004387 */ /* 0x000fe80000100800 */
[----:B------:R2:W-:Y:S04]  /*58f50*/  STL.64 [R1+0xbf8], R2 ;  /* 0x000bf80201007387 */ /* 0x0005e80000100a00 */
[----:B------:R-:W-:Y:S04]  /*58f60*/  STL.64 [R1+0xc00], R16 ;  /* 0x000c001001007387 */ /* 0x000fe80000100a00 */
[----:B------:R-:W-:Y:S01]  /*58f70*/  STL.64 [R1+0xc08], R18 ;  /* 0x000c081201007387 */ /* 0x000fe20000100a00 */
[----:B0-----:R-:W-:-:S02]  /*58f80*/  IMAD.MOV.U32 R20, RZ, RZ, R4 ;  /* 0x000000ffff147224 */ /* 0x001fc400078e0004 */
[----:B-1----:R-:W-:-:S05]  /*58f90*/  IMAD.MOV.U32 R21, RZ, RZ, R5 ;  /* 0x000000ffff157224 */ /* 0x002fca00078e0005 */
[----:B------:R-:W-:Y:S04]  /*58fa0*/  STL.64 [R1+0xc10], R20 ;  /* 0x000c101401007387 */ /* 0x000fe80000100a00 */
[----:B------:R-:W3:Y:S04]  /*58fb0*/  LDL.LU R9, [R1+0x2ff8] ;  /* 0x002ff80001097983 */ /* 0x000ee80000300800 */
[----:B------:R-:W3:Y:S04]  /*58fc0*/  LDL.LU R8, [R1+0x3010] ;  /* 0x0030100001087983 */ /* 0x000ee80000300800 */
[----:B------:R-:W4:Y:S04]  /*58fd0*/  LDL.LU R11, [R1+0x2ffc] ;  /* 0x002ffc00010b7983 */ /* 0x000f280000300800 */
[----:B------:R-:W4:Y:S04]  /*58fe0*/  LDL.LU R10, [R1+0x3014] ;  /* 0x00301400010a7983 */ /* 0x000f280000300800 */
[----:B------:R-:W4:Y:S04]  /*58ff0*/  @P5 LDG.E.U16 R0, desc[UR6][R18.64] ;  /* 0x0000000612005981 */ /* 0x000f28000c1e1500 */
[----:B------:R-:W4:Y:S04]  /*59000*/  @P5 LDG.E.U16 R27, desc[UR6][R20.64] ;  /* 0x00000006141b5981 */ /* 0x000f28000c1e1500 */
[----:B------:R-:W4:Y:S04]  /*59010*/  LDL.LU R13, [R1+0x3000] ;  /* 0x00300000010d7983 */ /* 0x000f280000300800 */
[----:B------:R-:W4:Y:S04]  /*59020*/  LDL.LU R12, [R1+0x3008] ;  /* 0x00300800010c7983 */ /* 0x000f280000300800 */
[----:B------:R-:W4:Y:S04]  /*59030*/  LDL.LU R14, [R1+0x3004] ;  /* 0x00300400010e7983 */ /* 0x000f280000300800 */
[----:B------:R-:W4:Y:S04]  /*59040*/  LDL.LU R5, [R1+0x300c] ;  /* 0x00300c0001057983 */ /* 0x000f280000300800 */
[----:B------:R-:W4:Y:S04]  /*59050*/  LDL R26, [R1+0x24c0] ;  /* 0x0024c000011a7983 */ /* 0x000f280000100800 */
[----:B------:R-:W4:Y:S04]  /*59060*/  LDL.LU R4, [R1+0x3018] ;  /* 0x0030180001047983 */ /* 0x000f280000300800 */
[----:B------:R-:W4:Y:S04]  /*59070*/  @P5 LDG.E.U16 R32, desc[UR6][R16.64] ;  /* 0x0000000610205981 */ /* 0x000f28000c1e1500 */
[----:B------:R-:W4:Y:S01]  /*59080*/  @P5 LDG.E.U16 R33, desc[UR6][R2.64] ;  /* 0x0000000602215981 */ /* 0x000f22000c1e1500 */
[----:B------:R-:W-:-:S03]  /*59090*/  ISETP.GT.AND P2, PT, R6, 0x9e, PT ;  /* 0x0000009e0600780c */ /* 0x000fc60003f44270 */
[----:B--2---:R-:W2:Y:S04]  /*590a0*/  LDL.LU R3, [R1+0x3028] ;  /* 0x0030280001037983 */ /* 0x004ea80000300800 */
[----:B------:R-:W2:Y:S06]  /*590b0*/  LDL.LU R2, [R1+0x301c] ;  /* 0x00301c0001027983 */ /* 0x000eac0000300800 */
[----:B---3--:R-:W3:Y:S04]  /*590c0*/  @P2 LDG.E.U16 R25, desc[UR6][R8.64] ;  /* 0x0000000608192981 */ /* 0x008ee8000c1e1500 */
[----:B----4-:R0:W-:Y:S04]  /*590d0*/  @P5 STL [R1+0x24dc], R0 ;  /* 0x0024dc0001005387 */ /* 0x0101e80000100800 */
[----:B------:R-:W4:Y:S01]  /*590e0*/  @P2 LDG.E.U16 R24, desc[UR6][R10.64] ;  /* 0x000000060a182981 */ /* 0x000f22000c1e1500 */
[----:B------:R-:W-:-:S03]  /*590f0*/  ISETP.GT.AND P4, PT, R6, 0x9f, PT ;  /* 0x0000009f0600780c */ /* 0x000fc60003f84270 */
[----:B------:R2:W3:Y:S01]  /*59100*/  @P2 LDG.E.U16 R22, desc[UR6][R12.64] ;  /* 0x000000060c162981 */ /* 0x0004e2000c1e1500 */
[----:B------:R-:W-:-:S03]  /*59110*/  IMAD.MOV.U32 R15, RZ, RZ, R14 ;  /* 0x000000ffff0f7224 */ /* 0x000fc600078e000e */
[----:B0-----:R-:W3:Y:S04]  /*59120*/  LDL.LU R0, [R1+0x302c] ;  /* 0x00302c0001007983 */ /* 0x001ee80000300800 */
[----:B------:R0:W-:Y:S01]  /*59130*/  @P5 STL [R1+0x24e0], R27 ;  /* 0x0024e01b01005387 */ /* 0x0001e20000100800 */
[----:B------:R-:W-:-:S05]  /*59140*/  IMAD.MOV.U32 R14, RZ, RZ, R5 ;  /* 0x000000ffff0e7224 */ /* 0x000fca00078e0005 */
[----:B------:R-:W4:Y:S04]  /*59150*/  @P2 LDG.E.U16 R23, desc[UR6][R14.64] ;  /* 0x000000060e172981 */ /* 0x000f28000c1e1500 */
[----:B0-----:R-:W4:Y:S04]  /*59160*/  LDL R27, [R1+0x24bc] ;  /* 0x0024bc00011b7983 */ /* 0x001f280000100800 */
[----:B------:R0:W-:Y:S04]  /*59170*/  @P5 STL [R1+0x24d8], R32 ;  /* 0x0024d82001005387 */ /* 0x0001e80000100800 */
[----:B0-----:R-:W4:Y:S04]  /*59180*/  LDL R32, [R1+0x24b8] ;  /* 0x0024b80001207983 */ /* 0x001f280000100800 */
[----:B------:R0:W-:Y:S04]  /*59190*/  @P5 STL [R1+0x24d4], R33 ;  /* 0x0024d42101005387 */ /* 0x0001e80000100800 */
        /* <DEDUP_REMOVED lines=9> */
[----:B--2---:R-:W-:-:S02]  /*59230*/  IMAD.MOV.U32 R13, RZ, RZ, R2 ;  /* 0x000000ffff0d7224 */ /* 0x004fc400078e0002 */
[----:B------:R-:W-:Y:S02]  /*59240*/  IMAD.MOV.U32 R10, RZ, RZ, R3 ;  /* 0x000000ffff0a7224 */ /* 0x000fe400078e0003 */
[----:B------:R-:W-:Y:S02]  /*59250*/  IMAD.MOV.U32 R11, RZ, RZ, R4 ;  /* 0x000000ffff0b7224 */ /* 0x000fe400078e0004 */
[----:B---3--:R-:W-:-:S05]  /*59260*/  IMAD.MOV.U32 R12, RZ, RZ, R0 ;  /* 0x000000ffff0c7224 */ /* 0x008fca00078e0000 */
[----:B----4-:R-:W2:Y:S04]  /*59270*/  @P4 LDG.E.U16 R32, desc[UR6][R12.64] ;  /* 0x000000060c204981 */ /* 0x010ea8000c1e1500 */
[----:B------:R-:W3:Y:S04]  /*59280*/  @P4 LDG.E.U16 R33, desc[UR6][R10.64] ;  /* 0x000000060a214981 */ /* 0x000ee8000c1e1500 */
[----:B------:R-:W4:Y:S01]  /*59290*/  @P4 LDG.E.U16 R27, desc[UR6][R14.64] ;  /* 0x000000060e1b4981 */ /* 0x000f22000c1e1500 */
[----:B------:R-:W-:Y:S02]  /*592a0*/  IMAD.MOV.U32 R17, RZ, RZ, R16 ;  /* 0x000000ffff117224 */ /* 0x000fe400078e0010 */
[----:B------:R-:W-:-:S05]  /*592b0*/  IMAD.MOV.U32 R16, RZ, RZ, R9 ;  /* 0x000000ffff107224 */ /* 0x000fca00078e0009 */
[----:B------:R-:W4:Y:S04]  /*592c0*/  @P4 LDG.E.U16 R26, desc[UR6][R16.64] ;  /* 0x00000006101a4981 */ /* 0x000f28000c1e1500 */
[----:B------:R-:W-:Y:S04]  /*592d0*/  @P2 STL [R1+0x24c4], R25 ;  /* 0x0024c41901002387 */ /* 0x000fe80000100800 */
[----:B------:R-:W-:Y:S04]  /*592e0*/  @P2 STL [R1+0x24c8], R24 ;  /* 0x0024c81801002387 */ /* 0x000fe80000100800 */
        /* <DEDUP_REMOVED lines=10> */
[----:B------:R-:W4:Y:S04]  /*59390*/  LDL R93, [R1+0x24b0] ;  /* 0x0024b000015d7983 */ /* 0x000f280000100800 */
[----:B------:R-:W4:Y:S04]  /*593a0*/  LDL R21, [R1+0x24ac] ;  /* 0x0024ac0001157983 */ /* 0x000f280000100800 */
[----:B------:R-:W4:Y:S04]  /*593b0*/  LDL R20, [R1+0x24a8] ;  /* 0x0024a80001147983 */ /* 0x000f280000100800 */
[----:B0-----:R-:W4:Y:S04]  /*593c0*/  LDL R23, [R1+0x24a4] ;  /* 0x0024a40001177983 */ /* 0x001f280000100800 */
[----:B------:R-:W-:Y:S04]  /*593d0*/  STL.64 [R1+0xbd0], R16 ;  /* 0x000bd01001007387 */ /* 0x000fe80000100a00 */
[----:B------:R-:W4:Y:S04]  /*593e0*/  LDL R22, [R1+0x24a0] ;  /* 0x0024a00001167983 */ /* 0x000f280000100800 */
[----:B------:R-:W-:Y:S04]  /*593f0*/  STL.64 [R1+0xbc8], R14 ;  /* 0x000bc80e01007387 */ /* 0x000fe80000100a00 */
[----:B------:R-:W4:Y:S04]  /*59400*/  LDL R24, [R1+0x249c] ;  /* 0x00249c0001187983 */ /* 0x000f280000100800 */
[----:B------:R-:W4:Y:S04]  /*59410*/  LDL R25, [R1+0x2498] ;  /* 0x0024980001197983 */ /* 0x000f280000100800 */
[----:B--2---:R0:W-:Y:S04]  /*59420*/  @P4 STL [R1+0x24b8], R32 ;  /* 0x0024b82001004387 */ /* 0x0041e80000100800 */
[----:B0-----:R-:W2:Y:S04]  /*59430*/  LDL R32, [R1+0x2494] ;  /* 0x0024940001207983 */ /* 0x001ea80000100800 */
[----:B---3--:R-:W-:Y:S04]  /*59440*/  @P4 STL [R1+0x24b4], R33 ;  /* 0x0024b42101004387 */ /* 0x008fe80000100800 */
[----:B----4-:R-:W-:Y:S04]  /*59450*/  @P4 STL [R1+0x24bc], R27 ;  /* 0x0024bc1b01004387 */ /* 0x010fe80000100800 */
[----:B------:R0:W-:Y:S04]  /*59460*/  @P4 STL [R1+0x24c0], R26 ;  /* 0x0024c01a01004387 */ /* 0x0001e80000100800 */
[----:B------:R-:W3:Y:S04]  /*59470*/  LDL.LU R19, [R1+0x3044] ;  /* 0x0030440001137983 */ /* 0x000ee80000300800 */
[----:B------:R-:W3:Y:S01]  /*59480*/  LDL.LU R18, [R1+0x3050] ;  /* 0x0030500001127983 */ /* 0x000ee20000300800 */
[----:B------:R-:W-:Y:S01]  /*59490*/  ISETP.GT.AND P5, PT, R6, 0xa0, PT ;  /* 0x000000a00600780c */ /* 0x000fe20003fa4270 */
[----:B------:R-:W-:-:S02]  /*594a0*/  IMAD.MOV.U32 R9, RZ, RZ, R8 ;  /* 0x000000ffff097224 */ /* 0x000fc400078e0008 */
[----:B------:R-:W-:Y:S02]  /*594b0*/  IMAD.MOV.U32 R8, RZ, RZ, R3 ;  /* 0x000000ffff087224 */ /* 0x000fe400078e0003 */
[----:B------:R-:W-:Y:S02]  /*594c0*/  IMAD.MOV.U32 R17, RZ, RZ, R2 ;  /* 0x000000ffff117224 */ /* 0x000fe400078e0002 */
[----:B------:R-:W-:Y:S01]  /*594d0*/  IMAD.MOV.U32 R16, RZ, RZ, R0 ;  /* 0x000000ffff107224 */ /* 0x000fe200078e0000 */
[----:B------:R-:W4:Y:S04]  /*594e0*/  LDL.LU R3, [R1+0x3058] ;  /* 0x0030580001037983 */ /* 0x000f280000300800 */
[----:B------:R1:W-:Y:S04]  /*594f0*/  STL.64 [R1+0xb98], R4 ;  /* 0x000b980401007387 */ /* 0x0003e80000100a00 */
[----:B------:R4:W-:Y:S04]  /*59500*/  STL.64 [R1+0xba0], R8 ;  /* 0x000ba00801007387 */ /* 0x0009e80000100a00 */
[----:B------:R-:W2:Y:S04]  /*59510*/  @P5 LDG.E.U16 R23, desc[UR6][R4.64] ;  /* 0x0000000604175981 */ /* 0x000ea8000c1e1500 */
[----:B------:R-:W-:Y:S04]  /*59520*/  STL.64 [R1+0xba8], R16 ;  /* 0x000ba81001007387 */ /* 0x000fe80000100a00 */
[----:B------:R-:W2:Y:S04]  /*59530*/  LDL.LU R2, [R1+0x3070] ;  /* 0x0030700001027983 */ /* 0x000ea80000300800 */
[----:B------:R4:W2:Y:S04]  /*59540*/  @P5 LDG.E.U16 R20, desc[UR6][R8.64] ;  /* 0x0000000608145981 */ /* 0x0008a8000c1e1500 */
[----:B------:R-:W2:Y:S04]  /*59550*/  @P5 LDG.E.U16 R21, desc[UR6][R16.64] ;  /* 0x0000000610155981 */ /* 0x000ea8000c1e1500 */
        /* <DEDUP_REMOVED lines=9> */
[----:B------:R-:W2:Y:S04]  /*595f0*/  LDL R0, [R1+0x2488] ;  /* 0x0024880001007983 */ /* 0x000ea80000100800 */
[----:B------:R-:W2:Y:S04]  /*59600*/  LDL R33, [R1+0x2484] ;  /* 0x0024840001217983 */ /* 0x000ea80000100800 */
[----:B---3--:R-:W3:Y:S04]  /*59610*/  @P5 LDG.E.U16 R93, desc[UR6][R18.64] ;  /* 0x00000006125d5981 */ /* 0x008ee8000c1e1500 */
[----:B------:R-:W-:Y:S04]  /*59620*/  STL.64 [R1+0xbb0], R18 ;  /* 0x000bb01201007387 */ /* 0x000fe80000100a00 */
[----:B-1----:R-:W3:Y:S04]  /*59630*/  LDL.LU R5, [R1+0x3078] ;  /* 0x0030780001057983 */ /* 0x002ee80000300800 */
[----:B------:R-:W3:Y:S01]  /*59640*/  LDL.LU R4, [R1+0x3088] ;  /* 0x0030880001047983 */ /* 0x000ee20000300800 */
[----:B----4-:R-:W-:-:S03]  /*59650*/  IMAD.MOV.U32 R9, RZ, RZ, R3 ;  /* 0x000000ffff097224 */ /* 0x010fc600078e0003 */
[----:B--2---:R-:W-:Y:S04]  /*59660*/  @P5 STL [R1+0x24a4], R23 ;  /* 0x0024a41701005387 */ /* 0x004fe80000100800 */
[----:B------:R-:W-:Y:S01]  /*59670*/  @P5 STL [R1+0x24a8], R20 ;  /* 0x0024a81401005387 */ /* 0x000fe20000100800 */
[----:B------:R-:W-:-:S03]  /*59680*/  IMAD.MOV.U32 R8, RZ, RZ, R2 ;  /* 0x000000ffff087224 */ /* 0x000fc600078e0002 */
[----:B------:R-:W-:Y:S04]  /*59690*/  @P5 STL [R1+0x24ac], R21 ;  /* 0x0024ac1501005387 */ /* 0x000fe80000100800 */
[----:B------:R0:W2:Y:S04]  /*596a0*/  @P2 LDG.E.U16 R32, desc[UR6][R8.64] ;  /* 0x0000000608202981 */ /* 0x0000a8000c1e1500 */
[----:B------:R-:W4:Y:S04]  /*596b0*/  @P2 LDG.E.U16 R24, desc[UR6][R12.64] ;  /* 0x000000060c182981 */ /* 0x000f28000c1e1500 */
[----:B------:R-:W2:Y:S04]  /*596c0*/  @P2 LDG.E.U16 R25, desc[UR6][R10.64] ;  /* 0x000000060a192981 */ /* 0x000ea8000c1e1500 */
[----:B------:R-:W2:Y:S04]  /*596d0*/  @P2 LDG.E.U16 R22, desc[UR6][R14.64] ;  /* 0x000000060e162981 */ /* 0x000ea8000c1e1500 */
[----:B---3--:R-:W-:Y:S04]  /*596e0*/  @P5 STL [R1+0x24b0], R93 ;  /* 0x0024b05d01005387 */ /* 0x008fe80000100800 */
[----:B------:R-:W3:Y:S04]  /*596f0*/  LDL.LU R3, [R1+0x307c] ;  /* 0x00307c0001037983 */ /* 0x000ee80000300800 */
[----:B------:R-:W3:Y:S04]  /*59700*/  LDL.LU R2, [R1+0x308c] ;  /* 0x00308c0001027983 */ /* 0x000ee80000300800 */
[----:B------:R-:W-:Y:S04]  /*59710*/  STL.64 [R1+0xb78], R8 ;  /* 0x000b780801007387 */ /* 0x000fe80000100a00 */
[----:B------:R-:W-:Y:S04]  /*59720*/  STL.64 [R1+0xb80], R10 ;  /* 0x000b800a01007387 */ /* 0x000fe80000100a00 */
[----:B------:R-:W-:Y:S04]  /*59730*/  STL.64 [R1+0xb90], R14 ;  /* 0x000b900e01007387 */ /* 0x000fe80000100a00 */
[----:B------:R1:W-:Y:S04]  /*59740*/  STL.64 [R1+0xb88], R12 ;  /* 0x000b880c01007387 */ /* 0x0003e80000100a00 */
[----:B-1----:R-:W3:Y:S04]  /*59750*/  LDL.LU R13, [R1+0x3080] ;  /* 0x00308000010d7983 */ /* 0x002ee80000300800 */
[----:B------:R-:W3:Y:S04]  /*59760*/  LDL.LU R12, [R1+0x3090] ;  /* 0x00309000010c7983 */ /* 0x000ee80000300800 */
[----:B------:R-:W3:Y:S04]  /*59770*/  LDL.LU R15, [R1+0x3084] ;  /* 0x00308400010f7983 */ /* 0x000ee80000300800 */
[----:B------:R-:W3:Y:S01]  /*59780*/  LDL.LU R14, [R1+0x3094] ;  /* 0x00309400010e7983 */ /* 0x000ee20000300800 */
[----:B------:R-:W-:-:S03]  /*59790*/  ISETP.GT.AND P4, PT, R6, 0xa2, PT ;  /* 0x000000a20600780c */ /* 0x000fc60003f84270 */
[----:B----4-:R1:W-:Y:S01]  /*597a0*/  @P2 STL [R1+0x249c], R24 ;  /* 0x00249c1801002387 */ /* 0x0103e20000100800 */
[----:B0-----:R-:W-:Y:S02]  /*597b0*/  IMAD.MOV.U32 R8, RZ, RZ, R4 ;  /* 0x000000ffff087224 */ /* 0x001fe400078e0004 */
[----:B------:R-:W-:Y:S01]  /*597c0*/  IMAD.MOV.U32 R9, RZ, RZ, R5 ;  /* 0x000000ffff097224 */ /* 0x000fe200078e0005 */
[----:B-1----:R-:W4:Y:S04]  /*597d0*/  LDL R24, [R1+0x2480] ;  /* 0x0024800001187983 */ /* 0x002f280000100800 */
[----:B--2---:R0:W-:Y:S04]  /*597e0*/  @P2 STL [R1+0x2494], R32 ;  /* 0x0024942001002387 */ /* 0x0041e80000100800 */
[----:B------:R1:W-:Y:S04]  /*597f0*/  @P2 STL [R1+0x2498], R25 ;  /* 0x0024981901002387 */ /* 0x0003e80000100800 */
[----:B------:R-:W-:Y:S04]  /*59800*/  @P2 STL [R1+0x24a0], R22 ;  /* 0x0024a01601002387 */ /* 0x000fe80000100800 */
[----:B------:R-:W2:Y:S04]  /*59810*/  @P4 LDG.E.U16 R33, desc[UR6][R8.64] ;  /* 0x0000000608214981 */ /* 0x000ea8000c1e1500 */
[----:B0-----:R-:W2:Y:S04]  /*59820*/  LDL R32, [R1+0x2478] ;  /* 0x0024780001207983 */ /* 0x001ea80000100800 */
[----:B-1----:R-:W2:Y:S04]  /*59830*/  LDL R25, [R1+0x247c] ;  /* 0x00247c0001197983 */ /* 0x002ea80000100800 */
[----:B------:R-:W-:Y:S04]  /*59840*/  STL.64 [R1+0xb58], R8 ;  /* 0x000b580801007387 */ /* 0x000fe80000100a00 */
[----:B------:R-:W2:Y:S04]  /*59850*/  LDL.LU R5, [R1+0x3098] ;  /* 0x0030980001057983 */ /* 0x000ea80000300800 */
[----:B------:R-:W4:Y:S01]  /*59860*/  LDL.LU R4, [R1+0x30b4] ;  /* 0x0030b40001047983 */ /* 0x000f220000300800 */
[----:B---3--:R-:W-:-:S02]  /*59870*/  IMAD.MOV.U32 R11, RZ, RZ, R3 ;  /* 0x000000ffff0b7224 */ /* 0x008fc400078e0003 */
[----:B------:R-:W-:-:S05]  /*59880*/  IMAD.MOV.U32 R10, RZ, RZ, R2 ;  /* 0x000000ffff0a7224 */ /* 0x000fca00078e0002 */
[----:B------:R-:W3:Y:S04]  /*59890*/  @P4 LDG.E.U16 R0, desc[UR6][R10.64] ;  /* 0x000000060a004981 */ /* 0x000ee8000c1e1500 */
[----:B------:R0:W-:Y:S04]  /*598a0*/  STL.64 [R1+0xb60], R10 ;  /* 0x000b600a01007387 */ /* 0x0001e80000100a00 */
[----:B------:R-:W3:Y:S04]  /*598b0*/  LDL.LU R3, [R1+0x309c] ;  /* 0x00309c0001037983 */ /* 0x000ee80000300800 */
[----:B------:R-:W3:Y:S04]  /*598c0*/  LDL.LU R2, [R1+0x30a8] ;  /* 0x0030a80001027983 */ /* 0x000ee80000300800 */
[----:B------:R-:W3:Y:S04]  /*598d0*/  LDL R23, [R1+0x2474] ;  /* 0x0024740001177983 */ /* 0x000ee80000100800 */
[----:B------:R-:W3:Y:S04]  /*598e0*/  @P4 LDG.E.U16 R27, desc[UR6][R12.64] ;  /* 0x000000060c1b4981 */ /* 0x000ee8000c1e1500 */
[----:B------:R2:W3:Y:S04]  /*598f0*/  @P4 LDG.E.U16 R26, desc[UR6][R14.64] ;  /* 0x000000060e1a4981 */ /* 0x0004e8000c1e1500 */
[----:B------:R2:W-:Y:S04]  /*59900*/  STL.64 [R1+0xb70], R14 ;  /* 0x000b700e01007387 */ /* 0x0005e80000100a00 */
[----:B------:R-:W-:Y:S04]  /*59910*/  STL.64 [R1+0xb68], R12 ;  /* 0x000b680c01007387 */ /* 0x000fe80000100a00 */
[----:B------:R-:W3:Y:S04]  /*59920*/  LDL.LU R19, [R1+0x30a0] ;  /* 0x0030a00001137983 */ /* 0x000ee80000300800 */
[----:B------:R-:W3:Y:S04]  /*59930*/  LDL.LU R18, [R1+0x30ac] ;  /* 0x0030ac0001127983 */ /* 0x000ee80000300800 */
[----:B0-----:R-:W3:Y:S04]  /*59940*/  LDL.LU R10, [R1+0x30a4] ;  /* 0x0030a400010a7983 */ /* 0x001ee80000300800 */
[----:B------:R-:W3:Y:S01]  /*59950*/  LDL.LU R9, [R1+0x30b0] ;  /* 0x0030b00001097983 */ /* 0x000ee20000300800 */
[----:B--2---:R-:W-:-:S02]  /*59960*/  IMAD.MOV.U32 R15, RZ, RZ, R5 ;  /* 0x000000ffff0f7224 */ /* 0x004fc400078e0005 */
[----:B----4-:R-:W-:Y:S01]  /*59970*/  IMAD.MOV.U32 R14, RZ, RZ, R4 ;  /* 0x000000ffff0e7224 */ /* 0x010fe200078e0004 */
[----:B---3--:R0:W-:Y:S01]  /*59980*/  @P4 STL [R1+0x2488], R0 ;  /* 0x0024880001004387 */ /* 0x0081e20000100800 */
        /* <DEDUP_REMOVED lines=24> */
[----:B------:R3:W4:Y:S04]  /*59b10*/  @P5 LDG.E.U16 R25, desc[UR6][R18.64] ;  /* 0x0000000612195981 */ /* 0x000728000c1e1500 */
        /* <DEDUP_REMOVED lines=9> */
[----:B0-----:R-:W-:Y:S02]  /*59bb0*/  IMAD.MOV.U32 R14, RZ, RZ, R8 ;  /* 0x000000ffff0e7224 */ /* 0x001fe400078e0008 */
[----:B------:R-:W-:Y:S02]  /*59bc0*/  IMAD.MOV.U32 R15, RZ, RZ, R11 ;  /* 0x000000ffff0f7224 */ /* 0x000fe400078e000b */
[----:B------:R-:W-:Y:S02]  /*59bd0*/  IMAD.MOV.U32 R16, RZ, RZ, R4 ;  /* 0x000000ffff107224 */ /* 0x000fe400078e0004 */
[----:B------:R-:W-:Y:S01]  /*59be0*/  IMAD.MOV.U32 R17, RZ, RZ, R5 ;  /* 0x000000ffff117224 */ /* 0x000fe200078e0005 */
[----:B------:R-:W4:Y:S04]  /*59bf0*/  @P2 LDG.E.U16 R27, desc[UR6][R14.64] ;  /* 0x000000060e1b2981 */ /* 0x000f28000c1e1500 */
[----:B------:R0:W-:Y:S04]  /*59c00*/  @P5 STL [R1+0x2480], R24 ;  /* 0x0024801801005387 */ /* 0x0001e80000100800 */
[----:B------:R-:W2:Y:S04]  /*59c10*/  @P2 LDG.E.U16 R26, desc[UR6][R16.64] ;  /* 0x00000006101a2981 */ /* 0x000ea8000c1e1500 */
[----:B0-----:R-:W2:Y:S04]  /*59c20*/  LDL R24, [R1+0x245c] ;  /* 0x00245c0001187983 */ /* 0x001ea80000100800 */
[----:B------:R0:W-:Y:S04]  /*59c30*/  @P5 STL [R1+0x247c], R25 ;  /* 0x00247c1901005387 */ /* 0x0001e80000100800 */
[----:B0-----:R-:W4:Y:S04]  /*59c40*/  LDL R25, [R1+0x2458] ;  /* 0x0024580001197983 */ /* 0x001f280000100800 */
[----:B------:R0:W-:Y:S04]  /*59c50*/  @P5 STL [R1+0x2478], R32 ;  /* 0x0024782001005387 */ /* 0x0001e80000100800 */
[----:B0-----:R-:W4:Y:S04]  /*59c60*/  LDL R32, [R1+0x2454] ;  /* 0x0024540001207983 */ /* 0x001f280000100800 */
[----:B------:R-:W4:Y:S04]  /*59c70*/  LDL.LU R10, [R1+0x30d8] ;  /* 0x0030d800010a7983 */ /* 0x000f280000300800 */
[----:B------:R-:W4:Y:S04]  /*59c80*/  LDL.LU R9, [R1+0x30e8] ;  /* 0x0030e80001097983 */ /* 0x000f280000300800 */
        /* <DEDUP_REMOVED lines=13> */
[----:B--2---:R-:W-:Y:S01]  /*59d60*/  @P2 STL [R1+0x2464], R33 ;  /* 0x0024642101002387 */ /* 0x004fe20000100800 */
[----:B------:R-:W-:-:S03]  /*59d70*/  ISETP.GT.AND P4, PT, R6, 0xa5, PT ;  /* 0x000000a50600780c */ /* 0x000fc60003f84270 */
[----:B----4-:R-:W-:Y:S04]  /*59d80*/  @P2 STL [R1+0x2468], R27 ;  /* 0x0024681b01002387 */ /* 0x010fe80000100800 */
[----:B------:R0:W-:Y:S01]  /*59d90*/  @P2 STL [R1+0x246c], R26 ;  /* 0x00246c1a01002387 */ /* 0x0001e20000100800 */
[----:B------:R-:W-:Y:S02]  /*59da0*/  IMAD.MOV.U32 R13, RZ, RZ, R10 ;  /* 0x000000ffff0d7224 */ /* 0x000fe400078e000a */
[----:B------:R-:W-:Y:S01]  /*59db0*/  IMAD.MOV.U32 R12, RZ, RZ, R9 ;  /* 0x000000ffff0c7224 */ /* 0x000fe200078e0009 */
[----:B------:R-:W2:Y:S04]  /*59dc0*/  LDL.LU R10, [R1+0x30f8] ;  /* 0x0030f800010a7983 */ /* 0x000ea80000300800 */
[----:B------:R-:W4:Y:S04]  /*59dd0*/  LDL.LU R9, [R1+0x3114] ;  /* 0x0031140001097983 */ /* 0x000f280000300800 */
[----:B0-----:R-:W2:Y:S01]  /*59de0*/  LDL R26, [R1+0x244c] ;  /* 0x00244c00011a7983 */ /* 0x001ea20000100800 */
[----:B------:R-:W-:-:S03]  /*59df0*/  IMAD.MOV.U32 R15, RZ, RZ, R8 ;  /* 0x000000ffff0f7224 */ /* 0x000fc600078e0008 */
[----:B------:R-:W-:Y:S04]  /*59e00*/  STL.64 [R1+0xaf8], R12 ;  /* 0x000af80c01007387 */ /* 0x000fe80000100a00 */
[----:B------:R-:W2:Y:S01]  /*59e10*/  LDL R33, [R1+0x2448] ;  /* 0x0024480001217983 */ /* 0x000ea20000100800 */
[----:B------:R-:W-:-:S03]  /*59e20*/  IMAD.MOV.U32 R14, RZ, RZ, R4 ;  /* 0x000000ffff0e7224 */ /* 0x000fc600078e0004 */
[----:B------:R-:W2:Y:S04]  /*59e30*/  LDL R27, [R1+0x2444] ;  /* 0x00244400011b7983 */ /* 0x000ea80000100800 */
[----:B------:R-:W2:Y:S04]  /*59e40*/  LDL.LU R8, [R1+0x30fc] ;  /* 0x0030fc0001087983 */ /* 0x000ea80000300800 */
[----:B------:R-:W-:Y:S04]  /*59e50*/  STL.64 [R1+0xb00], R14 ;  /* 0x000b000e01007387 */ /* 0x000fe80000100a00 */
[----:B------:R-:W2:Y:S04]  /*59e60*/  LDL.LU R4, [R1+0x3108] ;  /* 0x0031080001047983 */ /* 0x000ea80000300800 */
[----:B------:R0:W-:Y:S04]  /*59e70*/  STL.64 [R1+0xb08], R2 ;  /* 0x000b080201007387 */ /* 0x0001e80000100a00 */
[----:B------:R-:W2:Y:S04]  /*59e80*/  @P4 LDG.E.U16 R24, desc[UR6][R2.64] ;  /* 0x0000000602184981 */ /* 0x000ea8000c1e1500 */
[----:B------:R-:W2:Y:S04]  /*59e90*/  @P4 LDG.E.U16 R32, desc[UR6][R12.64] ;  /* 0x000000060c204981 */ /* 0x000ea8000c1e1500 */
[----:B------:R-:W2:Y:S01]  /*59ea0*/  @P4 LDG.E.U16 R25, desc[UR6][R14.64] ;  /* 0x000000060e194981 */ /* 0x000ea2000c1e1500 */
[----:B---3--:R-:W-:-:S02]  /*59eb0*/  IMAD.MOV.U32 R17, RZ, RZ, R11 ;  /* 0x000000ffff117224 */ /* 0x008fc400078e000b */
[----:B------:R-:W-:-:S05]  /*59ec0*/  IMAD.MOV.U32 R16, RZ, RZ, R5 ;  /* 0x000000ffff107224 */ /* 0x000fca00078e0005 */
[----:B------:R-:W-:Y:S04]  /*59ed0*/  STL.64 [R1+0xb10], R16 ;  /* 0x000b101001007387 */ /* 0x000fe80000100a00 */
[----:B------:R-:W3:Y:S04]  /*59ee0*/  LDL.LU R11, [R1+0x3100] ;  /* 0x00310000010b7983 */ /* 0x000ee80000300800 */
[----:B------:R-:W2:Y:S04]  /*59ef0*/  LDL.LU R5, [R1+0x310c] ;  /* 0x00310c0001057983 */ /* 0x000ea80000300800 */
[----:B0-----:R-:W2:Y:S04]  /*59f00*/  LDL.LU R3, [R1+0x3104] ;  /* 0x0031040001037983 */ /* 0x001ea80000300800 */
[----:B------:R-:W2:Y:S04]  /*59f10*/  LDL.LU R2, [R1+0x3110] ;  /* 0x0031100001027983 */ /* 0x000ea80000300800 */
[----:B------:R-:W3:Y:S01]  /*59f20*/  @P4 LDG.E.U16 R22, desc[UR6][R16.64] ;  /* 0x0000000610164981 */ /* 0x000ee2000c1e1500 */
[----:B------:R-:W-:-:S13]  /*59f30*/  ISETP.GT.AND P5, PT, R6, 0xa6, PT ;  /* 0x000000a60600780c */ /* 0x000fda0003fa4270 */
[----:B--2---:R-:W2:Y:S04]  /*59f40*/  @P5 LDG.E.U16 R0, desc[UR6][R2.64] ;  /* 0x0000000602005981 */ /* 0x004ea8000c1e1500 */
[----:B------:R0:W-:Y:S01]  /*59f50*/  @P4 STL [R1+0x2454], R32 ;  /* 0x0024542001004387 */ /* 0x0001e20000100800 */
[----:B----4-:R-:W-:Y:S02]  /*59f60*/  IMAD.MOV.U32 R12, RZ, RZ, R9 ;  /* 0x000000ffff0c7224 */ /* 0x010fe400078e0009 */
[----:B------:R-:W-:Y:S01]  /*59f70*/  IMAD.MOV.U32 R13, RZ, RZ, R10 ;  /* 0x000000ffff0d7224 */ /* 0x000fe200078e000a */
[----:B------:R-:W-:Y:S04]  /*59f80*/  @P4 STL [R1+0x2458], R25 ;  /* 0x0024581901004387 */ /* 0x000fe80000100800 */
[----:B------:R-:W-:Y:S04]  /*59f90*/  @P4 STL [R1+0x245c], R24 ;  /* 0x00245c1801004387 */ /* 0x000fe80000100800 */
[----:B---3--:R-:W-:Y:S04]  /*59fa0*/  @P4 STL [R1+0x2460], R22 ;  /* 0x0024601601004387 */ /* 0x008fe80000100800 */
[----:B------:R-:W3:Y:S04]  /*59fb0*/  LDL R93, [R1+0x2440] ;  /* 0x00244000015d7983 */ /* 0x000ee80000100800 */
[----:B------:R-:W4:Y:S04]  /*59fc0*/  LDL R21, [R1+0x243c] ;  /* 0x00243c0001157983 */ /* 0x000f280000100800 */
[----:B------:R-:W3:Y:S04]  /*59fd0*/  LDL R20, [R1+0x2438] ;  /* 0x0024380001147983 */ /* 0x000ee80000100800 */
[----:B------:R-:W-:Y:S01]  /*59fe0*/  STL.64 [R1+0xad8], R12 ;  /* 0x000ad80c01007387 */ /* 0x000fe20000100a00 */
[----:B------:R-:W-:-:S02]  /*59ff0*/  IMAD.MOV.U32 R14, RZ, RZ, R4 ;  /* 0x000000ffff0e7224 */ /* 0x000fc400078e0004 */
[----:B------:R-:W-:Y:S01]  /*5a000*/  IMAD.MOV.U32 R15, RZ, RZ, R8 ;  /* 0x000000ffff0f7224 */ /* 0x000fe200078e0008 */
[----:B0-----:R-:W3:Y:S04]  /*5a010*/  LDL R32, [R1+0x2434] ;  /* 0x0024340001207983 */ /* 0x001ee80000100800 */
[----:B------:R-:W3:Y:S04]  /*5a020*/  LDL.LU R10, [R1+0x3118] ;  /* 0x00311800010a7983 */ /* 0x000ee80000300800 */
[----:B------:R-:W4:Y:S04]  /*5a030*/  LDL.LU R9, [R1+0x3130] ;  /* 0x0031300001097983 */ /* 0x000f280000300800 */
[----:B------:R-:W4:Y:S01]  /*5a040*/  LDL.LU R8, [R1+0x311c] ;  /* 0x00311c0001087983 */ /* 0x000f220000300800 */
[----:B------:R-:W-:-:S02]  /*5a050*/  IMAD.MOV.U32 R16, RZ, RZ, R5 ;  /* 0x000000ffff107224 */ /* 0x000fc400078e0005 */
[----:B------:R-:W-:Y:S01]  /*5a060*/  IMAD.MOV.U32 R17, RZ, RZ, R11 ;  /* 0x000000ffff117224 */ /* 0x000fe200078e000b */
[----:B------:R-:W-:Y:S04]  /*5a070*/  STL.64 [R1+0xae0], R14 ;  /* 0x000ae00e01007387 */ /* 0x000fe80000100a00 */
[----:B------:R-:W4:Y:S04]  /*5a080*/  LDL.LU R4, [R1+0x3134] ;  /* 0x0031340001047983 */ /* 0x000f280000300800 */
[----:B------:R0:W-:Y:S04]  /*5a090*/  STL.64 [R1+0xaf0], R2 ;  /* 0x000af00201007387 */ /* 0x0001e80000100a00 */
[----:B------:R1:W4:Y:S04]  /*5a0a0*/  @P5 LDG.E.U16 R33, desc[UR6][R14.64] ;  /* 0x000000060e215981 */ /* 0x000328000c1e1500 */
[----:B------:R-:W4:Y:S04]  /*5a0b0*/  LDL.LU R5, [R1+0x3120] ;  /* 0x0031200001057983 */ /* 0x000f280000300800 */
[----:B------:R-:W-:Y:S04]  /*5a0c0*/  STL.64 [R1+0xae8], R16 ;  /* 0x000ae81001007387 */ /* 0x000fe80000100a00 */
[----:B------:R-:W4:Y:S04]  /*5a0d0*/  @P5 LDG.E.U16 R27, desc[UR6][R12.64] ;  /* 0x000000060c1b5981 */ /* 0x000f28000c1e1500 */
[----:B------:R1:W4:Y:S04]  /*5a0e0*/  @P5 LDG.E.U16 R26, desc[UR6][R16.64] ;  /* 0x00000006101a5981 */ /* 0x000328000c1e1500 */
[----:B0-----:R-:W4:Y:S04]  /*5a0f0*/  LDL.LU R3, [R1+0x3128] ;  /* 0x0031280001037983 */ /* 0x001f280000300800 */
[----:B------:R-:W4:Y:S04]  /*5a100*/  LDL.LU R2, [R1+0x3124] ;  /* 0x0031240001027983 */ /* 0x000f280000300800 */
[----:B--2---:R0:W-:Y:S04]  /*5a110*/  @P5 STL [R1+0x2450], R0 ;  /* 0x0024500001005387 */ /* 0x0041e80000100800 */
[----:B0-----:R-:W2:Y:S01]  /*5a120*/  LDL.LU R0, [R1+0x312c] ;  /* 0x00312c0001007983 */ /* 0x001ea20000300800 */
[----:B------:R-:W-:-:S03]  /*5a130*/  ISETP.GT.AND P2, PT, R6, 0xa7, PT ;  /* 0x000000a70600780c */ /* 0x000fc60003f44270 */
[----:B------:R-:W2:Y:S04]  /*5a140*/  LDL R23, [R1+0x2430] ;  /* 0x0024300001177983 */ /* 0x000ea80000100800 */
[----:B------:R-:W2:Y:S04]  /*5a150*/  LDL R22, [R1+0x242c] ;  /* 0x00242c0001167983 */ /* 0x000ea80000100800 */
[----:B------:R-:W2:Y:S01]  /*5a160*/  LDL R24, [R1+0x2428] ;  /* 0x0024280001187983 */ /* 0x000ea20000100800 */
[----:B---3--:R-:W-:Y:S02]  /*5a170*/  IMAD.MOV.U32 R11, RZ, RZ, R10 ;  /* 0x000000ffff0b7224 */ /* 0x008fe400078e000a */
[----:B----4-:R-:W-:-:S02]  /*5a180*/  IMAD.MOV.U32 R10, RZ, RZ, R9 ;  /* 0x000000ffff0a7224 */ /* 0x010fc400078e0009 */
[----:B-1----:R-:W-:Y:S02]  /*5a190*/  IMAD.MOV.U32 R15, RZ, RZ, R8 ;  /* 0x000000ffff0f7224 */ /* 0x002fe400078e0008 */
[----:B------:R-:W-:Y:S01]  /*5a1a0*/  IMAD.MOV.U32 R14, RZ, RZ, R4 ;  /* 0x000000ffff0e7224 */ /* 0x000fe200078e0004 */
[----:B------:R0:W-:Y:S01]  /*5a1b0*/  @P5 STL [R1+0x2448], R33 ;  /* 0x0024482101005387 */ /* 0x0001e20000100800 */
[----:B------:R-:W-:-:S03]  /*5a1c0*/  IMAD.MOV.U32 R17, RZ, RZ, R5 ;  /* 0x000000ffff117224 */ /* 0x000fc600078e0005 */
[----:B------:R-:W3:Y:S04]  /*5a1d0*/  @P2 LDG.E.U16 R32, desc[UR6][R10.64] ;  /* 0x000000060a202981 */ /* 0x000ee8000c1e1500 */
[----:B------:R-:W4:Y:S04]  /*5a1e0*/  @P2 LDG.E.U16 R20, desc[UR6][R14.64] ;  /* 0x000000060e142981 */ /* 0x000f28000c1e1500 */
[----:B0-----:R-:W4:Y:S04]  /*5a1f0*/  LDL R33, [R1+0x2424] ;  /* 0x0024240001217983 */ /* 0x001f280000100800 */
[----:B------:R-:W-:Y:S04]  /*5a200*/  @P5 STL [R1+0x2444], R27 ;  /* 0x0024441b01005387 */ /* 0x000fe80000100800 */
[----:B------:R0:W-:Y:S04]  /*5a210*/  @P5 STL [R1+0x244c], R26 ;  /* 0x00244c1a01005387 */ /* 0x0001e80000100800 */
[----:B------:R-:W4:Y:S04]  /*5a220*/  LDL.LU R8, [R1+0x3138] ;  /* 0x0031380001087983 */ /* 0x000f280000300800 */
[----:B------:R-:W4:Y:S01]  /*5a230*/  LDL.LU R4, [R1+0x3148] ;  /* 0x0031480001047983 */ /* 0x000f220000300800 */
[----:B------:R-:W-:-:S03]  /*5a240*/  IMAD.MOV.U32 R16, RZ, RZ, R3 ;  /* 0x000000ffff107224 */ /* 0x000fc600078e0003 */
[----:B------:R1:W-:Y:S01]  /*5a250*/  STL.64 [R1+0xab8], R10 ;  /* 0x000ab80a01007387 */ /* 0x0003e20000100a00 */
[----:B------:R-:W-:-:S03]  /*5a260*/  IMAD.MOV.U32 R19, RZ, RZ, R2 ;  /* 0x000000ffff137224 */ /* 0x000fc600078e0002 */
[----:B------:R0:W-:Y:S04]  /*5a270*/  STL.64 [R1+0xac0], R14 ;  /* 0x000ac00e01007387 */ /* 0x0001e80000100a00 */
[----:B------:R-:W4:Y:S04]  /*5a280*/  LDL.LU R12, [R1+0x313c] ;  /* 0x00313c00010c7983 */ /* 0x000f280000300800 */
[----:B------:R-:W4:Y:S04]  /*5a290*/  LDL.LU R9, [R1+0x314c] ;  /* 0x00314c0001097983 */ /* 0x000f280000300800 */
[----:B------:R-:W-:Y:S04]  /*5a2a0*/  STL.64 [R1+0xac8], R16 ;  /* 0x000ac81001007387 */ /* 0x000fe80000100a00 */
[----:B------:R-:W4:Y:S04]  /*5a2b0*/  @P2 LDG.E.U16 R21, desc[UR6][R16.64] ;  /* 0x0000000610152981 */ /* 0x000f28000c1e1500 */
[----:B------:R-:W4:Y:S01]  /*5a2c0*/  LDL.LU R3, [R1+0x3140] ;  /* 0x0031400001037983 */ /* 0x000f220000300800 */
[----:B--2---:R-:W-:-:S03]  /*5a2d0*/  IMAD.MOV.U32 R18, RZ, RZ, R0 ;  /* 0x000000ffff127224 */ /* 0x004fc600078e0000 */
[----:B------:R-:W2:Y:S04]  /*5a2e0*/  LDL.LU R0, [R1+0x3150] ;  /* 0x0031500001007983 */ /* 0x000ea80000300800 */
[----:B------:R-:W2:Y:S04]  /*5a2f0*/  @P2 LDG.E.U16 R93, desc[UR6][R18.64] ;  /* 0x00000006125d2981 */ /* 0x000ea8000c1e1500 */
        /* <DEDUP_REMOVED lines=8> */
[----:B----4-:R-:W-:Y:S01]  /*5a380*/  @P2 STL [R1+0x2438], R20 ;  /* 0x0024381401002387 */ /* 0x010fe20000100800 */
[----:B-1----:R-:W-:-:S02]  /*5a390*/  IMAD.MOV.U32 R11, RZ, RZ, R8 ;  /* 0x000000ffff0b7224 */ /* 0x002fc400078e0008 */
[----:B------:R-:W-:Y:S02]  /*5a3a0*/  IMAD.MOV.U32 R10, RZ, RZ, R4 ;  /* 0x000000ffff0a7224 */ /* 0x000fe400078e0004 */
[----:B------:R-:W-:Y:S02]  /*5a3b0*/  IMAD.MOV.U32 R13, RZ, RZ, R12 ;  /* 0x000000ffff0d7224 */ /* 0x000fe400078e000c */
[----:B------:R-:W-:Y:S01]  /*5a3c0*/  IMAD.MOV.U32 R12, RZ, RZ, R9 ;  /* 0x000000ffff0c7224 */ /* 0x000fe200078e0009 */
[----:B------:R-:W3:Y:S04]  /*5a3d0*/  @P4 LDG.E.U16 R33, desc[UR6][R10.64] ;  /* 0x000000060a214981 */ /* 0x000ee8000c1e1500 */
[----:B------:R-:W-:Y:S01]  /*5a3e0*/  @P2 STL [R1+0x243c], R21 ;  /* 0x00243c1501002387 */ /* 0x000fe20000100800 */
[----:B------:R-:W-:-:S03]  /*5a3f0*/  IMAD.MOV.U32 R15, RZ, RZ, R3 ;  /* 0x000000ffff0f7224 */ /* 0x000fc600078e0003 */
[----:B------:R-:W4:Y:S04]  /*5a400*/  @P4 LDG.E.U16 R24, desc[UR6][R12.64] ;  /* 0x000000060c184981 */ /* 0x000f28000c1e1500 */
[----:B--2---:R-:W-:Y:S04]  /*5a410*/  @P2 STL [R1+0x2440], R93 ;  /* 0x0024405d01002387 */ /* 0x004fe80000100800 */
[----:B------:R-:W2:Y:S04]  /*5a420*/  LDL.LU R8, [R1+0x3158] ;  /* 0x0031580001087983 */ /* 0x000ea80000300800 */
[----:B------:R-:W2:Y:S04]  /*5a430*/  LDL.LU R4, [R1+0x3174] ;  /* 0x0031740001047983 */ /* 0x000ea80000300800 */
[----:B------:R-:W-:Y:S01]  /*5a440*/  STL.64 [R1+0xa98], R10 ;  /* 0x000a980a01007387 */ /* 0x000fe20000100a00 */
[----:B------:R-:W-:-:S03]  /*5a450*/  IMAD.MOV.U32 R14, RZ, RZ, R0 ;  /* 0x000000ffff0e7224 */ /* 0x000fc600078e0000 */
[----:B0-----:R-:W2:Y:S01]  /*5a460*/  LDL R32, [R1+0x2414] ;  /* 0x0024140001207983 */ /* 0x001ea20000100800 */
[----:B------:R-:W-:Y:S02]  /*5a470*/  IMAD.MOV.U32 R16, RZ, RZ, R2 ;  /* 0x000000ffff107224 */ /* 0x000fe400078e0002 */
[----:B------:R-:W-:Y:S01]  /*5a480*/  IMAD.MOV.U32 R17, RZ, RZ, R5 ;  /* 0x000000ffff117224 */ /* 0x000fe200078e0005 */
[----:B------:R-:W-:Y:S04]  /*5a490*/  STL.64 [R1+0xaa0], R12 ;  /* 0x000aa00c01007387 */ /* 0x000fe80000100a00 */
[----:B------:R-:W2:Y:S04]  /*5a4a0*/  LDL.LU R3, [R1+0x315c] ;  /* 0x00315c0001037983 */ /* 0x000ea80000300800 */
[----:B------:R-:W2:Y:S04]  /*5a4b0*/  LDL.LU R0, [R1+0x3168] ;  /* 0x0031680001007983 */ /* 0x000ea80000300800 */
[----:B------:R0:W-:Y:S04]  /*5a4c0*/  STL.64 [R1+0xaa8], R14 ;  /* 0x000aa80e01007387 */ /* 0x0001e80000100a00 */
[----:B------:R-:W-:Y:S04]  /*5a4d0*/  STL.64 [R1+0xab0], R16 ;  /* 0x000ab01001007387 */ /* 0x000fe80000100a00 */
[----:B------:R-:W2:Y:S04]  /*5a4e0*/  @P4 LDG.E.U16 R22, desc[UR6][R14.64] ;  /* 0x000000060e164981 */ /* 0x000ea8000c1e1500 */
[----:B------:R-:W2:Y:S04]  /*5a4f0*/  @P4 LDG.E.U16 R23, desc[UR6][R16.64] ;  /* 0x0000000610174981 */ /* 0x000ea8000c1e1500 */
[----:B0-----:R-:W2:Y:S04]  /*5a500*/  LDL.LU R14, [R1+0x3160] ;  /* 0x00316000010e7983 */ /* 0x001ea80000300800 */
[----:B------:R-:W2:Y:S04]  /*5a510*/  LDL.LU R9, [R1+0x316c] ;  /* 0x00316c0001097983 */ /* 0x000ea80000300800 */
[----:B------:R-:W2:Y:S04]  /*5a520*/  LDL.LU R5, [R1+0x3164] ;  /* 0x0031640001057983 */ /* 0x000ea80000300800 */
[----:B------:R-:W2:Y:S01]  /*5a530*/  LDL.LU R2, [R1+0x3170] ;  /* 0x0031700001027983 */ /* 0x000ea20000300800 */
[----:B------:R-:W-:-:S03]  /*5a540*/  ISETP.GT.AND P5, PT, R6, 0xa9, PT ;  /* 0x000000a90600780c */ /* 0x000fc60003fa4270 */
[----:B------:R-:W2:Y:S04]  /*5a550*/  LDL R93, [R1+0x2410] ;  /* 0x00241000015d7983 */ /* 0x000ea80000100800 */
[----:B---3--:R0:W-:Y:S04]  /*5a560*/  @P4 STL [R1+0x2424], R33 ;  /* 0x0024242101004387 */ /* 0x0081e80000100800 */
[----:B----4-:R-:W-:Y:S01]  /*5a570*/  @P4 STL [R1+0x2428], R24 ;  /* 0x0024281801004387 */ /* 0x010fe20000100800 */
[----:B--2---:R-:W-:Y:S02]  /*5a580*/  IMAD.MOV.U32 R13, RZ, RZ, R8 ;  /* 0x000000ffff0d7224 */ /* 0x004fe400078e0008 */
[----:B------:R-:W-:-:S05]  /*5a590*/  IMAD.MOV.U32 R12, RZ, RZ, R4 ;  /* 0x000000ffff0c7224 */ /* 0x000fca00078e0004 */
[----:B------:R1:W2:Y:S01]  /*5a5a0*/  @P5 LDG.E.U16 R32, desc[UR6][R12.64] ;  /* 0x000000060c205981 */ /* 0x0002a2000c1e1500 */
[----:B------:R-:W-:Y:S02]  /*5a5b0*/  IMAD.MOV.U32 R11, RZ, RZ, R3 ;  /* 0x000000ffff0b7224 */ /* 0x000fe400078e0003 */
[----:B------:R-:W-:Y:S01]  /*5a5c0*/  IMAD.MOV.U32 R10, RZ, RZ, R0 ;  /* 0x000000ffff0a7224 */ /* 0x000fe200078e0000 */
[----:B------:R-:W-:Y:S04]  /*5a5d0*/  @P4 STL [R1+0x242c], R22 ;  /* 0x00242c1601004387 */ /* 0x000fe80000100800 */
[----:B------:R-:W-:Y:S04]  /*5a5e0*/  @P4 STL [R1+0x2430], R23 ;  /* 0x0024301701004387 */ /* 0x000fe80000100800 */
[----:B------:R-:W3:Y:S04]  /*5a5f0*/  LDL R21, [R1+0x240c] ;  /* 0x00240c0001157983 */ /* 0x000ee80000100800 */
[----:B------:R-:W4:Y:S04]  /*5a600*/  LDL R20, [R1+0x2408] ;  /* 0x0024080001147983 */ /* 0x000f280000100800 */
[----:B0-----:R-:W2:Y:S04]  /*5a610*/  LDL R33, [R1+0x2404] ;  /* 0x0024040001217983 */ /* 0x001ea80000100800 */
[----:B------:R-:W-:Y:S04]  /*5a620*/  STL.64 [R1+0xa78], R12 ;  /* 0x000a780c01007387 */ /* 0x000fe80000100a00 */
[----:B------:R-:W2:Y:S04]  /*5a630*/  LDL.LU R8, [R1+0x3178] ;  /* 0x0031780001087983 */ /* 0x000ea80000300800 */
[----:B------:R-:W3:Y:S01]  /*5a640*/  LDL.LU R4, [R1+0x3190] ;  /* 0x0031900001047983 */ /* 0x000ee20000300800 */
[----:B------:R-:W-:-:S03]  /*5a650*/  IMAD.MOV.U32 R15, RZ, RZ, R14 ;  /* 0x000000ffff0f7224 */ /* 0x000fc600078e000e */
[----:B------:R-:W1:Y:S04]  /*5a660*/  LDL.LU R3, [R1+0x317c] ;  /* 0x00317c0001037983 */ /* 0x000e680000300800 */
[----:B------:R-:W4:Y:S01]  /*5a670*/  @P5 LDG.E.U16 R27, desc[UR6][R10.64] ;  /* 0x000000060a1b5981 */ /* 0x000f22000c1e1500 */
[----:B------:R-:W-:Y:S02]  /*5a680*/  IMAD.MOV.U32 R17, RZ, RZ, R5 ;  /* 0x000000ffff117224 */ /* 0x000fe400078e0005 */
[----:B------:R-:W-:Y:S02]  /*5a690*/  IMAD.MOV.U32 R16, RZ, RZ, R2 ;  /* 0x000000ffff107224 */ /* 0x000fe400078e0002 */
[----:B------:R-:W-:Y:S01]  /*5a6a0*/  IMAD.MOV.U32 R14, RZ, RZ, R9 ;  /* 0x000000ffff0e7224 */ /* 0x000fe200078e0009 */
[----:B------:R-:W-:Y:S04]  /*5a6b0*/  STL.64 [R1+0xa80], R10 ;  /* 0x000a800a01007387 */ /* 0x000fe80000100a00 */
[----:B------:R-:W4:Y:S04]  /*5a6c0*/  @P5 LDG.E.U16 R25, desc[UR6][R16.64] ;  /* 0x0000000610195981 */ /* 0x000f28000c1e1500 */
[----:B------:R-:W4:Y:S04]  /*5a6d0*/  LDL.LU R0, [R1+0x3194] ;  /* 0x0031940001007983 */ /* 0x000f280000300800 */
[----:B------:R-:W-:Y:S04]  /*5a6e0*/  STL.64 [R1+0xa90], R16 ;  /* 0x000a901001007387 */ /* 0x000fe80000100a00 */
[----:B------:R0:W-:Y:S04]  /*5a6f0*/  STL.64 [R1+0xa88], R14 ;  /* 0x000a880e01007387 */ /* 0x0001e80000100a00 */
[----:B------:R-:W4:Y:S04]  /*5a700*/  @P5 LDG.E.U16 R26, desc[UR6][R14.64] ;  /* 0x000000060e1a5981 */ /* 0x000f28000c1e1500 */
[----:B0-----:R-:W4:Y:S04]  /*5a710*/  LDL.LU R14, [R1+0x3180] ;  /* 0x00318000010e7983 */ /* 0x001f280000300800 */
[----:B------:R-:W4:Y:S04]  /*5a720*/  LDL.LU R11, [R1+0x3188] ;  /* 0x00318800010b7983 */ /* 0x000f280000300800 */
[----:B------:R-:W4:Y:S04]  /*5a730*/  LDL.LU R5, [R1+0x3184] ;  /* 0x0031840001057983 */ /* 0x000f280000300800 */
[----:B------:R-:W4:Y:S01]  /*5a740*/  LDL.LU R2, [R1+0x318c] ;  /* 0x00318c0001027983 */ /* 0x000f220000300800 */
[----:B------:R-:W-:-:S03]  /*5a750*/  ISETP.GT.AND P2, PT, R6, 0xaa, PT ;  /* 0x000000aa0600780c */ /* 0x000fc60003f44270 */
[----:B------:R-:W4:Y:S04]  /*5a760*/  LDL R23, [R1+0x2400] ;  /* 0x0024000001177983 */ /* 0x000f280000100800 */
[----:B------:R-:W4:Y:S04]  /*5a770*/  LDL R22, [R1+0x23fc] ;  /* 0x0023fc0001167983 */ /* 0x000f280000100800 */
[----:B------:R-:W4:Y:S01]  /*5a780*/  LDL R24, [R1+0x23f8] ;  /* 0x0023f80001187983 */ /* 0x000f220000100800 */
[----:B--2---:R-:W-:Y:S02]  /*5a790*/  IMAD.MOV.U32 R9, RZ, RZ, R8 ;  /* 0x000000ffff097224 */ /* 0x004fe400078e0008 */
[----:B---3--:R-:W-:-:S02]  /*5a7a0*/  IMAD.MOV.U32 R8, RZ, RZ, R4 ;  /* 0x000000ffff087224 */ /* 0x008fc400078e0004 */
[----:B-1----:R-:W-:-:S03]  /*5a7b0*/  IMAD.MOV.U32 R13, RZ, RZ, R3 ;  /* 0x000000ffff0d7224 */ /* 0x002fc600078e0003 */
[----:B------:R-:W2:Y:S04]  /*5a7c0*/  @P2 LDG.E.U16 R33, desc[UR6][R8.64] ;  /* 0x0000000608212981 */ /* 0x000ea8000c1e1500 */
[----:B----4-:R0:W-:Y:S01]  /*5a7d0*/  @P5 STL [R1+0x2420], R25 ;  /* 0x0024201901005387 */ /* 0x0101e20000100800 */
[----:B------:R-:W-:-:S05]  /*5a7e0*/  IMAD.MOV.U32 R12, RZ, RZ, R0 ;  /* 0x000000ffff0c7224 */ /* 0x000fca00078e0000 */
[----:B------:R-:W3:Y:S04]  /*5a7f0*/  @P2 LDG.E.U16 R20, desc[UR6][R12.64] ;  /* 0x000000060c142981 */ /* 0x000ee8000c1e1500 */
[----:B0-----:R-:W4:Y:S04]  /*5a800*/  LDL R25, [R1+0x23f4] ;  /* 0x0023f40001197983 */ /* 0x001f280000100800 */
[----:B------:R-:W-:Y:S04]  /*5a810*/  @P5 STL [R1+0x2414], R32 ;  /* 0x0024142001005387 */ /* 0x000fe80000100800 */
[----:B------:R-:W-:Y:S04]  /*5a820*/  @P5 STL [R1+0x2418], R27 ;  /* 0x0024181b01005387 */ /* 0x000fe80000100800 */
[----:B------:R0:W-:Y:S04]  /*5a830*/  @P5 STL [R1+0x241c], R26 ;  /* 0x00241c1a01005387 */ /* 0x0001e80000100800 */
[----:B------:R-:W4:Y:S04]  /*5a840*/  LDL.LU R10, [R1+0x3198] ;  /* 0x00319800010a7983 */ /* 0x000f280000300800 */
[----:B------:R-:W4:Y:S04]  /*5a850*/  LDL.LU R4, [R1+0x31a8] ;  /* 0x0031a80001047983 */ /* 0x000f280000300800 */
[----:B------:R-:W-:Y:S01]  /*5a860*/  STL.64 [R1+0xa58], R8 ;  /* 0x000a580801007387 */ /* 0x000fe20000100a00 */
[----:B------:R-:W-:-:S02]  /*5a870*/  IMAD.MOV.U32 R15, RZ, RZ, R14 ;  /* 0x000000ffff0f7224 */ /* 0x000fc400078e000e */
[----:B------:R-:W-:Y:S02]  /*5a880*/  IMAD.MOV.U32 R16, RZ, RZ, R2 ;  /* 0x000000ffff107224 */ /* 0x000fe400078e0002 */
[----:B------:R-:W-:Y:S01]  /*5a890*/  IMAD.MOV.U32 R17, RZ, RZ, R5 ;  /* 0x000000ffff117224 */ /* 0x000fe200078e0005 */
[----:B------:R-:W-:Y:S01]  /*5a8a0*/  STL.64 [R1+0xa60], R12 ;  /* 0x000a600c01007387 */ /* 0x000fe20000100a00 */
[----:B------:R-:W-:-:S03]  /*5a8b0*/  IMAD.MOV.U32 R14, RZ, RZ, R11 ;  /* 0x000000ffff0e7224 */ /* 0x000fc600078e000b */
[----:B------:R-:W4:Y:S04]  /*5a8c0*/  LDL.LU R3, [R1+0x319c] ;  /* 0x00319c0001037983 */ /* 0x000f280000300800 */
[----:B------:R-:W4:Y:S04]  /*5a8d0*/  LDL.LU R0, [R1+0x31ac] ;  /* 0x0031ac0001007983 */ /* 0x000f280000300800 */
[----:B0-----:R-:W4:Y:S04]  /*5a8e0*/  LDL R26, [R1+0x23f0] ;  /* 0x0023f000011a7983 */ /* 0x001f280000100800 */
[----:B------:R-:W4:Y:S04]  /*5a8f0*/  LDL R27, [R1+0x23ec] ;  /* 0x0023ec00011b7983 */ /* 0x000f280000100800 */
[----:B------:R-:W4:Y:S04]  /*5a900*/  LDL R32, [R1+0x23e8] ;  /* 0x0023e80001207983 */ /* 0x000f280000100800 */
[----:B------:R0:W-:Y:S04]  /*5a910*/  STL.64 [R1+0xa70], R16 ;  /* 0x000a701001007387 */ /* 0x0001e80000100a00 */
[----:B------:R-:W4:Y:S04]  /*5a920*/  @P2 LDG.E.U16 R93, desc[UR6][R16.64] ;  /* 0x00000006105d2981 */ /* 0x000f28000c1e1500 */
[----:B------:R1:W4:Y:S04]  /*5a930*/  @P2 LDG.E.U16 R21, desc[UR6][R14.64] ;  /* 0x000000060e152981 */ /* 0x000328000c1e1500 */
[----:B0-----:R-:W4:Y:S04]  /*5a940*/  LDL.LU R16, [R1+0x31a0] ;  /* 0x0031a00001107983 */ /* 0x001f280000300800 */
[----:B------:R1:W-:Y:S04]  /*5a950*/  STL.64 [R1+0xa68], R14 ;  /* 0x000a680e01007387 */ /* 0x0003e80000100a00 */
[----:B------:R-:W4:Y:S04]  /*5a960*/  LDL.LU R11, [R1+0x31b0] ;  /* 0x0031b000010b7983 */ /* 0x000f280000300800 */
[----:B------:R-:W4:Y:S04]  /*5a970*/  LDL.LU R5, [R1+0x31a4] ;  /* 0x0031a40001057983 */ /* 0x000f280000300800 */
[----:B------:R-:W4:Y:S01]  /*5a980*/  LDL.LU R2, [R1+0x31b4] ;  /* 0x0031b40001027983 */ /* 0x000f220000300800 */
[----:B------:R-:W-:-:S03]  /*5a990*/  ISETP.GT.AND P4, PT, R6, 0xab, PT ;  /* 0x000000ab0600780c */ /* 0x000fc60003f84270 */
[----:B------:R-:W4:Y:S04]  /*5a9a0*/  LDL.LU R9, [R1+0x31b8] ;  /* 0x0031b80001097983 */ /* 0x000f280000300800 */
[----:B------:R-:W4:Y:S04]  /*5a9b0*/  LDL.LU R8, [R1+0x31d4] ;  /* 0x0031d40001087983 */ /* 0x000f280000300800 */
[----:B--2---:R0:W-:Y:S04]  /*5a9c0*/  @P2 STL [R1+0x2404], R33 ;  /* 0x0024042101002387 */ /* 0x0041e80000100800 */
[----:B---3--:R-:W-:Y:S01]  /*5a9d0*/  @P2 STL [R1+0x2408], R20 ;  /* 0x0024081401002387 */ /* 0x008fe20000100800 */
[----:B----4-:R-:W-:-:S02]  /*5a9e0*/  IMAD.MOV.U32 R13, RZ, RZ, R10 ;  /* 0x000000ffff0d7224 */ /* 0x010fc400078e000a */
[----:B------:R-:W-:-:S05]  /*5a9f0*/  IMAD.MOV.U32 R12, RZ, RZ, R4 ;  /* 0x000000ffff0c7224 */ /* 0x000fca00078e0004 */
[----:B------:R-:W2:Y:S01]  /*5aa00*/  @P4 LDG.E.U16 R25, desc[UR6][R12.64] ;  /* 0x000000060c194981 */ /* 0x000ea2000c1e1500 */
[----:B-1----:R-:W-:Y:S02]  /*5aa10*/  IMAD.MOV.U32 R15, RZ, RZ, R3 ;  /* 0x000000ffff0f7224 */ /* 0x002fe400078e0003 */
[----:B------:R-:W-:-:S05]  /*5aa20*/  IMAD.MOV.U32 R14, RZ, RZ, R0 ;  /* 0x000000ffff0e7224 */ /* 0x000fca00078e0000 */
[----:B------:R-:W3:Y:S04]  /*5aa30*/  @P4 LDG.E.U16 R24, desc[UR6][R14.64] ;  /* 0x000000060e184981 */ /* 0x000ee8000c1e1500 */
[----:B------:R-:W-:Y:S04]  /*5aa40*/  @P2 STL [R1+0x240c], R21 ;  /* 0x00240c1501002387 */ /* 0x000fe80000100800 */
[----:B------:R-:W-:Y:S04]  /*5aa50*/  @P2 STL [R1+0x2410], R93 ;  /* 0x0024105d01002387 */ /* 0x000fe80000100800 */
[----:B------:R-:W4:Y:S04]  /*5aa60*/  LDL.LU R10, [R1+0x31bc] ;  /* 0x0031bc00010a7983 */ /* 0x000f280000300800 */
[----:B------:R-:W4:Y:S04]  /*5aa70*/  LDL.LU R0, [R1+0x31c8] ;  /* 0x0031c80001007983 */ /* 0x000f280000300800 */
[----:B------:R1:W-:Y:S04]  /*5aa80*/  STL.64 [R1+0xa38], R12 ;  /* 0x000a380c01007387 */ /* 0x0003e80000100a00 */
[----:B------:R0:W-:Y:S04]  /*5aa90*/  STL.64 [R1+0xa40], R14 ;  /* 0x000a400e01007387 */ /* 0x0001e80000100a00 */
[----:B------:R-:W1:Y:S04]  /*5aaa0*/  LDL.LU R4, [R1+0x31c0] ;  /* 0x0031c00001047983 */ /* 0x000e680000300800 */
[----:B------:R-:W4:Y:S01]  /*5aab0*/  LDL.LU R3, [R1+0x31cc] ;  /* 0x0031cc0001037983 */ /* 0x000f220000300800 */
[----:B------:R-:W-:-:S03]  /*5aac0*/  IMAD.MOV.U32 R17, RZ, RZ, R16 ;  /* 0x000000ffff117224 */ /* 0x000fc600078e0010 */
[----:B0-----:R-:W4:Y:S01]  /*5aad0*/  LDL R33, [R1+0x23e4] ;  /* 0x0023e40001217983 */ /* 0x001f220000100800 */
[----:B------:R-:W-:Y:S02]  /*5aae0*/  IMAD.MOV.U32 R19, RZ, RZ, R5 ;  /* 0x000000ffff137224 */ /* 0x000fe400078e0005 */
[----:B------:R-:W-:Y:S02]  /*5aaf0*/  IMAD.MOV.U32 R18, RZ, RZ, R2 ;  /* 0x000000ffff127224 */ /* 0x000fe400078e0002 */
[----:B------:R-:W-:-:S03]  /*5ab00*/  IMAD.MOV.U32 R16, RZ, RZ, R11 ;  /* 0x000000ffff107224 */ /* 0x000fc600078e000b */
[----:B------:R-:W-:Y:S04]  /*5ab10*/  STL.64 [R1+0xa50], R18 ;  /* 0x000a501201007387 */ /* 0x000fe80000100a00 */
[----:B------:R-:W4:Y:S04]  /*5ab20*/  LDL.LU R5, [R1+0x31c4] ;  /* 0x0031c40001057983 */ /* 0x000f280000300800 */
[----:B------:R-:W-:Y:S04]  /*5ab30*/  STL.64 [R1+0xa48], R16 ;  /* 0x000a481001007387 */ /* 0x000fe80000100a00 */
[----:B------:R-:W4:Y:S04]  /*5ab40*/  @P4 LDG.E.U16 R22, desc[UR6][R16.64] ;  /* 0x0000000610164981 */ /* 0x000f28000c1e1500 */
[----:B------:R-:W4:Y:S04]  /*5ab50*/  @P4 LDG.E.U16 R23, desc[UR6][R18.64] ;  /* 0x0000000612174981 */ /* 0x000f28000c1e1500 */
[----:B------:R-:W4:Y:S01]  /*5ab60*/  LDL.LU R2, [R1+0x31d0] ;  /* 0x0031d00001027983 */ /* 0x000f220000300800 */
[----:B------:R-:W-:-:S03]  /*5ab70*/  ISETP.GT.AND P5, PT, R6, 0xac, PT ;  /* 0x000000ac0600780c */ /* 0x000fc60003fa4270 */
[----:B--2---:R-:W-:Y:S04]  /*5ab80*/  @P4 STL [R1+0x23f4], R25 ;  /* 0x0023f41901004387 */ /* 0x004fe80000100800 */
[----:B---3--:R-:W-:Y:S01]  /*5ab90*/  @P4 STL [R1+0x23f8], R24 ;  /* 0x0023f81801004387 */ /* 0x008fe20000100800 */
[----:B----4-:R-:W-:Y:S02]  /*5aba0*/  IMAD.MOV.U32 R11, RZ, RZ, R10 ;  /* 0x000000ffff0b7224 */ /* 0x010fe400078e000a */
[----:B------:R-:W-:Y:S02]  /*5abb0*/  IMAD.MOV.U32 R10, RZ, RZ, R0 ;  /* 0x000000ffff0a7224 */ /* 0x000fe400078e0000 */
[----:B-1----:R-:W-:Y:S02]  /*5abc0*/  IMAD.MOV.U32 R13, RZ, RZ, R4 ;  /* 0x000000ffff0d7224 */ /* 0x002fe400078e0004 */
[----:B------:R-:W-:Y:S01]  /*5abd0*/  IMAD.MOV.U32 R12, RZ, RZ, R3 ;  /* 0x000000ffff0c7224 */ /* 0x000fe200078e0003 */
[----:B------:R-:W2:Y:S04]  /*5abe0*/  @P5 LDG.E.U16 R32, desc[UR6][R10.64] ;  /* 0x000000060a205981 */ /* 0x000ea8000c1e1500 */
[----:B------:R-:W3:Y:S04]  /*5abf0*/  @P5 LDG.E.U16 R33, desc[UR6][R8.64] ;  /* 0x0000000608215981 */ /* 0x000ee8000c1e1500 */
[----:B------:R-:W4:Y:S01]  /*5ac00*/  @P5 LDG.E.U16 R27, desc[UR6][R12.64] ;  /* 0x000000060c1b5981 */ /* 0x000f22000c1e1500 */
[----:B------:R-:W-:-:S03]  /*5ac10*/  IMAD.MOV.U32 R15, RZ, RZ, R5 ;  /* 0x000000ffff0f7224 */ /* 0x000fc600078e0005 */
[----:B------:R-:W-:Y:S04]  /*5ac20*/  @P4 STL [R1+0x23fc], R22 ;  /* 0x0023fc1601004387 */ /* 0x000fe80000100800 */
[----:B------:R-:W-:Y:S01]  /*5ac30*/  @P4 STL [R1+0x2400], R23 ;  /* 0x0024001701004387 */ /* 0x000fe20000100800 */
[----:B------:R-:W-:-:S03]  /*5ac40*/  IMAD.MOV.U32 R14, RZ, RZ, R2 ;  /* 0x000000ffff0e7224 */ /* 0x000fc600078e0002 */
[----:B------:R-:W2:Y:S04]  /*5ac50*/  LDL R93, [R1+0x23e0] ;  /* 0x0023e000015d7983 */ /* 0x000ea80000100800 */
[----:B------:R-:W2:Y:S04]  /*5ac60*/  LDL R21, [R1+0x23dc] ;  /* 0x0023dc0001157983 */ /* 0x000ea80000100800 */
[----:B------:R-:W2:Y:S04]  /*5ac70*/  LDL R20, [R1+0x23d8] ;  /* 0x0023d80001147983 */ /* 0x000ea80000100800 */
[----:B------:R-:W-:Y:S04]  /*5ac80*/  STL.64 [R1+0xa18], R8 ;  /* 0x000a180801007387 */ /* 0x000fe80000100a00 */
[----:B------:R-:W2:Y:S04]  /*5ac90*/  LDL R0, [R1+0x23d4] ;  /* 0x0023d40001007983 */ /* 0x000ea80000100800 */
[----:B------:R-:W2:Y:S04]  /*5aca0*/  LDL.LU R4, [R1+0x31d8] ;  /* 0x0031d80001047983 */ /* 0x000ea80000300800 */
[----:B------:R-:W-:Y:S04]  /*5acb0*/  STL.64 [R1+0xa20], R10 ;  /* 0x000a200a01007387 */ /* 0x000fe80000100a00 */
[----:B------:R-:W2:Y:S04]  /*5acc0*/  @P5 LDG.E.U16 R26, desc[UR6][R14.64] ;  /* 0x000000060e1a5981 */ /* 0x000ea8000c1e1500 */
[----:B------:R-:W3:Y:S04]  /*5acd0*/  LDL.LU R3, [R1+0x31f0] ;  /* 0x0031f00001037983 */ /* 0x000ee80000300800 */
[----:B------:R0:W-:Y:S04]  /*5ace0*/  STL.64 [R1+0xa28], R12 ;  /* 0x000a280c01007387 */ /* 0x0001e80000100a00 */
[----:B------:R3:W-:Y:S04]  /*5acf0*/  STL.64 [R1+0xa30], R14 ;  /* 0x000a300e01007387 */ /* 0x0007e80000100a00 */
[----:B0-----:R-:W4:Y:S04]  /*5ad00*/  LDL.LU R13, [R1+0x31dc] ;  /* 0x0031dc00010d7983 */ /* 0x001f280000300800 */
[----:B------:R-:W4:Y:S04]  /*5ad10*/  LDL.LU R12, [R1+0x31f4] ;  /* 0x0031f400010c7983 */ /* 0x000f280000300800 */
[----:B------:R-:W4:Y:S04]  /*5ad20*/  LDL.LU R17, [R1+0x31e0] ;  /* 0x0031e00001117983 */ /* 0x000f280000300800 */
[----:B------:R-:W4:Y:S04]  /*5ad30*/  LDL.LU R16, [R1+0x31e8] ;  /* 0x0031e80001107983 */ /* 0x000f280000300800 */
[----:B------:R-:W4:Y:S04]  /*5ad40*/  LDL.LU R11, [R1+0x31e4] ;  /* 0x0031e400010b7983 */ /* 0x000f280000300800 */
[----:B------:R-:W4:Y:S04]  /*5ad50*/  LDL.LU R2, [R1+0x31ec] ;  /* 0x0031ec0001027983 */ /* 0x000f280000300800 */
[----:B------:R-:W4:Y:S04]  /*5ad60*/  LDL R24, [R1+0x23d0] ;  /* 0x0023d00001187983 */ /* 0x000f280000100800 */
[----:B------:R-:W4:Y:S01]  /*5ad70*/  LDL R25, [R1+0x23cc] ;  /* 0x0023cc0001197983 */ /* 0x000f220000100800 */
[----:B------:R-:W-:-:S03]  /*5ad80*/  ISETP.GT.AND P2, PT, R6, 0xad, PT ;  /* 0x000000ad0600780c */ /* 0x000fc60003f44270 */
[----:B--2---:R0:W-:Y:S01]  /*5ad90*/  @P5 STL [R1+0x23f0], R26 ;  /* 0x0023f01a01005387 */ /* 0x0041e20000100800 */
[----:B---3--:R-:W-:Y:S02]  /*5ada0*/  IMAD.MOV.U32 R14, RZ, RZ, R3 ;  /* 0x000000ffff0e7224 */ /* 0x008fe400078e0003 */
[----:B------:R-:W-:-:S07]  /*5adb0*/  IMAD.MOV.U32 R15, RZ, RZ, R4 ;  /* 0x000000ffff0f7224 */ /* 0x000fce00078e0004 */
[----:B------:R-:W2:Y:S04]  /*5adc0*/  @P2 LDG.E.U16 R0, desc[UR6][R14.64] ;  /* 0x000000060e002981 */ /* 0x000ea8000c1e1500 */
[----:B0-----:R-:W3:Y:S04]  /*5add0*/  LDL R26, [R1+0x23c8] ;  /* 0x0023c800011a7983 */ /* 0x001ee80000100800 */
[----:B----4-:R0:W-:Y:S04]  /*5ade0*/  @P5 STL [R1+0x23ec], R27 ;  /* 0x0023ec1b01005387 */ /* 0x0101e80000100800 */
[----:B------:R-:W4:Y:S04]  /*5adf0*/  @P2 LDG.E.U16 R20, desc[UR6][R12.64] ;  /* 0x000000060c142981 */ /* 0x000f28000c1e1500 */
[----:B------:R-:W3:Y:S04]  /*5ae00*/  @P2 LDG.E.U16 R21, desc[UR6][R16.64] ;  /* 0x0000000610152981 */ /* 0x000ee8000c1e1500 */
[----:B0-----:R-:W3:Y:S04]  /*5ae10*/  LDL R27, [R1+0x23c4] ;  /* 0x0023c400011b7983 */ /* 0x001ee80000100800 */
[----:B------:R-:W-:Y:S04]  /*5ae20*/  @P5 STL [R1+0x23e4], R33 ;  /* 0x0023e42101005387 */ /* 0x000fe80000100800 */
[----:B------:R0:W-:Y:S04]  /*5ae30*/  @P5 STL [R1+0x23e8], R32 ;  /* 0x0023e82001005387 */ /* 0x0001e80000100800 */
[----:B------:R-:W3:Y:S04]  /*5ae40*/  LDL.LU R5, [R1+0x31f8] ;  /* 0x0031f80001057983 */ /* 0x000ee80000300800 */
[----:B------:R-:W3:Y:S04]  /*5ae50*/  LDL.LU R4, [R1+0x3208] ;  /* 0x0032080001047983 */ /* 0x000ee80000300800 */
[----:B------:R-:W3:Y:S04]  /*5ae60*/  LDL.LU R10, [R1+0x31fc] ;  /* 0x0031fc00010a7983 */ /* 0x000ee80000300800 */
[----:B------:R-:W-:Y:S01]  /*5ae70*/  STL.64 [R1+0x9f8], R14 ;  /* 0x0009f80e01007387 */ /* 0x000fe20000100a00 */
[----:B------:R-:W-:-:S02]  /*5ae80*/  IMAD.MOV.U32 R18, RZ, RZ, R2 ;  /* 0x000000ffff127224 */ /* 0x000fc400078e0002 */
[----:B------:R-:W-:Y:S01]  /*5ae90*/  IMAD.MOV.U32 R19, RZ, RZ, R11 ;  /* 0x000000ffff137224 */ /* 0x000fe200078e000b */
[----:B------:R-:W3:Y:S04]  /*5aea0*/  LDL.LU R9, [R1+0x320c] ;  /* 0x00320c0001097983 */ /* 0x000ee80000300800 */
[----:B------:R-:W3:Y:S04]  /*5aeb0*/  LDL.LU R8, [R1+0x3200] ;  /* 0x0032000001087983 */ /* 0x000ee80000300800 */
[----:B------:R-:W3:Y:S04]  /*5aec0*/  LDL.LU R3, [R1+0x3210] ;  /* 0x0032100001037983 */ /* 0x000ee80000300800 */
[----:B------:R-:W3:Y:S04]  /*5aed0*/  LDL R23, [R1+0x23c0] ;  /* 0x0023c00001177983 */ /* 0x000ee80000100800 */
[----:B------:R-:W3:Y:S04]  /*5aee0*/  LDL R22, [R1+0x23bc] ;  /* 0x0023bc0001167983 */ /* 0x000ee80000100800 */
[----:B0-----:R-:W3:Y:S04]  /*5aef0*/  LDL R32, [R1+0x23b8] ;  /* 0x0023b80001207983 */ /* 0x001ee80000100800 */
[----:B------:R-:W3:Y:S04]  /*5af00*/  LDL R33, [R1+0x23b4] ;  /* 0x0023b40001217983 */ /* 0x000ee80000100800 */
[----:B------:R0:W-:Y:S04]  /*5af10*/  STL.64 [R1+0xa10], R18 ;  /* 0x000a101201007387 */ /* 0x0001e80000100a00 */
[----:B------:R1:W-:Y:S04]  /*5af20*/  STL.64 [R1+0xa00], R12 ;  /* 0x000a000c01007387 */ /* 0x0003e80000100a00 */
[----:B------:R-:W3:Y:S04]  /*5af30*/  @P2 LDG.E.U16 R93, desc[UR6][R18.64] ;  /* 0x00000006125d2981 */ /* 0x000ee8000c1e1500 */
[----:B------:R-:W-:Y:S04]  /*5af40*/  STL.64 [R1+0xa08], R16 ;  /* 0x000a081001007387 */ /* 0x000fe80000100a00 */
[----:B0-----:R-:W3:Y:S04]  /*5af50*/  LDL.LU R18, [R1+0x3204] ;  /* 0x0032040001127983 */ /* 0x001ee80000300800 */
[----:B-1----:R-:W3:Y:S01]  /*5af60*/  LDL.LU R13, [R1+0x3214] ;  /* 0x00321400010d7983 */ /* 0x002ee20000300800 */
[----:B------:R-:W-:-:S03]  /*5af70*/  ISETP.GT.AND P4, PT, R6, 0xae, PT ;  /* 0x000000ae0600780c */ /* 0x000fc60003f84270 */
[----:B------:R-:W3:Y:S04]  /*5af80*/  LDL.LU R2, [R1+0x3218] ;  /* 0x0032180001027983 */ /* 0x000ee80000300800 */
[----:B--2---:R0:W-:Y:S04]  /*5af90*/  @P2 STL [R1+0x23d4], R0 ;  /* 0x0023d40001002387 */ /* 0x0041e80000100800 */
[----:B0-----:R-:W2:Y:S04]  /*5afa0*/  LDL.LU R0, [R1+0x3234] ;  /* 0x0032340001007983 */ /* 0x001ea80000300800 */
[----:B----4-:R-:W-:Y:S04]  /*5afb0*/  @P2 STL [R1+0x23d8], R20 ;  /* 0x0023d81401002387 */ /* 0x010fe80000100800 */
[----:B---3--:R-:W-:Y:S01]  /*5afc0*/  @P2 STL [R1+0x23dc], R21 ;  /* 0x0023dc1501002387 */ /* 0x008fe20000100800 */
[----:B------:R-:W-:-:S03]  /*5afd0*/  IMAD.MOV.U32 R15, RZ, RZ, R10 ;  /* 0x000000ffff0f7224 */ /* 0x000fc600078e000a */
[----:B------:R0:W3:Y:S01]  /*5afe0*/  @P4 LDG.E.U16 R27, desc[UR6][R4.64] ;  /* 0x00000006041b4981 */ /* 0x0000e2000c1e1500 */
[----:B------:R-:W-:Y:S02]  /*5aff0*/  IMAD.MOV.U32 R14, RZ, RZ, R9 ;  /* 0x000000ffff0e7224 */ /* 0x000fe400078e0009 */
[----:B------:R-:W-:Y:S01]  /*5b000*/  IMAD.MOV.U32 R17, RZ, RZ, R8 ;  /* 0x000000ffff117224 */ /* 0x000fe200078e0008 */
[----:B------:R-:W-:Y:S02]  /*5b010*/  MOV R16, R3 ;  /* 0x0000000300107202 */ /* 0x000fe40000000f00 */
[----:B------:R-:W4:Y:S04]  /*5b020*/  @P4 LDG.E.U16 R26, desc[UR6][R14.64] ;  /* 0x000000060e1a4981 */ /* 0x000f28000c1e1500 */
[----:B------:R-:W3:Y:S04]  /*5b030*/  @P4 LDG.E.U16 R25, desc[UR6][R16.64] ;  /* 0x0000000610194981 */ /* 0x000ee8000c1e1500 */
[----:B------:R-:W-:Y:S04]  /*5b040*/  @P2 STL [R1+0x23e0], R93 ;  /* 0x0023e05d01002387 */ /* 0x000fe80000100800 */
[----:B------:R-:W3:Y:S04]  /*5b050*/  LDL.LU R9, [R1+0x321c] ;  /* 0x00321c0001097983 */ /* 0x000ee80000300800 */
[----:B------:R0:W-:Y:S04]  /*5b060*/  STL.64 [R1+0x9d8], R4 ;  /* 0x0009d80401007387 */ /* 0x0001e80000100a00 */
[----:B------:R-:W-:Y:S04]  /*5b070*/  STL.64 [R1+0x9e0], R14 ;  /* 0x0009e00e01007387 */ /* 0x000fe80000100a00 */
[----:B------:R-:W-:Y:S04]  /*5b080*/  STL.64 [R1+0x9e8], R16 ;  /* 0x0009e81001007387 */ /* 0x000fe80000100a00 */
[----:B------:R-:W3:Y:S04]  /*5b090*/  LDL.LU R8, [R1+0x3228] ;  /* 0x0032280001087983 */ /* 0x000ee80000300800 */
[----:B------:R-:W4:Y:S04]  /*5b0a0*/  LDL.LU R11, [R1+0x3220] ;  /* 0x00322000010b7983 */ /* 0x000f280000300800 */
[----:B------:R-:W4:Y:S04]  /*5b0b0*/  LDL.LU R10, [R1+0x322c] ;  /* 0x00322c00010a7983 */ /* 0x000f280000300800 */
[----:B------:R-:W4:Y:S04]  /*5b0c0*/  LDL.LU R12, [R1+0x3224] ;  /* 0x00322400010c7983 */ /* 0x000f280000300800 */
[----:B------:R-:W4:Y:S01]  /*5b0d0*/  LDL.LU R3, [R1+0x3230] ;  /* 0x0032300001037983 */ /* 0x000f220000300800 */
[----:B------:R-:W-:-:S02]  /*5b0e0*/  IMAD.MOV.U32 R19, RZ, RZ, R18 ;  /* 0x000000ffff137224 */ /* 0x000fc400078e0012 */
[----:B------:R-:W-:-:S05]  /*5b0f0*/  IMAD.MOV.U32 R18, RZ, RZ, R13 ;  /* 0x000000ffff127224 */ /* 0x000fca00078e000d */
[----:B------:R-:W4:Y:S01]  /*5b100*/  @P4 LDG.E.U16 R24, desc[UR6][R18.64] ;  /* 0x0000000612184981 */ /* 0x000f22000c1e1500 */
[----:B------:R-:W-:-:S03]  /*5b110*/  ISETP.GT.AND P5, PT, R6, 0xaf, PT ;  /* 0x000000af0600780c */ /* 0x000fc60003fa4270 */
[----:B------:R-:W-:Y:S01]  /*5b120*/  STL.64 [R1+0x9f0], R18 ;  /* 0x0009f01201007387 */ /* 0x000fe20000100a00 */
[----:B0-----:R-:W-:Y:S02]  /*5b130*/  IMAD.MOV.U32 R5, RZ, RZ, R2 ;  /* 0x000000ffff057224 */ /* 0x001fe400078e0002 */
[----:B--2---:R-:W-:-:S07]  /*5b140*/  IMAD.MOV.U32 R4, RZ, RZ, R0 ;  /* 0x000000ffff047224 */ /* 0x004fce00078e0000 */
[----:B------:R-:W2:Y:S04]  /*5b150*/  @P5 LDG.E.U16 R33, desc[UR6][R4.64] ;  /* 0x0000000604215981 */ /* 0x000ea8000c1e1500 */
[----:B---3--:R-:W3:Y:S04]  /*5b160*/  @P5 LDG.E.U16 R32, desc[UR6][R8.64] ;  /* 0x0000000608205981 */ /* 0x008ee8000c1e1500 */
[----:B----4-:R-:W4:Y:S01]  /*5b170*/  @P5 LDG.E.U16 R22, desc[UR6][R10.64] ;  /* 0x000000060a165981 */ /* 0x010f22000c1e1500 */
[----:B------:R-:W-:Y:S02]  /*5b180*/  IMAD.MOV.U32 R13, RZ, RZ, R12 ;  /* 0x000000ffff0d7224 */ /* 0x000fe400078e000c */
[----:B------:R-:W-:-:S05]  /*5b190*/  IMAD.MOV.U32 R12, RZ, RZ, R3 ;  /* 0x000000ffff0c7224 */ /* 0x000fca00078e0003 */
[----:B------:R-:W4:Y:S04]  /*5b1a0*/  @P5 LDG.E.U16 R23, desc[UR6][R12.64] ;  /* 0x000000060c175981 */ /* 0x000f28000c1e1500 */
[----:B------:R0:W-:Y:S04]  /*5b1b0*/  @P4 STL [R1+0x23d0], R24 ;  /* 0x0023d01801004387 */ /* 0x0001e80000100800 */
[----:B0-----:R-:W4:Y:S04]  /*5b1c0*/  LDL R24, [R1+0x23b0] ;  /* 0x0023b00001187983 */ /* 0x001f280000100800 */
[----:B------:R-:W-:Y:S04]  /*5b1d0*/  @P4 STL [R1+0x23c4], R27 ;  /* 0x0023c41b01004387 */ /* 0x000fe80000100800 */
[----:B------:R-:W-:Y:S04]  /*5b1e0*/  @P4 STL [R1+0x23c8], R26 ;  /* 0x0023c81a01004387 */ /* 0x000fe80000100800 */
[----:B------:R0:W-:Y:S04]  /*5b1f0*/  @P4 STL [R1+0x23cc], R25 ;  /* 0x0023cc1901004387 */ /* 0x0001e80000100800 */
[----:B------:R-:W4:Y:S04]  /*5b200*/  LDL.LU R2, [R1+0x3238] ;  /* 0x0032380001027983 */ /* 0x000f280000300800 */
[----:B------:R-:W4:Y:S04]  /*5b210*/  LDL.LU R0, [R1+0x3250] ;  /* 0x0032500001007983 */ /* 0x000f280000300800 */
[----:B0-----:R-:W4:Y:S04]  /*5b220*/  LDL R25, [R1+0x23ac] ;  /* 0x0023ac0001197983 */ /* 0x001f280000100800 */
[----:B------:R-:W-:Y:S04]  /*5b230*/  STL.64 [R1+0x9b8], R4 ;  /* 0x0009b80401007387 */ /* 0x000fe80000100a00 */
[----:B------:R-:W4:Y:S04]  /*5b240*/  LDL R26, [R1+0x23a8] ;  /* 0x0023a800011a7983 */ /* 0x000f280000100800 */
[----:B------:R-:W4:Y:S04]  /*5b250*/  LDL R27, [R1+0x23a4] ;  /* 0x0023a400011b7983 */ /* 0x000f280000100800 */
[----:B------:R-:W-:Y:S04]  /*5b260*/  STL.64 [R1+0x9c0], R8 ;  /* 0x0009c00801007387 */ /* 0x000fe80000100a00 */
[----:B------:R0:W-:Y:S04]  /*5b270*/  STL.64 [R1+0x9d0], R12 ;  /* 0x0009d00c01007387 */ /* 0x0001e80000100a00 */
[----:B------:R1:W-:Y:S04]  /*5b280*/  STL.64 [R1+0x9c8], R10 ;  /* 0x0009c80a01007387 */ /* 0x0003e80000100a00 */
[----:B------:R-:W4:Y:S04]  /*5b290*/  LDL.LU R15, [R1+0x323c] ;  /* 0x00323c00010f7983 */ /* 0x000f280000300800 */
[----:B------:R-:W4:Y:S04]  /*5b2a0*/  LDL.LU R14, [R1+0x3254] ;  /* 0x00325400010e7983 */ /* 0x000f280000300800 */
[----:B------:R-:W4:Y:S04]  /*5b2b0*/  LDL.LU R17, [R1+0x3240] ;  /* 0x0032400001117983 */ /* 0x000f280000300800 */
[----:B------:R-:W4:Y:S04]  /*5b2c0*/  LDL.LU R16, [R1+0x3248] ;  /* 0x0032480001107983 */ /* 0x000f280000300800 */
[----:B------:R-:W4:Y:S04]  /*5b2d0*/  LDL.LU R19, [R1+0x3244] ;  /* 0x0032440001137983 */ /* 0x000f280000300800 */
[----:B------:R-:W4:Y:S01]  /*5b2e0*/  LDL.LU R18, [R1+0x324c] ;  /* 0x00324c0001127983 */ /* 0x000f220000300800 */
[----:B------:R-:W-:-:S03]  /*5b2f0*/  ISETP.GT.AND P2, PT, R6, 0xb0, PT ;  /* 0x000000b00600780c */ /* 0x000fc60003f44270 */
[----:B--2---:R-:W-:Y:S04]  /*5b300*/  @P5 STL [R1+0x23b4], R33 ;  /* 0x0023b42101005387 */ /* 0x004fe80000100800 */
[----:B---3--:R2:W-:Y:S04]  /*5b310*/  @P5 STL [R1+0x23b8], R32 ;  /* 0x0023b82001005387 */ /* 0x0085e80000100800 */
[----:B----4-:R-:W-:Y:S04]  /*5b320*/  @P5 STL [R1+0x23bc], R22 ;  /* 0x0023bc1601005387 */ /* 0x010fe80000100800 */
[----:B------:R3:W-:Y:S04]  /*5b330*/  @P5 STL [R1+0x23c0], R23 ;  /* 0x0023c01701005387 */ /* 0x0007e80000100800 */
[----:B------:R-:W4:Y:S01]  /*5b340*/  LDL.LU R3, [R1+0x3258] ;  /* 0x0032580001037983 */ /* 0x000f220000300800 */
[----:B0-----:R-:W-:-:S02]  /*5b350*/  IMAD.MOV.U32 R13, RZ, RZ, R2 ;  /* 0x000000ffff0d7224 */ /* 0x001fc400078e0002 */
[----:B------:R-:W-:Y:S01]  /*5b360*/  IMAD.MOV.U32 R12, RZ, RZ, R0 ;  /* 0x000000ffff0c7224 */ /* 0x000fe200078e0000 */
[----:B------:R-:W4:Y:S04]  /*5b370*/  LDL.LU R2, [R1+0x3268] ;  /* 0x0032680001027983 */ /* 0x000f280000300800 */
[----:B------:R-:W4:Y:S04]  /*5b380*/  LDL.LU R5, [R1+0x325c] ;  /* 0x00325c0001057983 */ /* 0x000f280000300800 */
[----:B------:R-:W-:Y:S04]  /*5b390*/  STL.64 [R1+0x998], R12 ;  /* 0x0009980c01007387 */ /* 0x000fe80000100a00 */
[----:B------:R-:W4:Y:S04]  /*5b3a0*/  LDL.LU R4, [R1+0x326c] ;  /* 0x00326c0001047983 */ /* 0x000f280000300800 */
[----:B-1----:R-:W4:Y:S04]  /*5b3b0*/  LDL.LU R11, [R1+0x3260] ;  /* 0x00326000010b7983 */ /* 0x002f280000300800 */
[----:B------:R-:W4:Y:S04]  /*5b3c0*/  LDL.LU R10, [R1+0x3270] ;  /* 0x00327000010a7983 */ /* 0x000f280000300800 */
[----:B------:R-:W4:Y:S04]  /*5b3d0*/  LDL.LU R9, [R1+0x3264] ;  /* 0x0032640001097983 */ /* 0x000f280000300800 */
[----:B------:R-:W4:Y:S04]  /*5b3e0*/  LDL.LU R8, [R1+0x3274] ;  /* 0x0032740001087983 */ /* 0x000f280000300800 */
[----:B------:R-:W4:Y:S04]  /*5b3f0*/  LDL R0, [R1+0x23a0] ;  /* 0x0023a00001007983 */ /* 0x000f280000100800 */
[----:B--2---:R-:W2:Y:S04]  /*5b400*/  LDL R32, [R1+0x239c] ;  /* 0x00239c0001207983 */ /* 0x004ea80000100800 */
[----:B------:R-:W2:Y:S04]  /*5b410*/  @P2 LDG.E.U16 R27, desc[UR6][R12.64] ;  /* 0x000000060c1b2981 */ /* 0x000ea8000c1e1500 */
[----:B------:R-:W2:Y:S04]  /*5b420*/  @P2 LDG.E.U16 R26, desc[UR6][R14.64] ;  /* 0x000000060e1a2981 */ /* 0x000ea8000c1e1500 */
[----:B------:R-:W2:Y:S04]  /*5b430*/  LDL R33, [R1+0x2398] ;  /* 0x0023980001217983 */ /* 0x000ea80000100800 */
[----:B------:R4:W2:Y:S04]  /*5b440*/  @P2 LDG.E.U16 R25, desc[UR6][R16.64] ;  /* 0x0000000610192981 */ /* 0x0008a8000c1e1500 */
[----:B---3--:R-:W3:Y:S04]  /*5b450*/  LDL R23, [R1+0x2394] ;  /* 0x0023940001177983 */ /* 0x008ee80000100800 */
[----:B------:R0:W2:Y:S01]  /*5b460*/  @P2 LDG.E.U16 R24, desc[UR6][R18.64] ;  /* 0x0000000612182981 */ /* 0x0000a2000c1e1500 */
[----:B------:R-:W-:-:S03]  /*5b470*/  ISETP.GT.AND P4, PT, R6, 0xb1, PT ;  /* 0x000000b10600780c */ /* 0x000fc60003f84270 */
[----:B------:R-:W-:Y:S04]  /*5b480*/  STL.64 [R1+0x9a0], R14 ;  /* 0x0009a00e01007387 */ /* 0x000fe80000100a00 */
[----:B------:R-:W-:Y:S04]  /*5b490*/  STL.64 [R1+0x9b0], R18 ;  /* 0x0009b01201007387 */ /* 0x000fe80000100a00 */
[----:B------:R4:W-:Y:S04]  /*5b4a0*/  STL.64 [R1+0x9a8], R16 ;  /* 0x0009a81001007387 */ /* 0x0009e80000100a00 */
[----:B------:R-:W3:Y:S01]  /*5b4b0*/  LDL R22, [R1+0x2390] ;  /* 0x0023900001167983 */ /* 0x000ee20000100800 */
[----:B----4-:R-:W-:-:S02]  /*5b4c0*/  IMAD.MOV.U32 R17, RZ, RZ, R11 ;  /* 0x000000ffff117224 */ /* 0x010fc400078e000b */
[----:B0-----:R-:W-:Y:S02]  /*5b4d0*/  IMAD.MOV.U32 R19, RZ, RZ, R9 ;  /* 0x000000ffff137224 */ /* 0x001fe400078e0009 */
[----:B------:R-:W-:Y:S02]  /*5b4e0*/  IMAD.MOV.U32 R18, RZ, RZ, R8 ;  /* 0x000000ffff127224 */ /* 0x000fe400078e0008 */
[----:B------:R-:W-:-:S03]  /*5b4f0*/  IMAD.MOV.U32 R16, RZ, RZ, R10 ;  /* 0x000000ffff107224 */ /* 0x000fc600078e000a */
[----:B------:R-:W4:Y:S04]  /*5b500*/  @P4 LDG.E.U16 R0, desc[UR6][R18.64] ;  /* 0x0000000612004981 */ /* 0x000f28000c1e1500 */
[----:B--2---:R0:W-:Y:S04]  /*5b510*/  @P2 STL [R1+0x23b0], R24 ;  /* 0x0023b01801002387 */ /* 0x0041e80000100800 */
[----:B------:R-:W2:Y:S04]  /*5b520*/  @P4 LDG.E.U16 R32, desc[UR6][R16.64] ;  /* 0x0000000610204981 */ /* 0x000ea8000c1e1500 */
[----:B------:R-:W2:Y:S04]  /*5b530*/  @P4 LDG.E.U16 R33, desc[UR6][R4.64] ;  /* 0x0000000604214981 */ /* 0x000ea8000c1e1500 */
[----:B---3--:R-:W3:Y:S04]  /*5b540*/  @P4 LDG.E.U16 R23, desc[UR6][R2.64] ;  /* 0x0000000602174981 */ /* 0x008ee8000c1e1500 */
[----:B0-----:R-:W3:Y:S04]  /*5b550*/  LDL R24, [R1+0x238c] ;  /* 0x00238c0001187983 */ /* 0x001ee80000100800 */
[----:B------:R0:W-:Y:S04]  /*5b560*/  @P2 STL [R1+0x23ac], R25 ;  /* 0x0023ac1901002387 */ /* 0x0001e80000100800 */
[----:B0-----:R-:W3:Y:S04]  /*5b570*/  LDL R25, [R1+0x2388] ;  /* 0x0023880001197983 */ /* 0x001ee80000100800 */
[----:B------:R0:W-:Y:S04]  /*5b580*/  @P2 STL [R1+0x23a8], R26 ;  /* 0x0023a81a01002387 */ /* 0x0001e80000100800 */
[----:B0-----:R-:W3:Y:S04]  /*5b590*/  LDL R26, [R1+0x2384] ;  /* 0x00238400011a7983 */ /* 0x001ee80000100800 */
[----:B------:R0:W-:Y:S04]  /*5b5a0*/  @P2 STL [R1+0x23a4], R27 ;  /* 0x0023a41b01002387 */ /* 0x0001e80000100800 */
[----:B------:R-:W-:Y:S04]  /*5b5b0*/  STL.64 [R1+0x978], R2 ;  /* 0x0009780201007387 */ /* 0x000fe80000100a00 */
        /* <DEDUP_REMOVED lines=11> */
[----:B0-----:R-:W3:Y:S01]  /*5b670*/  LDL R27, [R1+0x2380] ;  /* 0x00238000011b7983 */ /* 0x001ee20000100800 */
[----:B------:R-:W-:-:S03]  /*5b680*/  ISETP.GT.AND P5, PT, R6, 0xb2, PT ;  /* 0x000000b20600780c */ /* 0x000fc60003fa4270 */
[----:B----4-:R0:W-:Y:S04]  /*5b690*/  @P4 STL [R1+0x23a0], R0 ;  /* 0x0023a00001004387 */ /* 0x0101e80000100800 */
[----:B0-----:R-:W4:Y:S04]  /*5b6a0*/  LDL R0, [R1+0x237c] ;  /* 0x00237c0001007983 */ /* 0x001f280000100800 */
[----:B--2---:R0:W-:Y:S04]  /*5b6b0*/  @P4 STL [R1+0x239c], R32 ;  /* 0x00239c2001004387 */ /* 0x0041e80000100800 */
[----:B0-----:R-:W2:Y:S04]  /*5b6c0*/  LDL R32, [R1+0x2378] ;  /* 0x0023780001207983 */ /* 0x001ea80000100800 */
[----:B------:R0:W-:Y:S04]  /*5b6d0*/  @P4 STL [R1+0x2398], R33 ;  /* 0x0023982101004387 */ /* 0x0001e80000100800 */
[----:B0-----:R-:W2:Y:S04]  /*5b6e0*/  LDL R33, [R1+0x2374] ;  /* 0x0023740001217983 */ /* 0x001ea80000100800 */
[----:B------:R-:W2:Y:S04]  /*5b6f0*/  LDL.LU R5, [R1+0x3298] ;  /* 0x0032980001057983 */ /* 0x000ea80000300800 */
[----:B------:R-:W2:Y:S04]  /*5b700*/  LDL.LU R4, [R1+0x32b0] ;  /* 0x0032b00001047983 */ /* 0x000ea80000300800 */
[----:B------:R-:W2:Y:S04]  /*5b710*/  LDL.LU R3, [R1+0x329c] ;  /* 0x00329c0001037983 */ /* 0x000ea80000300800 */
[----:B------:R-:W2:Y:S04]  /*5b720*/  LDL.LU R2, [R1+0x32b4] ;  /* 0x0032b40001027983 */ /* 0x000ea80000300800 */
[----:B---3--:R-:W-:Y:S04]  /*5b730*/  @P4 STL [R1+0x2394], R23 ;  /* 0x0023941701004387 */ /* 0x008fe80000100800 */
[----:B------:R-:W-:Y:S04]  /*5b740*/  STL.64 [R1+0x958], R8 ;  /* 0x0009580801007387 */ /* 0x000fe80000100a00 */
[----:B------:R-:W-:Y:S04]  /*5b750*/  STL.64 [R1+0x960], R10 ;  /* 0x0009600a01007387 */ /* 0x000fe80000100a00 */
[----:B------:R-:W3:Y:S04]  /*5b760*/  @P5 LDG.E.U16 R26, desc[UR6][R8.64] ;  /* 0x00000006081a5981 */ /* 0x000ee8000c1e1500 */
[----:B------:R0:W-:Y:S04]  /*5b770*/  STL.64 [R1+0x968], R12 ;  /* 0x0009680c01007387 */ /* 0x0001e80000100a00 */
[----:B------:R1:W-:Y:S04]  /*5b780*/  STL.64 [R1+0x970], R14 ;  /* 0x0009700e01007387 */ /* 0x0003e80000100a00 */
[----:B------:R-:W2:Y:S04]  /*5b790*/  @P5 LDG.E.U16 R24, desc[UR6][R12.64] ;  /* 0x000000060c185981 */ /* 0x000ea8000c1e1500 */
[----:B------:R-:W2:Y:S01]  /*5b7a0*/  @P5 LDG.E.U16 R25, desc[UR6][R10.64] ;  /* 0x000000060a195981 */ /* 0x000ea2000c1e1500 */
[----:B------:R-:W-:-:S03]  /*5b7b0*/  ISETP.GT.AND P2, PT, R6, 0xb3, PT ;  /* 0x000000b30600780c */ /* 0x000fc60003f44270 */
[----:B------:R-:W2:Y:S04]  /*5b7c0*/  @P5 LDG.E.U16 R22, desc[UR6][R14.64] ;  /* 0x000000060e165981 */ /* 0x000ea8000c1e1500 */
[----:B0-----:R-:W4:Y:S04]  /*5b7d0*/  LDL.LU R13, [R1+0x32a0] ;  /* 0x0032a000010d7983 */ /* 0x001f280000300800 */
[----:B------:R-:W4:Y:S04]  /*5b7e0*/  LDL.LU R12, [R1+0x32a8] ;  /* 0x0032a800010c7983 */ /* 0x000f280000300800 */
[----:B-1----:R-:W2:Y:S04]  /*5b7f0*/  LDL.LU R15, [R1+0x32a4] ;  /* 0x0032a400010f7983 */ /* 0x002ea80000300800 */
[----:B------:R-:W2:Y:S04]  /*5b800*/  LDL.LU R14, [R1+0x32ac] ;  /* 0x0032ac00010e7983 */ /* 0x000ea80000300800 */
[----:B------:R-:W2:Y:S04]  /*5b810*/  LDL R93, [R1+0x2370] ;  /* 0x00237000015d7983 */ /* 0x000ea80000100800 */
[----:B------:R-:W2:Y:S04]  /*5b820*/  LDL R21, [R1+0x236c] ;  /* 0x00236c0001157983 */ /* 0x000ea80000100800 */
[----:B----4-:R-:W4:Y:S04]  /*5b830*/  @P2 LDG.E.U16 R0, desc[UR6][R12.64] ;  /* 0x000000060c002981 */ /* 0x010f28000c1e1500 */
[----:B---3--:R-:W-:Y:S04]  /*5b840*/  @P5 STL [R1+0x2384], R26 ;  /* 0x0023841a01005387 */ /* 0x008fe80000100800 */
[----:B--2---:R-:W-:Y:S01]  /*5b850*/  @P5 STL [R1+0x2388], R25 ;  /* 0x0023881901005387 */ /* 0x004fe20000100800 */
[----:B------:R-:W-:-:S02]  /*5b860*/  IMAD.MOV.U32 R8, RZ, RZ, R4 ;  /* 0x000000ffff087224 */ /* 0x000fc400078e0004 */
[----:B------:R-:W-:Y:S01]  /*5b870*/  IMAD.MOV.U32 R9, RZ, RZ, R5 ;  /* 0x000000ffff097224 */ /* 0x000fe200078e0005 */
[----:B------:R-:W-:Y:S01]  /*5b880*/  @P5 STL [R1+0x238c], R24 ;  /* 0x00238c1801005387 */ /* 0x000fe20000100800 */
[----:B------:R-:W-:Y:S02]  /*5b890*/  IMAD.MOV.U32 R10, RZ, RZ, R2 ;  /* 0x000000ffff0a7224 */ /* 0x000fe400078e0002 */
[----:B------:R-:W-:Y:S01]  /*5b8a0*/  IMAD.MOV.U32 R11, RZ, RZ, R3 ;  /* 0x000000ffff0b7224 */ /* 0x000fe200078e0003 */
[----:B------:R0:W-:Y:S04]  /*5b8b0*/  @P5 STL [R1+0x2390], R22 ;  /* 0x0023901601005387 */ /* 0x0001e80000100800 */
[----:B------:R-:W2:Y:S04]  /*5b8c0*/  LDL.LU R5, [R1+0x32b8] ;  /* 0x0032b80001057983 */ /* 0x000ea80000300800 */
[----:B------:R-:W3:Y:S04]  /*5b8d0*/  LDL.LU R4, [R1+0x32c8] ;  /* 0x0032c80001047983 */ /* 0x000ee80000300800 */
[----:B------:R-:W-:Y:S04]  /*5b8e0*/  STL.64 [R1+0x938], R8 ;  /* 0x0009380801007387 */ /* 0x000fe80000100a00 */
[----:B------:R-:W-:Y:S04]  /*5b8f0*/  STL.64 [R1+0x940], R10 ;  /* 0x0009400a01007387 */ /* 0x000fe80000100a00 */
[----:B------:R-:W2:Y:S04]  /*5b900*/  LDL.LU R3, [R1+0x32bc] ;  /* 0x0032bc0001037983 */ /* 0x000ea80000300800 */
[----:B------:R-:W2:Y:S04]  /*5b910*/  LDL.LU R2, [R1+0x32cc] ;  /* 0x0032cc0001027983 */ /* 0x000ea80000300800 */
[----:B------:R-:W2:Y:S04]  /*5b920*/  LDL R20, [R1+0x2368] ;  /* 0x0023680001147983 */ /* 0x000ea80000100800 */
[----:B------:R-:W2:Y:S04]  /*5b930*/  @P2 LDG.E.U16 R33, desc[UR6][R8.64] ;  /* 0x0000000608212981 */ /* 0x000ea8000c1e1500 */
[----:B0-----:R-:W3:Y:S04]  /*5b940*/  LDL R22, [R1+0x2364] ;  /* 0x0023640001167983 */ /* 0x001ee80000100800 */
[----:B------:R-:W-:Y:S04]  /*5b950*/  STL.64 [R1+0x950], R14 ;  /* 0x0009500e01007387 */ /* 0x000fe80000100a00 */
[----:B------:R0:W-:Y:S04]  /*5b960*/  STL.64 [R1+0x948], R12 ;  /* 0x0009480c01007387 */ /* 0x0001e80000100a00 */
[----:B------:R1:W3:Y:S04]  /*5b970*/  @P2 LDG.E.U16 R32, desc[UR6][R10.64] ;  /* 0x000000060a202981 */ /* 0x0002e8000c1e1500 */
[----:B------:R-:W3:Y:S04]  /*5b980*/  @P2 LDG.E.U16 R27, desc[UR6][R14.64] ;  /* 0x000000060e1b2981 */ /* 0x000ee8000c1e1500 */
[----:B0-----:R-:W3:Y:S04]  /*5b990*/  LDL.LU R13, [R1+0x32c0] ;  /* 0x0032c000010d7983 */ /* 0x001ee80000300800 */
[----:B------:R-:W3:Y:S04]  /*5b9a0*/  LDL.LU R12, [R1+0x32d0] ;  /* 0x0032d000010c7983 */ /* 0x000ee80000300800 */
[----:B------:R-:W3:Y:S04]  /*5b9b0*/  LDL.LU R14, [R1+0x32c4] ;  /* 0x0032c400010e7983 */ /* 0x000ee80000300800 */
[----:B----4-:R0:W-:Y:S04]  /*5b9c0*/  @P2 STL [R1+0x237c], R0 ;  /* 0x00237c0001002387 */ /* 0x0101e80000100800 */
[----:B0-----:R-:W4:Y:S01]  /*5b9d0*/  LDL.LU R0, [R1+0x32d4] ;  /* 0x0032d40001007983 */ /* 0x001f220000300800 */
[----:B------:R-:W-:-:S03]  /*5b9e0*/  ISETP.GT.AND P4, PT, R6, 0xb4, PT ;  /* 0x000000b40600780c */ /* 0x000fc60003f84270 */
[----:B------:R-:W4:Y:S04]  /*5b9f0*/  LDL R24, [R1+0x2360] ;  /* 0x0023600001187983 */ /* 0x000f280000100800 */
[----:B------:R-:W4:Y:S04]  /*5ba00*/  LDL R25, [R1+0x235c] ;  /* 0x00235c0001197983 */ /* 0x000f280000100800 */
[----:B------:R-:W4:Y:S04]  /*5ba10*/  LDL R26, [R1+0x2358] ;  /* 0x00235800011a7983 */ /* 0x000f280000100800 */
[----:B--2---:R-:W-:Y:S01]  /*5ba20*/  @P2 STL [R1+0x2374], R33 ;  /* 0x0023742101002387 */ /* 0x004fe20000100800 */
[----:B---3--:R-:W-:-:S02]  /*5ba30*/  IMAD.MOV.U32 R8, RZ, RZ, R4 ;  /* 0x000000ffff087224 */ /* 0x008fc400078e0004 */
[----:B------:R-:W-:Y:S02]  /*5ba40*/  IMAD.MOV.U32 R9, RZ, RZ, R5 ;  /* 0x000000ffff097224 */ /* 0x000fe400078e0005 */
[----:B-1----:R-:W-:Y:S02]  /*5ba50*/  IMAD.MOV.U32 R10, RZ, RZ, R2 ;  /* 0x000000ffff0a7224 */ /* 0x002fe400078e0002 */
[----:B------:R-:W-:Y:S01]  /*5ba60*/  IMAD.MOV.U32 R11, RZ, RZ, R3 ;  /* 0x000000ffff0b7224 */ /* 0x000fe200078e0003 */
[----:B------:R-:W-:Y:S04]  /*5ba70*/  @P2 STL [R1+0x2378], R32 ;  /* 0x0023782001002387 */ /* 0x000fe80000100800 */
        /* <DEDUP_REMOVED lines=8> */
[----:B0-----:R-:W2:Y:S04]  /*5bb00*/  LDL R27, [R1+0x2354] ;  /* 0x00235400011b7983 */ /* 0x001ea80000100800 */
[----:B------:R-:W2:Y:S04]  /*5bb10*/  @P4 LDG.E.U16 R22, desc[UR6][R8.64] ;  /* 0x0000000608164981 */ /* 0x000ea8000c1e1500 */
[----:B------:R-:W2:Y:S04]  /*5bb20*/  @P4 LDG.E.U16 R20, desc[UR6][R10.64] ;  /* 0x000000060a144981 */ /* 0x000ea8000c1e1500 */
[----:B------:R3:W2:Y:S01]  /*5bb30*/  @P4 LDG.E.U16 R21, desc[UR6][R12.64] ;  /* 0x000000060c154981 */ /* 0x0006a2000c1e1500 */
[----:B------:R-:W-:-:S02]  /*5bb40*/  IMAD.MOV.U32 R15, RZ, RZ, R14 ;  /* 0x000000ffff0f7224 */ /* 0x000fc400078e000e */
[----:B----4-:R-:W-:Y:S02]  /*5bb50*/  IMAD.MOV.U32 R14, RZ, RZ, R0 ;  /* 0x000000ffff0e7224 */ /* 0x010fe400078e0000 */
[----:B------:R-:W4:Y:S04]  /*5bb60*/  LDL R0, [R1+0x234c] ;  /* 0x00234c0001007983 */ /* 0x000f280000100800 */
[----:B------:R3:W-:Y:S04]  /*5bb70*/  STL.64 [R1+0x928], R12 ;  /* 0x0009280c01007387 */ /* 0x0007e80000100a00 */
[----:B------:R0:W-:Y:S04]  /*5bb80*/  STL.64 [R1+0x930], R14 ;  /* 0x0009300e01007387 */ /* 0x0001e80000100a00 */
[----:B------:R-:W4:Y:S04]  /*5bb90*/  LDL R32, [R1+0x2348] ;  /* 0x0023480001207983 */ /* 0x000f280000100800 */
[----:B------:R-:W4:Y:S04]  /*5bba0*/  LDL R33, [R1+0x2344] ;  /* 0x0023440001217983 */ /* 0x000f280000100800 */
[----:B------:R0:W4:Y:S04]  /*5bbb0*/  @P4 LDG.E.U16 R93, desc[UR6][R14.64] ;  /* 0x000000060e5d4981 */ /* 0x000128000c1e1500 */
[----:B------:R-:W4:Y:S04]  /*5bbc0*/  LDL.LU R17, [R1+0x32e0] ;  /* 0x0032e00001117983 */ /* 0x000f280000300800 */
[----:B------:R-:W4:Y:S04]  /*5bbd0*/  LDL.LU R16, [R1+0x32ec] ;  /* 0x0032ec0001107983 */ /* 0x000f280000300800 */
[----:B------:R-:W4:Y:S04]  /*5bbe0*/  LDL.LU R19, [R1+0x32e4] ;  /* 0x0032e40001137983 */ /* 0x000f280000300800 */
[----:B------:R-:W4:Y:S01]  /*5bbf0*/  LDL.LU R18, [R1+0x32f0] ;  /* 0x0032f00001127983 */ /* 0x000f220000300800 */
[----:B------:R-:W-:Y:S01]  /*5bc00*/  ISETP.GT.AND P5, PT, R6, 0xb5, PT ;  /* 0x000000b50600780c */ /* 0x000fe20003fa4270 */
[----:B---3--:R-:W-:-:S02]  /*5bc10*/  IMAD.MOV.U32 R12, RZ, RZ, R4 ;  /* 0x000000ffff0c7224 */ /* 0x008fc400078e0004 */
[----:B--2---:R-:W-:Y:S02]  /*5bc20*/  IMAD.MOV.U32 R13, RZ, RZ, R5 ;  /* 0x000000ffff0d7224 */ /* 0x004fe400078e0005 */
[----:B0-----:R-:W-:Y:S02]  /*5bc30*/  IMAD.MOV.U32 R14, RZ, RZ, R2 ;  /* 0x000000ffff0e7224 */ /* 0x001fe400078e0002 */
[----:B------:R-:W-:Y:S01]  /*5bc40*/  IMAD.MOV.U32 R15, RZ, RZ, R3 ;  /* 0x000000ffff0f7224 */ /* 0x000fe200078e0003 */
[----:B------:R0:W-:Y:S04]  /*5bc50*/  @P4 STL [R1+0x2364], R22 ;  /* 0x0023641601004387 */ /* 0x0001e80000100800 */
[----:B------:R-:W-:Y:S04]  /*5bc60*/  @P4 STL [R1+0x2368], R20 ;  /* 0x0023681401004387 */ /* 0x000fe80000100800 */
[----:B------:R-:W-:Y:S04]  /*5bc70*/  @P4 STL [R1+0x236c], R21 ;  /* 0x00236c1501004387 */ /* 0x000fe80000100800 */
[----:B------:R-:W2:Y:S04]  /*5bc80*/  @P5 LDG.E.U16 R26, desc[UR6][R14.64] ;  /* 0x000000060e1a5981 */ /* 0x000ea8000c1e1500 */
[----:B------:R1:W3:Y:S04]  /*5bc90*/  @P5 LDG.E.U16 R27, desc[UR6][R12.64] ;  /* 0x000000060c1b5981 */ /* 0x0002e8000c1e1500 */
[----:B----4-:R-:W-:Y:S04]  /*5bca0*/  @P4 STL [R1+0x2370], R93 ;  /* 0x0023705d01004387 */ /* 0x010fe80000100800 */
[----:B------:R-:W4:Y:S04]  /*5bcb0*/  LDL.LU R9, [R1+0x32f8] ;  /* 0x0032f80001097983 */ /* 0x000f280000300800 */
[----:B------:R-:W4:Y:S04]  /*5bcc0*/  LDL.LU R8, [R1+0x3310] ;  /* 0x0033100001087983 */ /* 0x000f280000300800 */
[----:B------:R1:W-:Y:S04]  /*5bcd0*/  STL.64 [R1+0x8f8], R12 ;  /* 0x0008f80c01007387 */ /* 0x0003e80000100a00 */
[----:B------:R-:W2:Y:S04]  /*5bce0*/  @P5 LDG.E.U16 R24, desc[UR6][R18.64] ;  /* 0x0000000612185981 */ /* 0x000ea8000c1e1500 */
[----:B------:R-:W-:Y:S04]  /*5bcf0*/  STL.64 [R1+0x900], R14 ;  /* 0x0009000e01007387 */ /* 0x000fe80000100a00 */
[----:B------:R-:W3:Y:S04]  /*5bd00*/  LDL.LU R11, [R1+0x32fc] ;  /* 0x0032fc00010b7983 */ /* 0x000ee80000300800 */
[----:B------:R-:W3:Y:S04]  /*5bd10*/  @P5 LDG.E.U16 R25, desc[UR6][R16.64] ;  /* 0x0000000610195981 */ /* 0x000ee8000c1e1500 */
[----:B------:R-:W3:Y:S04]  /*5bd20*/  LDL.LU R10, [R1+0x3314] ;  /* 0x00331400010a7983 */ /* 0x000ee80000300800 */
[----:B------:R-:W1:Y:S04]  /*5bd30*/  LDL.LU R5, [R1+0x3300] ;  /* 0x0033000001057983 */ /* 0x000e680000300800 */
[----:B------:R-:W3:Y:S04]  /*5bd40*/  LDL.LU R4, [R1+0x3308] ;  /* 0x0033080001047983 */ /* 0x000ee80000300800 */
[----:B------:R-:W3:Y:S04]  /*5bd50*/  LDL.LU R3, [R1+0x3304] ;  /* 0x0033040001037983 */ /* 0x000ee80000300800 */
[----:B------:R-:W3:Y:S04]  /*5bd60*/  LDL.LU R2, [R1+0x330c] ;  /* 0x00330c0001027983 */ /* 0x000ee80000300800 */
[----:B------:R-:W-:Y:S04]  /*5bd70*/  STL.64 [R1+0x910], R18 ;  /* 0x0009101201007387 */ /* 0x000fe80000100a00 */
[----:B------:R-:W-:Y:S04]  /*5bd80*/  STL.64 [R1+0x908], R16 ;  /* 0x0009081001007387 */ /* 0x000fe80000100a00 */
[----:B0-----:R-:W3:Y:S01]  /*5bd90*/  LDL R22, [R1+0x2340] ;  /* 0x0023400001167983 */ /* 0x001ee20000100800 */
[----:B------:R-:W-:-:S13]  /*5bda0*/  ISETP.GT.AND P2, PT, R6, 0xb6, PT ;  /* 0x000000b60600780c */ /* 0x000fda0003f44270 */
[----:B----4-:R-:W4:Y:S04]  /*5bdb0*/  @P2 LDG.E.U16 R33, desc[UR6][R8.64] ;  /* 0x0000000608212981 */ /* 0x010f28000c1e1500 */
[----:B--2---:R0:W-:Y:S04]  /*5bdc0*/  @P5 STL [R1+0x2360], R24 ;  /* 0x0023601801005387 */ /* 0x0041e80000100800 */
[----:B---3--:R-:W2:Y:S01]  /*5bdd0*/  @P2 LDG.E.U16 R32, desc[UR6][R10.64] ;  /* 0x000000060a202981 */ /* 0x008ea2000c1e1500 */
[----:B-1----:R-:W-:-:S03]  /*5bde0*/  IMAD.MOV.U32 R13, RZ, RZ, R5 ;  /* 0x000000ffff0d7224 */ /* 0x002fc600078e0005 */
[----:B0-----:R-:W3:Y:S04]  /*5bdf0*/  LDL R24, [R1+0x233c] ;  /* 0x00233c0001187983 */ /* 0x001ee80000100800 */
[----:B------:R0:W-:Y:S01]  /*5be00*/  @P5 STL [R1+0x235c], R25 ;  /* 0x00235c1901005387 */ /* 0x0001e20000100800 */
[----:B------:R-:W-:Y:S02]  /*5be10*/  IMAD.MOV.U32 R12, RZ, RZ, R4 ;  /* 0x000000ffff0c7224 */ /* 0x000fe400078e0004 */
[----:B------:R-:W-:Y:S02]  /*5be20*/  IMAD.MOV.U32 R14, RZ, RZ, R2 ;  /* 0x000000ffff0e7224 */ /* 0x000fe400078e0002 */
[----:B------:R-:W-:Y:S01]  /*5be30*/  IMAD.MOV.U32 R15, RZ, RZ, R3 ;  /* 0x000000ffff0f7224 */ /* 0x000fe200078e0003 */
[----:B------:R-:W2:Y:S04]  /*5be40*/  @P2 LDG.E.U16 R0, desc[UR6][R12.64] ;  /* 0x000000060c002981 */ /* 0x000ea8000c1e1500 */
[----:B------:R1:W3:Y:S04]  /*5be50*/  @P2 LDG.E.U16 R23, desc[UR6][R14.64] ;  /* 0x000000060e172981 */ /* 0x0002e8000c1e1500 */
[----:B0-----:R-:W3:Y:S04]  /*5be60*/  LDL R25, [R1+0x2338] ;  /* 0x0023380001197983 */ /* 0x001ee80000100800 */
[----:B------:R0:W-:Y:S04]  /*5be70*/  @P5 STL [R1+0x2358], R26 ;  /* 0x0023581a01005387 */ /* 0x0001e80000100800 */
[----:B0-----:R-:W3:Y:S04]  /*5be80*/  LDL R26, [R1+0x2334] ;  /* 0x00233400011a7983 */ /* 0x001ee80000100800 */
[----:B------:R0:W-:Y:S04]  /*5be90*/  @P5 STL [R1+0x2354], R27 ;  /* 0x0023541b01005387 */ /* 0x0001e80000100800 */
[----:B0-----:R-:W3:Y:S04]  /*5bea0*/  LDL R27, [R1+0x2330] ;  /* 0x00233000011b7983 */ /* 0x001ee80000100800 */
[----:B------:R-:W-:Y:S04]  /*5beb0*/  STL.64 [R1+0x8d8], R8 ;  /* 0x0008d80801007387 */ /* 0x000fe80000100a00 */
[----:B------:R0:W-:Y:S04]  /*5bec0*/  STL.64 [R1+0x8e0], R10 ;  /* 0x0008e00a01007387 */ /* 0x0001e80000100a00 */
[----:B------:R-:W-:Y:S04]  /*5bed0*/  STL.64 [R1+0x8e8], R12 ;  /* 0x0008e80c01007387 */ /* 0x000fe80000100a00 */
[----:B------:R-:W3:Y:S04]  /*5bee0*/  LDL.LU R5, [R1+0x3318] ;  /* 0x0033180001057983 */ /* 0x000ee80000300800 */
[----:B------:R-:W-:Y:S04]  /*5bef0*/  STL.64 [R1+0x8f0], R14 ;  /* 0x0008f00e01007387 */ /* 0x000fe80000100a00 */
[----:B------:R-:W3:Y:S04]  /*5bf00*/  LDL.LU R4, [R1+0x3328] ;  /* 0x0033280001047983 */ /* 0x000ee80000300800 */
[----:B------:R-:W1:Y:S04]  /*5bf10*/  LDL.LU R3, [R1+0x331c] ;  /* 0x00331c0001037983 */ /* 0x000e680000300800 */
[----:B------:R-:W3:Y:S04]  /*5bf20*/  LDL.LU R2, [R1+0x332c] ;  /* 0x00332c0001027983 */ /* 0x000ee80000300800 */
[----:B------:R-:W3:Y:S04]  /*5bf30*/  LDL.LU R17, [R1+0x3320] ;  /* 0x0033200001117983 */ /* 0x000ee80000300800 */
[----:B------:R-:W3:Y:S04]  /*5bf40*/  LDL.LU R16, [R1+0x3330] ;  /* 0x0033300001107983 */ /* 0x000ee80000300800 */
[----:B------:R-:W3:Y:S04]  /*5bf50*/  LDL.LU R19, [R1+0x3324] ;  /* 0x0033240001137983 */ /* 0x000ee80000300800 */
[----:B------:R-:W3:Y:S01]  /*5bf60*/  LDL.LU R18, [R1+0x3334] ;  /* 0x0033340001127983 */ /* 0x000ee20000300800 */
[----:B------:R-:W-:-:S03]  /*5bf70*/  ISETP.GT.AND P4, PT, R6, 0xb7, PT ;  /* 0x000000b70600780c */ /* 0x000fc60003f84270 */
[----:B0-----:R-:W3:Y:S04]  /*5bf80*/  LDL.LU R11, [R1+0x3338] ;  /* 0x00333800010b7983 */ /* 0x001ee80000300800 */
[----:B------:R-:W3:Y:S04]  /*5bf90*/  LDL.LU R10, [R1+0x3354] ;  /* 0x00335400010a7983 */ /* 0x000ee80000300800 */
[----:B------:R-:W3:Y:S04]  /*5bfa0*/  LDL.LU R9, [R1+0x333c] ;  /* 0x00333c0001097983 */ /* 0x000ee80000300800 */
[----:B------:R-:W3:Y:S04]  /*5bfb0*/  LDL.LU R8, [R1+0x3348] ;  /* 0x0033480001087983 */ /* 0x000ee80000300800 */
[----:B--2---:R0:W-:Y:S04]  /*5bfc0*/  @P2 STL [R1+0x234c], R0 ;  /* 0x00234c0001002387 */ /* 0x0041e80000100800 */
[----:B0-----:R-:W2:Y:S04]  /*5bfd0*/  LDL R0, [R1+0x232c] ;  /* 0x00232c0001007983 */ /* 0x001ea80000100800 */
[----:B----4-:R0:W-:Y:S04]  /*5bfe0*/  @P2 STL [R1+0x2344], R33 ;  /* 0x0023442101002387 */ /* 0x0101e80000100800 */
[----:B0-----:R-:W4:Y:S04]  /*5bff0*/  LDL R33, [R1+0x2328] ;  /* 0x0023280001217983 */ /* 0x001f280000100800 */
[----:B------:R0:W-:Y:S01]  /*5c000*/  @P2 STL [R1+0x2348], R32 ;  /* 0x0023482001002387 */ /* 0x0001e20000100800 */
[----:B---3--:R-:W-:-:S02]  /*5c010*/  IMAD.MOV.U32 R13, RZ, RZ, R5 ;  /* 0x000000ffff0d7224 */ /* 0x008fc400078e0005 */
[----:B------:R-:W-:Y:S02]  /*5c020*/  IMAD.MOV.U32 R12, RZ, RZ, R4 ;  /* 0x000000ffff0c7224 */ /* 0x000fe400078e0004 */
[----:B-1----:R-:W-:Y:S02]  /*5c030*/  IMAD.MOV.U32 R15, RZ, RZ, R3 ;  /* 0x000000ffff0f7224 */ /* 0x002fe400078e0003 */
[----:B------:R-:W-:Y:S01]  /*5c040*/  IMAD.MOV.U32 R14, RZ, RZ, R2 ;  /* 0x000000ffff0e7224 */ /* 0x000fe200078e0002 */
[----:B------:R-:W-:Y:S04]  /*5c050*/  @P2 STL [R1+0x2350], R23 ;  /* 0x0023501701002387 */ /* 0x000fe80000100800 */
[----:B------:R1:W3:Y:S04]  /*5c060*/  @P4 LDG.E.U16 R26, desc[UR6][R12.64] ;  /* 0x000000060c1a4981 */ /* 0x0002e8000c1e1500 */
[----:B------:R0:W2:Y:S04]  /*5c070*/  @P4 LDG.E.U16 R25, desc[UR6][R14.64] ;  /* 0x000000060e194981 */ /* 0x0000a8000c1e1500 */
[----:B------:R-:W2:Y:S04]  /*5c080*/  LDL.LU R5, [R1+0x3340] ;  /* 0x0033400001057983 */ /* 0x000ea80000300800 */
[----:B------:R-:W2:Y:S04]  /*5c090*/  @P4 LDG.E.U16 R24, desc[UR6][R16.64] ;  /* 0x0000000610184981 */ /* 0x000ea8000c1e1500 */
[----:B------:R-:W2:Y:S04]  /*5c0a0*/  LDL.LU R4, [R1+0x334c] ;  /* 0x00334c0001047983 */ /* 0x000ea80000300800 */
[----:B------:R-:W2:Y:S04]  /*5c0b0*/  @P4 LDG.E.U16 R22, desc[UR6][R18.64] ;  /* 0x0000000612164981 */ /* 0x000ea8000c1e1500 */
[----:B------:R1:W-:Y:S04]  /*5c0c0*/  STL.64 [R1+0x8b8], R12 ;  /* 0x0008b80c01007387 */ /* 0x0003e80000100a00 */
[----:B------:R0:W-:Y:S04]  /*5c0d0*/  STL.64 [R1+0x8c0], R14 ;  /* 0x0008c00e01007387 */ /* 0x0001e80000100a00 */
[----:B------:R-:W2:Y:S04]  /*5c0e0*/  LDL.LU R3, [R1+0x3344] ;  /* 0x0033440001037983 */ /* 0x000ea80000300800 */
[----:B------:R-:W2:Y:S04]  /*5c0f0*/  LDL.LU R2, [R1+0x3350] ;  /* 0x0033500001027983 */ /* 0x000ea80000300800 */
[----:B0-----:R-:W2:Y:S01]  /*5c100*/  LDL R32, [R1+0x2324] ;  /* 0x0023240001207983 */ /* 0x001ea20000100800 */
[----:B------:R-:W-:-:S03]  /*5c110*/  ISETP.GT.AND P5, PT, R6, 0xb8, PT ;  /* 0x000000b80600780c */ /* 0x000fc60003fa4270 */
[----:B------:R-:W-:Y:S04]  /*5c120*/  STL.64 [R1+0x8d0], R18 ;  /* 0x0008d01201007387 */ /* 0x000fe80000100a00 */
[----:B------:R0:W-:Y:S01]  /*5c130*/  STL.64 [R1+0x8c8], R16 ;  /* 0x0008c81001007387 */ /* 0x0001e20000100a00 */
[----:B-1----:R-:W-:Y:S02]  /*5c140*/  IMAD.MOV.U32 R12, RZ, RZ, R10 ;  /* 0x000000ffff0c7224 */ /* 0x002fe400078e000a */
[----:B------:R-:W-:Y:S02]  /*5c150*/  IMAD.MOV.U32 R13, RZ, RZ, R11 ;  /* 0x000000ffff0d7224 */ /* 0x000fe400078e000b */
[----:B------:R-:W-:Y:S02]  /*5c160*/  IMAD.MOV.U32 R14, RZ, RZ, R8 ;  /* 0x000000ffff0e7224 */ /* 0x000fe400078e0008 */
[----:B------:R-:W-:-:S05]  /*5c170*/  IMAD.MOV.U32 R15, RZ, RZ, R9 ;  /* 0x000000ffff0f7224 */ /* 0x000fca00078e0009 */
[----:B----4-:R-:W4:Y:S04]  /*5c180*/  @P5 LDG.E.U16 R33, desc[UR6][R14.64] ;  /* 0x000000060e215981 */ /* 0x010f28000c1e1500 */
[----:B---3--:R-:W-:Y:S04]  /*5c190*/  @P4 STL [R1+0x2334], R26 ;  /* 0x0023341a01004387 */ /* 0x008fe80000100800 */
[----:B--2---:R-:W-:Y:S04]  /*5c1a0*/  @P4 STL [R1+0x2338], R25 ;  /* 0x0023381901004387 */ /* 0x004fe80000100800 */
[----:B------:R-:W-:Y:S01]  /*5c1b0*/  @P4 STL [R1+0x233c], R24 ;  /* 0x00233c1801004387 */ /* 0x000fe20000100800 */
[----:B0-----:R-:W-:-:S02]  /*5c1c0*/  IMAD.MOV.U32 R16, RZ, RZ, R4 ;  /* 0x000000ffff107224 */ /* 0x001fc400078e0004 */
[----:B------:R-:W-:Y:S01]  /*5c1d0*/  IMAD.MOV.U32 R17, RZ, RZ, R5 ;  /* 0x000000ffff117224 */ /* 0x000fe200078e0005 */
[----:B------:R-:W-:Y:S04]  /*5c1e0*/  @P4 STL [R1+0x2340], R22 ;  /* 0x0023401601004387 */ /* 0x000fe80000100800 */
[----:B------:R-:W2:Y:S04]  /*5c1f0*/  LDL R93, [R1+0x2320] ;  /* 0x00232000015d7983 */ /* 0x000ea80000100800 */
[----:B------:R-:W3:Y:S04]  /*5c200*/  LDL R21, [R1+0x231c] ;  /* 0x00231c0001157983 */ /* 0x000ee80000100800 */
[----:B------:R-:W-:Y:S04]  /*5c210*/  STL.64 [R1+0x898], R12 ;  /* 0x0008980c01007387 */ /* 0x000fe80000100a00 */
[----:B------:R-:W-:Y:S04]  /*5c220*/  STL.64 [R1+0x8a0], R14 ;  /* 0x0008a00e01007387 */ /* 0x000fe80000100a00 */
[----:B------:R-:W2:Y:S04]  /*5c230*/  LDL R20, [R1+0x2318] ;  /* 0x0023180001147983 */ /* 0x000ea80000100800 */
[----:B------:R-:W2:Y:S04]  /*5c240*/  LDL R23, [R1+0x2314] ;  /* 0x0023140001177983 */ /* 0x000ea80000100800 */
[----:B------:R-:W2:Y:S04]  /*5c250*/  @P5 LDG.E.U16 R27, desc[UR6][R2.64] ;  /* 0x00000006021b5981 */ /* 0x000ea8000c1e1500 */
[----:B------:R0:W-:Y:S04]  /*5c260*/  STL.64 [R1+0x8b0], R2 ;  /* 0x0008b00201007387 */ /* 0x0001e80000100a00 */
[----:B------:R-:W3:Y:S04]  /*5c270*/  @P5 LDG.E.U16 R0, desc[UR6][R16.64] ;  /* 0x0000000610005981 */ /* 0x000ee8000c1e1500 */
[----:B------:R-:W3:Y:S04]  /*5c280*/  @P5 LDG.E.U16 R32, desc[UR6][R12.64] ;  /* 0x000000060c205981 */ /* 0x000ee8000c1e1500 */
[----:B0-----:R-:W3:Y:S04]  /*5c290*/  LDL.LU R3, [R1+0x3358] ;  /* 0x0033580001037983 */ /* 0x001ee80000300800 */
        /* <DEDUP_REMOVED lines=11> */
[----:B----4-:R0:W-:Y:S04]  /*5c350*/  @P5 STL [R1+0x2328], R33 ;  /* 0x0023282101005387 */ /* 0x0101e80000100800 */
[----:B------:R-:W4:Y:S04]  /*5c360*/  LDL R26, [R1+0x2300] ;  /* 0x00230000011a7983 */ /* 0x000f280000100800 */
[----:B0-----:R-:W4:Y:S04]  /*5c370*/  LDL R33, [R1+0x2304] ;  /* 0x0023040001217983 */ /* 0x001f280000100800 */
[----:B--2---:R0:W-:Y:S04]  /*5c380*/  @P5 STL [R1+0x2330], R27 ;  /* 0x0023301b01005387 */ /* 0x0041e80000100800 */
[----:B0-----:R-:W2:Y:S04]  /*5c390*/  LDL R27, [R1+0x22fc] ;  /* 0x0022fc00011b7983 */ /* 0x001ea80000100800 */
[----:B---3--:R0:W-:Y:S04]  /*5c3a0*/  @P5 STL [R1+0x232c], R0 ;  /* 0x00232c0001005387 */ /* 0x0081e80000100800 */
[----:B0-----:R-:W3:Y:S04]  /*5c3b0*/  LDL R0, [R1+0x22f8] ;  /* 0x0022f80001007983 */ /* 0x001ee80000100800 */
[----:B------:R0:W-:Y:S04]  /*5c3c0*/  @P5 STL [R1+0x2324], R32 ;  /* 0x0023242001005387 */ /* 0x0001e80000100800 */
[----:B0-----:R-:W2:Y:S04]  /*5c3d0*/  LDL R32, [R1+0x22f4] ;  /* 0x0022f40001207983 */ /* 0x001ea80000100800 */
[----:B------:R0:W-:Y:S04]  /*5c3e0*/  STL.64 [R1+0x878], R2 ;  /* 0x0008780201007387 */ /* 0x0001e80000100a00 */
[----:B------:R1:W-:Y:S04]  /*5c3f0*/  STL.64 [R1+0x880], R4 ;  /* 0x0008800401007387 */ /* 0x0003e80000100a00 */
[----:B------:R0:W-:Y:S04]  /*5c400*/  STL.64 [R1+0x888], R8 ;  /* 0x0008880801007387 */ /* 0x0001e80000100a00 */
[----:B------:R-:W4:Y:S04]  /*5c410*/  LDL.LU R13, [R1+0x3378] ;  /* 0x00337800010d7983 */ /* 0x000f280000300800 */
[----:B------:R0:W-:Y:S04]  /*5c420*/  STL.64 [R1+0x890], R10 ;  /* 0x0008900a01007387 */ /* 0x0001e80000100a00 */
[----:B------:R-:W4:Y:S04]  /*5c430*/  LDL.LU R12, [R1+0x338c] ;  /* 0x00338c00010c7983 */ /* 0x000f280000300800 */
[----:B------:R-:W2:Y:S04]  /*5c440*/  LDL.LU R15, [R1+0x337c] ;  /* 0x00337c00010f7983 */ /* 0x000ea80000300800 */
[----:B------:R-:W2:Y:S04]  /*5c450*/  LDL.LU R14, [R1+0x3390] ;  /* 0x00339000010e7983 */ /* 0x000ea80000300800 */
[----:B------:R-:W3:Y:S04]  /*5c460*/  LDL.LU R17, [R1+0x3380] ;  /* 0x0033800001117983 */ /* 0x000ee80000300800 */
[----:B------:R-:W3:Y:S04]  /*5c470*/  LDL.LU R16, [R1+0x3394] ;  /* 0x0033940001107983 */ /* 0x000ee80000300800 */
[----:B------:R-:W3:Y:S04]  /*5c480*/  LDL.LU R19, [R1+0x3384] ;  /* 0x0033840001137983 */ /* 0x000ee80000300800 */
[----:B------:R-:W3:Y:S01]  /*5c490*/  LDL.LU R18, [R1+0x3398] ;  /* 0x0033980001127983 */ /* 0x000ee20000300800 */
[----:B------:R-:W-:-:S02]  /*5c4a0*/  ISETP.GT.AND P2, PT, R6, 0xb9, PT ;  /* 0x000000b90600780c */ /* 0x000fc40003f44270 */
[----:B------:R-:W-:-:S11]  /*5c4b0*/  ISETP.GT.AND P4, PT, R6, 0xba, PT ;  /* 0x000000ba0600780c */ /* 0x000fd60003f84270 */
[----:B------:R-:W3:Y:S04]  /*5c4c0*/  @P2 LDG.E.U16 R23, desc[UR6][R2.64] ;  /* 0x0000000602172981 */ /* 0x000ee8000c1e1500 */
[----:B------:R-:W3:Y:S04]  /*5c4d0*/  @P2 LDG.E.U16 R20, desc[UR6][R4.64] ;  /* 0x0000000604142981 */ /* 0x000ee8000c1e1500 */
[----:B------:R-:W3:Y:S04]  /*5c4e0*/  @P2 LDG.E.U16 R21, desc[UR6][R8.64] ;  /* 0x0000000608152981 */ /* 0x000ee8000c1e1500 */
        /* <DEDUP_REMOVED lines=9> */
[----:B----4-:R-:W4:Y:S04]  /*5c580*/  @P4 LDG.E.U16 R33, desc[UR6][R12.64] ;  /* 0x000000060c214981 */ /* 0x010f28000c1e1500 */
[----:B--2---:R-:W2:Y:S04]  /*5c590*/  @P4 LDG.E.U16 R25, desc[UR6][R14.64] ;  /* 0x000000060e194981 */ /* 0x004ea8000c1e1500 */
[----:B---3--:R-:W3:Y:S04]  /*5c5a0*/  @P4 LDG.E.U16 R24, desc[UR6][R16.64] ;  /* 0x0000000610184981 */ /* 0x008ee8000c1e1500 */
[----:B------:R-:W2:Y:S04]  /*5c5b0*/  @P4 LDG.E.U16 R22, desc[UR6][R18.64] ;  /* 0x0000000612164981 */ /* 0x000ea8000c1e1500 */
[----:B------:R-:W-:Y:S04]  /*5c5c0*/  @P2 STL [R1+0x2314], R23 ;  /* 0x0023141701002387 */ /* 0x000fe80000100800 */
[----:B------:R-:W-:Y:S04]  /*5c5d0*/  @P2 STL [R1+0x2318], R20 ;  /* 0x0023181401002387 */ /* 0x000fe80000100800 */
[----:B------:R-:W-:Y:S04]  /*5c5e0*/  @P2 STL [R1+0x231c], R21 ;  /* 0x00231c1501002387 */ /* 0x000fe80000100800 */
[----:B------:R-:W-:Y:S04]  /*5c5f0*/  @P2 STL [R1+0x2320], R93 ;  /* 0x0023205d01002387 */ /* 0x000fe80000100800 */
[----:B------:R-:W-:Y:S04]  /*5c600*/  STL.64 [R1+0x858], R12 ;  /* 0x0008580c01007387 */ /* 0x000fe80000100a00 */
[----:B------:R-:W-:Y:S04]  /*5c610*/  STL.64 [R1+0x860], R14 ;  /* 0x0008600e01007387 */ /* 0x000fe80000100a00 */
[----:B------:R-:W-:Y:S04]  /*5c620*/  STL.64 [R1+0x868], R16 ;  /* 0x0008681001007387 */ /* 0x000fe80000100a00 */
[----:B------:R-:W-:Y:S01]  /*5c630*/  STL.64 [R1+0x870], R18 ;  /* 0x0008701201007387 */ /* 0x000fe20000100a00 */
[----:B------:R-:W-:-:S13]  /*5c640*/  ISETP.GT.AND P5, PT, R6, 0xbb, PT ;  /* 0x000000bb0600780c */ /* 0x000fda0003fa4270 */
[----:B------:R-:W3:Y:S04]  /*5c650*/  @P5 LDG.E.U16 R32, desc[UR6][R2.64] ;  /* 0x0000000602205981 */ /* 0x000ee8000c1e1500 */
[----:B------:R-:W3:Y:S04]  /*5c660*/  @P5 LDG.E.U16 R26, desc[UR6][R10.64] ;  /* 0x000000060a1a5981 */ /* 0x000ee8000c1e1500 */
[----:B------:R-:W3:Y:S04]  /*5c670*/  @P5 LDG.E.U16 R27, desc[UR6][R8.64] ;  /* 0x00000006081b5981 */ /* 0x000ee8000c1e1500 */
[----:B------:R-:W3:Y:S04]  /*5c680*/  @P5 LDG.E.U16 R0, desc[UR6][R4.64] ;  /* 0x0000000604005981 */ /* 0x000ee8000c1e1500 */
[----:B--2---:R0:W-:Y:S04]  /*5c690*/  @P4 STL [R1+0x2310], R22 ;  /* 0x0023101601004387 */ /* 0x0041e80000100800 */
[----:B0-----:R-:W2:Y:S04]  /*5c6a0*/  LDL R22, [R1+0x22f0] ;  /* 0x0022f00001167983 */ /* 0x001ea80000100800 */
[----:B----4-:R0:W-:Y:S04]  /*5c6b0*/  @P4 STL [R1+0x2304], R33 ;  /* 0x0023042101004387 */ /* 0x0101e80000100800 */
[----:B0-----:R-:W4:Y:S04]  /*5c6c0*/  LDL R33, [R1+0x22ec] ;  /* 0x0022ec0001217983 */ /* 0x001f280000100800 */
[----:B---3--:R0:W-:Y:S04]  /*5c6d0*/  @P4 STL [R1+0x230c], R24 ;  /* 0x00230c1801004387 */ /* 0x0081e80000100800 */
[----:B0-----:R-:W3:Y:S04]  /*5c6e0*/  LDL R24, [R1+0x22e8] ;  /* 0x0022e80001187983 */ /* 0x001ee80000100800 */
[----:B------:R0:W-:Y:S04]  /*5c6f0*/  @P4 STL [R1+0x2308], R25 ;  /* 0x0023081901004387 */ /* 0x0001e80000100800 */
[----:B0-----:R-:W2:Y:S04]  /*5c700*/  LDL R25, [R1+0x22e4] ;  /* 0x0022e40001197983 */ /* 0x001ea80000100800 */
[----:B------:R-:W-:Y:S04]  /*5c710*/  STL.64 [R1+0x838], R2 ;  /* 0x0008380201007387 */ /* 0x000fe80000100a00 */
[----:B------:R0:W-:Y:S04]  /*5c720*/  STL.64 [R1+0x840], R4 ;  /* 0x0008400401007387 */ /* 0x0001e80000100a00 */
[----:B------:R-:W-:Y:S04]  /*5c730*/  STL.64 [R1+0x848], R8 ;  /* 0x0008480801007387 */ /* 0x000fe80000100a00 */
[----:B------:R1:W-:Y:S04]  /*5c740*/  STL.64 [R1+0x850], R10 ;  /* 0x0008500a01007387 */ /* 0x0003e80000100a00 */
[----:B------:R-:W2:Y:S04]  /*5c750*/  LDL.LU R13, [R1+0x33bc] ;  /* 0x0033bc00010d7983 */ /* 0x000ea80000300800 */
[----:B------:R-:W2:Y:S04]  /*5c760*/  LDL.LU R12, [R1+0x33d4] ;  /* 0x0033d400010c7983 */ /* 0x000ea80000300800 */
[----:B------:R-:W3:Y:S04]  /*5c770*/  LDL.LU R15, [R1+0x33c0] ;  /* 0x0033c000010f7983 */ /* 0x000ee80000300800 */
[----:B------:R-:W3:Y:S04]  /*5c780*/  LDL.LU R14, [R1+0x33d8] ;  /* 0x0033d800010e7983 */ /* 0x000ee80000300800 */
[----:B------:R-:W4:Y:S04]  /*5c790*/  LDL.LU R17, [R1+0x33c4] ;  /* 0x0033c40001117983 */ /* 0x000f280000300800 */
[----:B------:R-:W4:Y:S04]  /*5c7a0*/  LDL.LU R16, [R1+0x33cc] ;  /* 0x0033cc0001107983 */ /* 0x000f280000300800 */
[----:B------:R-:W4:Y:S04]  /*5c7b0*/  LDL.LU R19, [R1+0x33c8] ;  /* 0x0033c80001137983 */ /* 0x000f280000300800 */
[----:B------:R-:W4:Y:S01]  /*5c7c0*/  LDL.LU R18, [R1+0x33d0] ;  /* 0x0033d00001127983 */ /* 0x000f220000300800 */
[----:B------:R-:W-:-:S03]  /*5c7d0*/  ISETP.GT.AND P2, PT, R6, 0xbc, PT ;  /* 0x000000bc0600780c */ /* 0x000fc60003f44270 */
[----:B0-----:R-:W4:Y:S04]  /*5c7e0*/  LDL.LU R5, [R1+0x33dc] ;  /* 0x0033dc0001057983 */ /* 0x001f280000300800 */
[----:B------:R-:W4:Y:S04]  /*5c7f0*/  LDL.LU R4, [R1+0x33ec] ;  /* 0x0033ec0001047983 */ /* 0x000f280000300800 */
[----:B-1----:R-:W4:Y:S04]  /*5c800*/  LDL.LU R11, [R1+0x33e0] ;  /* 0x0033e000010b7983 */ /* 0x002f280000300800 */
[----:B------:R-:W4:Y:S04]  /*5c810*/  LDL.LU R10, [R1+0x33f0] ;  /* 0x0033f000010a7983 */ /* 0x000f280000300800 */
[----:B------:R-:W4:Y:S04]  /*5c820*/  LDL.LU R9, [R1+0x33e4] ;  /* 0x0033e40001097983 */ /* 0x000f280000300800 */
[----:B------:R-:W4:Y:S04]  /*5c830*/  LDL.LU R8, [R1+0x33f4] ;  /* 0x0033f40001087983 */ /* 0x000f280000300800 */
[----:B------:R-:W4:Y:S04]  /*5c840*/  LDL.LU R3, [R1+0x33e8] ;  /* 0x0033e80001037983 */ /* 0x000f280000300800 */
[----:B------:R-:W4:Y:S04]  /*5c850*/  LDL.LU R2, [R1+0x33f8] ;  /* 0x0033f80001027983 */ /* 0x000f280000300800 */
[----:B------:R0:W-:Y:S04]  /*5c860*/  @P5 STL [R1+0x22f4], R32 ;  /* 0x0022f42001005387 */ /* 0x0001e80000100800 */
[----:B0-----:R-:W4:Y:S04]  /*5c870*/  LDL R32, [R1+0x22e0] ;  /* 0x0022e00001207983 */ /* 0x001f280000100800 */
[----:B------:R0:W-:Y:S04]  /*5c880*/  @P5 STL [R1+0x2300], R26 ;  /* 0x0023001a01005387 */ /* 0x0001e80000100800 */
[----:B0-----:R-:W4:Y:S04]  /*5c890*/  LDL R26, [R1+0x22dc] ;  /* 0x0022dc00011a7983 */ /* 0x001f280000100800 */
[----:B------:R0:W-:Y:S04]  /*5c8a0*/  @P5 STL [R1+0x22fc], R27 ;  /* 0x0022fc1b01005387 */ /* 0x0001e80000100800 */
[----:B0-----:R-:W4:Y:S04]  /*5c8b0*/  LDL R27, [R1+0x22d8] ;  /* 0x0022d800011b7983 */ /* 0x001f280000100800 */
[----:B------:R0:W-:Y:S04]  /*5c8c0*/  @P5 STL [R1+0x22f8], R0 ;  /* 0x0022f80001005387 */ /* 0x0001e80000100800 */
[----:B0-----:R-:W4:Y:S04]  /*5c8d0*/  LDL R0, [R1+0x22d4] ;  /* 0x0022d40001007983 */ /* 0x001f280000100800 */
[----:B--2---:R-:W2:Y:S04]  /*5c8e0*/  @P2 LDG.E.U16 R25, desc[UR6][R12.64] ;  /* 0x000000060c192981 */ /* 0x004ea8000c1e1500 */
[----:B---3--:R-:W3:Y:S04]  /*5c8f0*/  @P2 LDG.E.U16 R24, desc[UR6][R14.64] ;  /* 0x000000060e182981 */ /* 0x008ee8000c1e1500 */
[----:B----4-:R0:W4:Y:S04]  /*5c900*/  @P2 LDG.E.U16 R33, desc[UR6][R16.64] ;  /* 0x0000000610212981 */ /* 0x010128000c1e1500 */
[----:B------:R1:W2:Y:S01]  /*5c910*/  @P2 LDG.E.U16 R22, desc[UR6][R18.64] ;  /* 0x0000000612162981 */ /* 0x0002a2000c1e1500 */
[----:B------:R-:W-:-:S03]  /*5c920*/  ISETP.GT.AND P4, PT, R6, 0xbd, PT ;  /* 0x000000bd0600780c */ /* 0x000fc60003f84270 */
[----:B------:R-:W-:Y:S04]  /*5c930*/  STL.64 [R1+0x818], R12 ;  /* 0x0008180c01007387 */ /* 0x000fe80000100a00 */
[----:B------:R-:W-:Y:S04]  /*5c940*/  STL.64 [R1+0x820], R14 ;  /* 0x0008200e01007387 */ /* 0x000fe80000100a00 */
[----:B------:R0:W-:Y:S04]  /*5c950*/  STL.64 [R1+0x828], R16 ;  /* 0x0008281001007387 */ /* 0x0001e80000100a00 */
[----:B------:R1:W-:Y:S01]  /*5c960*/  STL.64 [R1+0x830], R18 ;  /* 0x0008301201007387 */ /* 0x0003e20000100a00 */
[----:B------:R-:W-:-:S02]  /*5c970*/  IMAD.MOV.U32 R21, RZ, RZ, R3 ;  /* 0x000000ffff157224 */ /* 0x000fc400078e0003 */
[----:B------:R-:W-:Y:S02]  /*5c980*/  IMAD.MOV.U32 R20, RZ, RZ, R2 ;  /* 0x000000ffff147224 */ /* 0x000fe400078e0002 */
[----:B0-----:R-:W-:Y:S02]  /*5c990*/  IMAD.MOV.U32 R16, RZ, RZ, R10 ;  /* 0x000000ffff107224 */ /* 0x001fe400078e000a */
[----:B------:R-:W-:Y:S02]  /*5c9a0*/  IMAD.MOV.U32 R17, RZ, RZ, R11 ;  /* 0x000000ffff117224 */ /* 0x000fe400078e000b */
[----:B-1----:R-:W-:Y:S02]  /*5c9b0*/  IMAD.MOV.U32 R18, RZ, RZ, R8 ;  /* 0x000000ffff127224 */ /* 0x002fe400078e0008 */
[----:B------:R-:W-:Y:S01]  /*5c9c0*/  IMAD.MOV.U32 R19, RZ, RZ, R9 ;  /* 0x000000ffff137224 */ /* 0x000fe200078e0009 */
[----:B------:R-:W2:Y:S04]  /*5c9d0*/  @P4 LDG.E.U16 R32, desc[UR6][R20.64] ;  /* 0x0000000614204981 */ /* 0x000ea8000c1e1500 */
[----:B------:R-:W2:Y:S04]  /*5c9e0*/  @P4 LDG.E.U16 R26, desc[UR6][R18.64] ;  /* 0x00000006121a4981 */ /* 0x000ea8000c1e1500 */
[----:B------:R-:W2:Y:S04]  /*5c9f0*/  @P4 LDG.E.U16 R27, desc[UR6][R16.64] ;  /* 0x00000006101b4981 */ /* 0x000ea8000c1e1500 */
[----:B------:R-:W2:Y:S04]  /*5ca00*/  @P4 LDG.E.U16 R0, desc[UR6][R4.64] ;  /* 0x0000000604004981 */ /* 0x000ea8000c1e1500 */
[----:B----4-:R0:W-:Y:S04]  /*5ca10*/  @P2 STL [R1+0x22ec], R33 ;  /* 0x0022ec2101002387 */ /* 0x0101e80000100800 */
[----:B------:R-:W4:Y:S04]  /*5ca20*/  LDL R23, [R1+0x22cc] ;  /* 0x0022cc0001177983 */ /* 0x000f280000100800 */
[----:B0-----:R-:W4:Y:S04]  /*5ca30*/  LDL R33, [R1+0x22d0] ;  /* 0x0022d00001217983 */ /* 0x001f280000100800 */
[----:B---3--:R0:W-:Y:S04]  /*5ca40*/  @P2 STL [R1+0x22e8], R24 ;  /* 0x0022e81801002387 */ /* 0x0081e80000100800 */
[----:B0-----:R-:W3:Y:S04]  /*5ca50*/  LDL R24, [R1+0x22c8] ;  /* 0x0022c80001187983 */ /* 0x001ee80000100800 */
[----:B--2---:R0:W-:Y:S04]  /*5ca60*/  @P2 STL [R1+0x22e4], R25 ;  /* 0x0022e41901002387 */ /* 0x0041e80000100800 */
        /* <DEDUP_REMOVED lines=12> */
[----:B------:R-:W3:Y:S04]  /*5cb30*/  LDL.LU R8, [R1+0x3408] ;  /* 0x0034080001087983 */ /* 0x000ee80000300800 */
[----:B------:R-:W4:Y:S04]  /*5cb40*/  LDL.LU R3, [R1+0x3414] ;  /* 0x0034140001037983 */ /* 0x000f280000300800 */
[----:B------:R0:W-:Y:S01]  /*5cb50*/  @P4 STL [R1+0x22e0], R32 ;  /* 0x0022e02001004387 */ /* 0x0001e20000100800 */
[----:B------:R-:W-:-:S03]  /*5cb60*/  ISETP.GT.AND P5, PT, R6, 0xbe, PT ;  /* 0x000000be0600780c */ /* 0x000fc60003fa4270 */
[----:B0-----:R-:W4:Y:S04]  /*5cb70*/  LDL R32, [R1+0x22c0] ;  /* 0x0022c00001207983 */ /* 0x001f280000100800 */
[----:B------:R-:W4:Y:S04]  /*5cb80*/  LDL.LU R5, [R1+0x341c] ;  /* 0x00341c0001057983 */ /* 0x000f280000300800 */
[----:B------:R-:W4:Y:S04]  /*5cb90*/  LDL.LU R4, [R1+0x3434] ;  /* 0x0034340001047983 */ /* 0x000f280000300800 */
[----:B------:R-:W4:Y:S04]  /*5cba0*/  LDL.LU R2, [R1+0x3420] ;  /* 0x0034200001027983 */ /* 0x000f280000300800 */
[----:B------:R0:W-:Y:S04]  /*5cbb0*/  @P4 STL [R1+0x22d4], R0 ;  /* 0x0022d40001004387 */ /* 0x0001e80000100800 */
[----:B0-----:R-:W4:Y:S04]  /*5cbc0*/  LDL.LU R0, [R1+0x3438] ;  /* 0x0034380001007983 */ /* 0x001f280000300800 */
[----:B------:R-:W4:Y:S04]  /*5cbd0*/  LDL R22, [R1+0x22bc] ;  /* 0x0022bc0001167983 */ /* 0x000f280000100800 */
[----:B------:R0:W-:Y:S04]  /*5cbe0*/  @P4 STL [R1+0x22dc], R26 ;  /* 0x0022dc1a01004387 */ /* 0x0001e80000100800 */
[----:B0-----:R-:W4:Y:S04]  /*5cbf0*/  LDL R26, [R1+0x22b8] ;  /* 0x0022b800011a7983 */ /* 0x001f280000100800 */
[----:B------:R0:W-:Y:S04]  /*5cc00*/  @P4 STL [R1+0x22d8], R27 ;  /* 0x0022d81b01004387 */ /* 0x0001e80000100800 */
[----:B0-----:R-:W4:Y:S01]  /*5cc10*/  LDL R27, [R1+0x22b4] ;  /* 0x0022b400011b7983 */ /* 0x001f220000100800 */
[----:B--2---:R-:W-:-:S02]  /*5cc20*/  IMAD.MOV.U32 R16, RZ, RZ, R9 ;  /* 0x000000ffff107224 */ /* 0x004fc400078e0009 */
[----:B---3--:R-:W-:Y:S02]  /*5cc30*/  IMAD.MOV.U32 R9, RZ, RZ, R8 ;  /* 0x000000ffff097224 */ /* 0x008fe400078e0008 */
[----:B------:R-:W-:Y:S02]  /*5cc40*/  IMAD.MOV.U32 R17, RZ, RZ, R14 ;  /* 0x000000ffff117224 */ /* 0x000fe400078e000e */
[----:B----4-:R-:W-:Y:S01]  /*5cc50*/  IMAD.MOV.U32 R8, RZ, RZ, R3 ;  /* 0x000000ffff087224 */ /* 0x010fe200078e0003 */
[----:B------:R-:W-:Y:S04]  /*5cc60*/  STL.64 [R1+0x7d8], R10 ;  /* 0x0007d80a01007387 */ /* 0x000fe80000100a00 */
[----:B------:R-:W-:Y:S04]  /*5cc70*/  STL.64 [R1+0x7e0], R12 ;  /* 0x0007e00c01007387 */ /* 0x000fe80000100a00 */
[----:B------:R-:W-:Y:S04]  /*5cc80*/  STL.64 [R1+0x7e8], R16 ;  /* 0x0007e81001007387 */ /* 0x000fe80000100a00 */
[----:B------:R0:W2:Y:S04]  /*5cc90*/  @P5 LDG.E.U16 R25, desc[UR6][R10.64] ;  /* 0x000000060a195981 */ /* 0x0000a8000c1e1500 */
[----:B------:R-:W3:Y:S04]  /*5cca0*/  @P5 LDG.E.U16 R33, desc[UR6][R8.64] ;  /* 0x0000000608215981 */ /* 0x000ee8000c1e1500 */
[----:B------:R1:W-:Y:S04]  /*5ccb0*/  STL.64 [R1+0x7f0], R8 ;  /* 0x0007f00801007387 */ /* 0x0003e80000100a00 */
[----:B------:R-:W4:Y:S04]  /*5ccc0*/  LDL.LU R14, [R1+0x3424] ;  /* 0x00342400010e7983 */ /* 0x000f280000300800 */
[----:B------:R0:W2:Y:S04]  /*5ccd0*/  @P5 LDG.E.U16 R24, desc[UR6][R12.64] ;  /* 0x000000060c185981 */ /* 0x0000a8000c1e1500 */
[----:B------:R4:W2:Y:S04]  /*5cce0*/  @P5 LDG.E.U16 R23, desc[UR6][R16.64] ;  /* 0x0000000610175981 */ /* 0x0008a8000c1e1500 */
[----:B-1----:R-:W2:Y:S04]  /*5ccf0*/  LDL.LU R9, [R1+0x342c] ;  /* 0x00342c0001097983 */ /* 0x002ea80000300800 */
[----:B------:R-:W2:Y:S04]  /*5cd00*/  LDL.LU R8, [R1+0x3428] ;  /* 0x0034280001087983 */ /* 0x000ea80000300800 */
[----:B------:R-:W2:Y:S01]  /*5cd10*/  LDL.LU R3, [R1+0x3430] ;  /* 0x0034300001037983 */ /* 0x000ea20000300800 */
[----:B------:R-:W-:Y:S01]  /*5cd20*/  ISETP.GT.AND P2, PT, R6, 0xbf, PT ;  /* 0x000000bf0600780c */ /* 0x000fe20003f44270 */
[----:B0-----:R-:W-:-:S02]  /*5cd30*/  IMAD.MOV.U32 R10, RZ, RZ, R4 ;  /* 0x000000ffff0a7224 */ /* 0x001fc400078e0004 */
[----:B------:R-:W-:Y:S02]  /*5cd40*/  IMAD.MOV.U32 R11, RZ, RZ, R5 ;  /* 0x000000ffff0b7224 */ /* 0x000fe400078e0005 */
[----:B------:R-:W-:Y:S02]  /*5cd50*/  IMAD.MOV.U32 R12, RZ, RZ, R0 ;  /* 0x000000ffff0c7224 */ /* 0x000fe400078e0000 */
[----:B------:R-:W-:-:S06]  /*5cd60*/  IMAD.MOV.U32 R13, RZ, RZ, R2 ;  /* 0x000000ffff0d7224 */ /* 0x000fcc00078e0002 */
[----:B------:R-:W2:Y:S04]  /*5cd70*/  @P2 LDG.E.U16 R26, desc[UR6][R12.64] ;  /* 0x000000060c1a2981 */ /* 0x000ea8000c1e1500 */
[----:B------:R0:W2:Y:S04]  /*5cd80*/  @P2 LDG.E.U16 R27, desc[UR6][R10.64] ;  /* 0x000000060a1b2981 */ /* 0x0000a8000c1e1500 */
[----:B---3--:R1:W-:Y:S01]  /*5cd90*/  @P5 STL [R1+0x22d0], R33 ;  /* 0x0022d02101005387 */ /* 0x0083e20000100800 */
[----:B----4-:R-:W-:-:S03]  /*5cda0*/  IMAD.MOV.U32 R17, RZ, RZ, R14 ;  /* 0x000000ffff117224 */ /* 0x010fc600078e000e */
[----:B-1----:R-:W3:Y:S04]  /*5cdb0*/  LDL R33, [R1+0x22b0] ;  /* 0x0022b00001217983 */ /* 0x002ee80000100800 */
[----:B--2---:R-:W-:Y:S04]  /*5cdc0*/  @P5 STL [R1+0x22c4], R25 ;  /* 0x0022c41901005387 */ /* 0x004fe80000100800 */
[----:B------:R1:W-:Y:S01]  /*5cdd0*/  @P5 STL [R1+0x22c8], R24 ;  /* 0x0022c81801005387 */ /* 0x0003e20000100800 */
[----:B------:R-:W-:-:S03]  /*5cde0*/  IMAD.MOV.U32 R16, RZ, RZ, R9 ;  /* 0x000000ffff107224 */ /* 0x000fc600078e0009 */
[----:B------:R-:W-:Y:S01]  /*5cdf0*/  @P5 STL [R1+0x22cc], R23 ;  /* 0x0022cc1701005387 */ /* 0x000fe20000100800 */
[----:B------:R-:W-:-:S03]  /*5ce00*/  IMAD.MOV.U32 R9, RZ, RZ, R8 ;  /* 0x000000ffff097224 */ /* 0x000fc600078e0008 */
[----:B------:R-:W0:Y:S01]  /*5ce10*/  LDL.LU R5, [R1+0x343c] ;  /* 0x00343c0001057983 */ /* 0x000e220000300800 */
[----:B------:R-:W-:-:S03]  /*5ce20*/  IMAD.MOV.U32 R8, RZ, RZ, R3 ;  /* 0x000000ffff087224 */ /* 0x000fc600078e0003 */
[----:B------:R-:W2:Y:S04]  /*5ce30*/  LDL.LU R4, [R1+0x344c] ;  /* 0x00344c0001047983 */ /* 0x000ea80000300800 */
[----:B------:R-:W-:Y:S04]  /*5ce40*/  STL.64 [R1+0x7b8], R10 ;  /* 0x0007b80a01007387 */ /* 0x000fe80000100a00 */
[----:B------:R-:W-:Y:S04]  /*5ce50*/  STL.64 [R1+0x7c0], R12 ;  /* 0x0007c00c01007387 */ /* 0x000fe80000100a00 */
[----:B------:R-:W4:Y:S04]  /*5ce60*/  LDL.LU R2, [R1+0x3440] ;  /* 0x0034400001027983 */ /* 0x000f280000300800 */
[----:B------:R-:W3:Y:S04]  /*5ce70*/  LDL.LU R0, [R1+0x3450] ;  /* 0x0034500001007983 */ /* 0x000ee80000300800 */
[----:B------:R-:W3:Y:S04]  /*5ce80*/  @P2 LDG.E.U16 R32, desc[UR6][R8.64] ;  /* 0x0000000608202981 */ /* 0x000ee8000c1e1500 */
[----:B------:R-:W4:Y:S04]  /*5ce90*/  LDL R93, [R1+0x22ac] ;  /* 0x0022ac00015d7983 */ /* 0x000f280000100800 */
[----:B------:R-:W4:Y:S04]  /*5cea0*/  LDL R20, [R1+0x22a8] ;  /* 0x0022a80001147983 */ /* 0x000f280000100800 */
[----:B-1----:R-:W4:Y:S04]  /*5ceb0*/  LDL R24, [R1+0x22a4] ;  /* 0x0022a40001187983 */ /* 0x002f280000100800 */
[----:B------:R1:W-:Y:S04]  /*5cec0*/  STL.64 [R1+0x7d0], R8 ;  /* 0x0007d00801007387 */ /* 0x0003e80000100a00 */
[----:B------:R-:W4:Y:S04]  /*5ced0*/  LDL.LU R14, [R1+0x3444] ;  /* 0x00344400010e7983 */ /* 0x000f280000300800 */
[----:B------:R0:W-:Y:S04]  /*5cee0*/  STL.64 [R1+0x7c8], R16 ;  /* 0x0007c81001007387 */ /* 0x0001e80000100a00 */
[----:B------:R0:W4:Y:S04]  /*5cef0*/  @P2 LDG.E.U16 R22, desc[UR6][R16.64] ;  /* 0x0000000610162981 */ /* 0x000128000c1e1500 */
[----:B-1----:R-:W4:Y:S04]  /*5cf00*/  LDL.LU R9, [R1+0x3454] ;  /* 0x0034540001097983 */ /* 0x002f280000300800 */
[----:B------:R-:W4:Y:S04]  /*5cf10*/  LDL.LU R8, [R1+0x3448] ;  /* 0x0034480001087983 */ /* 0x000f280000300800 */
[----:B------:R-:W4:Y:S01]  /*5cf20*/  LDL.LU R3, [R1+0x3458] ;  /* 0x0034580001037983 */ /* 0x000f220000300800 */
[----:B------:R-:W-:-:S03]  /*5cf30*/  ISETP.GT.AND P4, PT, R6, 0xc0, PT ;  /* 0x000000c00600780c */ /* 0x000fc60003f84270 */
[----:B------:R-:W4:Y:S01]  /*5cf40*/  LDL R25, [R1+0x22a0] ;  /* 0x0022a00001197983 */ /* 0x000f220000100800 */
[----:B0-----:R-:W-:Y:S02]  /*5cf50*/  IMAD.MOV.U32 R11, RZ, RZ, R5 ;  /* 0x000000ffff0b7224 */ /* 0x001fe400078e0005 */
[----:B--2---:R-:W-:Y:S01]  /*5cf60*/  IMAD.MOV.U32 R10, RZ, RZ, R4 ;  /* 0x000000ffff0a7224 */ /* 0x004fe200078e0004 */
[----:B---3--:R0:W-:Y:S01]  /*5cf70*/  @P2 STL [R1+0x22c0], R32 ;  /* 0x0022c02001002387 */ /* 0x0081e20000100800 */
[----:B------:R-:W-:Y:S02]  /*5cf80*/  IMAD.MOV.U32 R12, RZ, RZ, R0 ;  /* 0x000000ffff0c7224 */ /* 0x000fe400078e0000 */
[----:B----4-:R-:W-:-:S03]  /*5cf90*/  IMAD.MOV.U32 R13, RZ, RZ, R2 ;  /* 0x000000ffff0d7224 */ /* 0x010fc600078e0002 */
[----:B------:R1:W2:Y:S01]  /*5cfa0*/  @P4 LDG.E.U16 R24, desc[UR6][R10.64] ;  /* 0x000000060a184981 */ /* 0x0002a2000c1e1500 */
[----:B------:R-:W-:-:S03]  /*5cfb0*/  IMAD.MOV.U32 R17, RZ, RZ, R14 ;  /* 0x000000ffff117224 */ /* 0x000fc600078e000e */
[----:B------:R3:W4:Y:S04]  /*5cfc0*/  @P4 LDG.E.U16 R20, desc[UR6][R12.64] ;  /* 0x000000060c144981 */ /* 0x000728000c1e1500 */
[----:B0-----:R-:W2:Y:S04]  /*5cfd0*/  LDL R32, [R1+0x229c] ;  /* 0x00229c0001207983 */ /* 0x001ea80000100800 */
[----:B------:R-:W-:Y:S04]  /*5cfe0*/  @P2 STL [R1+0x22b4], R27 ;  /* 0x0022b41b01002387 */ /* 0x000fe80000100800 */
[----:B------:R-:W-:Y:S04]  /*5cff0*/  @P2 STL [R1+0x22b8], R26 ;  /* 0x0022b81a01002387 */ /* 0x000fe80000100800 */
[----:B------:R-:W-:Y:S04]  /*5d000*/  @P2 STL [R1+0x22bc], R22 ;  /* 0x0022bc1601002387 */ /* 0x000fe80000100800 */
[----:B------:R-:W1:Y:S04]  /*5d010*/  LDL.LU R5, [R1+0x345c] ;  /* 0x00345c0001057983 */ /* 0x000e680000300800 */
[----:B------:R-:W2:Y:S01]  /*5d020*/  LDL.LU R4, [R1+0x3478] ;  /* 0x0034780001047983 */ /* 0x000ea20000300800 */
[----:B------:R-:W-:-:S03]  /*5d030*/  IMAD.MOV.U32 R16, RZ, RZ, R9 ;  /* 0x000000ffff107224 */ /* 0x000fc600078e0009 */
[----:B------:R-:W-:Y:S01]  /*5d040*/  STL.64 [R1+0x798], R10 ;  /* 0x0007980a01007387 */ /* 0x000fe20000100a00 */
[----:B------:R-:W-:-:S03]  /*5d050*/  IMAD.MOV.U32 R9, RZ, RZ, R8 ;  /* 0x000000ffff097224 */ /* 0x000fc600078e0008 */
[----:B------:R-:W-:Y:S01]  /*5d060*/  STL.64 [R1+0x7a0], R12 ;  /* 0x0007a00c01007387 */ /* 0x000fe20000100a00 */
[----:B------:R-:W-:-:S03]  /*5d070*/  IMAD.MOV.U32 R8, RZ, RZ, R3 ;  /* 0x000000ffff087224 */ /* 0x000fc600078e0003 */
[----:B------:R-:W3:Y:S04]  /*5d080*/  LDL.LU R2, [R1+0x3460] ;  /* 0x0034600001027983 */ /* 0x000ee80000300800 */
[----:B------:R-:W4:Y:S04]  /*5d090*/  LDL.LU R0, [R1+0x346c] ;  /* 0x00346c0001007983 */ /* 0x000f280000300800 */
[----:B------:R-:W4:Y:S04]  /*5d0a0*/  LDL R21, [R1+0x2298] ;  /* 0x0022980001157983 */ /* 0x000f280000100800 */
[----:B------:R-:W4:Y:S04]  /*5d0b0*/  LDL R23, [R1+0x2294] ;  /* 0x0022940001177983 */ /* 0x000f280000100800 */
[----:B------:R0:W-:Y:S04]  /*5d0c0*/  STL.64 [R1+0x7b0], R8 ;  /* 0x0007b00801007387 */ /* 0x0001e80000100a00 */
[----:B------:R-:W4:Y:S04]  /*5d0d0*/  @P4 LDG.E.U16 R33, desc[UR6][R8.64] ;  /* 0x0000000608214981 */ /* 0x000f28000c1e1500 */
[----:B------:R-:W4:Y:S04]  /*5d0e0*/  @P4 LDG.E.U16 R93, desc[UR6][R16.64] ;  /* 0x00000006105d4981 */ /* 0x000f28000c1e1500 */
[----:B0-----:R-:W4:Y:S04]  /*5d0f0*/  LDL.LU R9, [R1+0x3464] ;  /* 0x0034640001097983 */ /* 0x001f280000300800 */
[----:B------:R-:W-:Y:S04]  /*5d100*/  STL.64 [R1+0x7a8], R16 ;  /* 0x0007a81001007387 */ /* 0x000fe80000100a00 */
[----:B------:R-:W4:Y:S04]  /*5d110*/  LDL.LU R8, [R1+0x3470] ;  /* 0x0034700001087983 */ /* 0x000f280000300800 */
[----:B------:R-:W4:Y:S04]  /*5d120*/  LDL.LU R14, [R1+0x3468] ;  /* 0x00346800010e7983 */ /* 0x000f280000300800 */
[----:B------:R-:W4:Y:S01]  /*5d130*/  LDL.LU R3, [R1+0x3474] ;  /* 0x0034740001037983 */ /* 0x000f220000300800 */
[----:B------:R-:W-:-:S03]  /*5d140*/  ISETP.GT.AND P5, PT, R6, 0xc1, PT ;  /* 0x000000c10600780c */ /* 0x000fc60003fa4270 */
[----:B------:R-:W4:Y:S04]  /*5d150*/  LDL R22, [R1+0x2290] ;  /* 0x0022900001167983 */ /* 0x000f280000100800 */
[----:B------:R-:W4:Y:S04]  /*5d160*/  LDL R26, [R1+0x228c] ;  /* 0x00228c00011a7983 */ /* 0x000f280000100800 */
[----:B------:R-:W4:Y:S01]  /*5d170*/  LDL R27, [R1+0x2288] ;  /* 0x00228800011b7983 */ /* 0x000f220000100800 */
[----:B-1----:R-:W-:Y:S02]  /*5d180*/  IMAD.MOV.U32 R11, RZ, RZ, R5 ;  /* 0x000000ffff0b7224 */ /* 0x002fe400078e0005 */
[----:B--2---:R-:W-:-:S02]  /*5d190*/  IMAD.MOV.U32 R10, RZ, RZ, R4 ;  /* 0x000000ffff0a7224 */ /* 0x004fc400078e0004 */
[----:B---3--:R-:W-:Y:S02]  /*5d1a0*/  IMAD.MOV.U32 R13, RZ, RZ, R2 ;  /* 0x000000ffff0d7224 */ /* 0x008fe400078e0002 */
[----:B----4-:R-:W-:Y:S01]  /*5d1b0*/  IMAD.MOV.U32 R12, RZ, RZ, R0 ;  /* 0x000000ffff0c7224 */ /* 0x010fe200078e0000 */
[----:B------:R0:W2:Y:S04]  /*5d1c0*/  @P5 LDG.E.U16 R23, desc[UR6][R10.64] ;  /* 0x000000060a175981 */ /* 0x0000a8000c1e1500 */
[----:B------:R1:W-:Y:S04]  /*5d1d0*/  @P4 STL [R1+0x22b0], R33 ;  /* 0x0022b02101004387 */ /* 0x0003e80000100800 */
[----:B------:R3:W4:Y:S04]  /*5d1e0*/  @P5 LDG.E.U16 R21, desc[UR6][R12.64] ;  /* 0x000000060c155981 */ /* 0x000728000c1e1500 */
[----:B-1----:R-:W2:Y:S04]  /*5d1f0*/  LDL R33, [R1+0x2284] ;  /* 0x0022840001217983 */ /* 0x002ea80000100800 */
[----:B------:R-:W-:Y:S04]  /*5d200*/  @P4 STL [R1+0x22a4], R24 ;  /* 0x0022a41801004387 */ /* 0x000fe80000100800 */
[----:B------:R-:W-:Y:S01]  /*5d210*/  @P4 STL [R1+0x22a8], R20 ;  /* 0x0022a81401004387 */ /* 0x000fe20000100800 */
[----:B------:R-:W-:-:S03]  /*5d220*/  IMAD.MOV.U32 R15, RZ, RZ, R14 ;  /* 0x000000ffff0f7224 */ /* 0x000fc600078e000e */
[----:B------:R-:W-:Y:S04]  /*5d230*/  @P4 STL [R1+0x22ac], R93 ;  /* 0x0022ac5d01004387 */ /* 0x000fe80000100800 */
[----:B------:R-:W0:Y:S01]  /*5d240*/  LDL.LU R5, [R1+0x347c] ;  /* 0x00347c0001057983 */ /* 0x000e220000300800 */
[----:B------:R-:W-:-:S03]  /*5d250*/  IMAD.MOV.U32 R14, RZ, RZ, R3 ;  /* 0x000000ffff0e7224 */ /* 0x000fc600078e0003 */
[----:B------:R-:W2:Y:S04]  /*5d260*/  LDL.LU R4, [R1+0x3494] ;  /* 0x0034940001047983 */ /* 0x000ea80000300800 */
[----:B------:R-:W-:Y:S04]  /*5d270*/  STL.64 [R1+0x778], R10 ;  /* 0x0007780a01007387 */ /* 0x000fe80000100a00 */
[----:B------:R-:W-:Y:S04]  /*5d280*/  STL.64 [R1+0x780], R12 ;  /* 0x0007800c01007387 */ /* 0x000fe80000100a00 */
[----:B------:R-:W3:Y:S04]  /*5d290*/  LDL.LU R2, [R1+0x3480] ;  /* 0x0034800001027983 */ /* 0x000ee80000300800 */
[----:B------:R-:W3:Y:S04]  /*5d2a0*/  @P5 LDG.E.U16 R25, desc[UR6][R14.64] ;  /* 0x000000060e195981 */ /* 0x000ee8000c1e1500 */
[----:B------:R-:W4:Y:S04]  /*5d2b0*/  LDL.LU R0, [R1+0x3498] ;  /* 0x0034980001007983 */ /* 0x000f280000300800 */
[----:B------:R-:W-:Y:S04]  /*5d2c0*/  STL.64 [R1+0x790], R14 ;  /* 0x0007900e01007387 */ /* 0x000fe80000100a00 */
[----:B------:R-:W4:Y:S04]  /*5d2d0*/  @P5 LDG.E.U16 R32, desc[UR6][R8.64] ;  /* 0x0000000608205981 */ /* 0x000f28000c1e1500 */
[----:B------:R1:W-:Y:S04]  /*5d2e0*/  STL.64 [R1+0x788], R8 ;  /* 0x0007880801007387 */ /* 0x0003e80000100a00 */
[----:B-1----:R-:W4:Y:S04]  /*5d2f0*/  LDL.LU R9, [R1+0x3484] ;  /* 0x0034840001097983 */ /* 0x002f280000300800 */
[----:B------:R-:W4:Y:S04]  /*5d300*/  LDL.LU R8, [R1+0x348c] ;  /* 0x00348c0001087983 */ /* 0x000f280000300800 */
[----:B------:R-:W4:Y:S04]  /*5d310*/  LDL.LU R14, [R1+0x3488] ;  /* 0x00348800010e7983 */ /* 0x000f280000300800 */
[----:B------:R-:W4:Y:S01]  /*5d320*/  LDL.LU R3, [R1+0x3490] ;  /* 0x0034900001037983 */ /* 0x000f220000300800 */
[----:B------:R-:W-:-:S03]  /*5d330*/  ISETP.GT.AND P2, PT, R6, 0xc2, PT ;  /* 0x000000c20600780c */ /* 0x000fc60003f44270 */
[----:B------:R-:W4:Y:S04]  /*5d340*/  LDL R20, [R1+0x2280] ;  /* 0x0022800001147983 */ /* 0x000f280000100800 */
[----:B------:R-:W4:Y:S01]  /*5d350*/  LDL R24, [R1+0x227c] ;  /* 0x00227c0001187983 */ /* 0x000f220000100800 */
[----:B0-----:R-:W-:Y:S02]  /*5d360*/  IMAD.MOV.U32 R11, RZ, RZ, R5 ;  /* 0x000000ffff0b7224 */ /* 0x001fe400078e0005 */
[----:B--2---:R-:W-:Y:S01]  /*5d370*/  IMAD.MOV.U32 R10, RZ, RZ, R4 ;  /* 0x000000ffff0a7224 */ /* 0x004fe200078e0004 */
[----:B---3--:R0:W-:Y:S01]  /*5d380*/  @P5 STL [R1+0x22a0], R25 ;  /* 0x0022a01901005387 */ /* 0x0081e20000100800 */
[----:B----4-:R-:W-:Y:S02]  /*5d390*/  IMAD.MOV.U32 R12, RZ, RZ, R0 ;  /* 0x000000ffff0c7224 */ /* 0x010fe400078e0000 */
[----:B------:R-:W-:Y:S01]  /*5d3a0*/  IMAD.MOV.U32 R13, RZ, RZ, R2 ;  /* 0x000000ffff0d7224 */ /* 0x000fe200078e0002 */
[----:B------:R-:W2:Y:S04]  /*5d3b0*/  @P2 LDG.E.U16 R33, desc[UR6][R10.64] ;  /* 0x000000060a212981 */ /* 0x000ea8000c1e1500 */
[----:B------:R1:W3:Y:S04]  /*5d3c0*/  @P2 LDG.E.U16 R27, desc[UR6][R12.64] ;  /* 0x000000060c1b2981 */ /* 0x0002e8000c1e1500 */
[----:B0-----:R-:W4:Y:S04]  /*5d3d0*/  LDL R25, [R1+0x2278] ;  /* 0x0022780001197983 */ /* 0x001f280000100800 */
[----:B------:R0:W-:Y:S04]  /*5d3e0*/  @P5 STL [R1+0x229c], R32 ;  /* 0x00229c2001005387 */ /* 0x0001e80000100800 */
[----:B------:R-:W3:Y:S04]  /*5d3f0*/  @P2 LDG.E.U16 R26, desc[UR6][R8.64] ;  /* 0x00000006081a2981 */ /* 0x000ee8000c1e1500 */
[----:B0-----:R-:W3:Y:S04]  /*5d400*/  LDL R32, [R1+0x2274] ;  /* 0x0022740001207983 */ /* 0x001ee80000100800 */
[----:B------:R-:W-:Y:S04]  /*5d410*/  @P5 STL [R1+0x2294], R23 ;  /* 0x0022941701005387 */ /* 0x000fe80000100800 */
[----:B------:R-:W-:Y:S04]  /*5d420*/  @P5 STL [R1+0x2298], R21 ;  /* 0x0022981501005387 */ /* 0x000fe80000100800 */
[----:B------:R-:W3:Y:S01]  /*5d430*/  LDL.LU R5, [R1+0x349c] ;  /* 0x00349c0001057983 */ /* 0x000ee20000300800 */
[----:B------:R-:W-:-:S03]  /*5d440*/  IMAD.MOV.U32 R15, RZ, RZ, R14 ;  /* 0x000000ffff0f7224 */ /* 0x000fc600078e000e */
[----:B------:R-:W3:Y:S01]  /*5d450*/  LDL.LU R4, [R1+0x34ac] ;  /* 0x0034ac0001047983 */ /* 0x000ee20000300800 */
[----:B------:R-:W-:-:S03]  /*5d460*/  IMAD.MOV.U32 R14, RZ, RZ, R3 ;  /* 0x000000ffff0e7224 */ /* 0x000fc600078e0003 */
[----:B------:R-:W-:Y:S04]  /*5d470*/  STL.64 [R1+0x758], R10 ;  /* 0x0007580a01007387 */ /* 0x000fe80000100a00 */
[----:B------:R-:W-:Y:S04]  /*5d480*/  STL.64 [R1+0x760], R12 ;  /* 0x0007600c01007387 */ /* 0x000fe80000100a00 */
[----:B------:R-:W1:Y:S04]  /*5d490*/  LDL.LU R2, [R1+0x34a0] ;  /* 0x0034a00001027983 */ /* 0x000e680000300800 */
[----:B------:R-:W4:Y:S04]  /*5d4a0*/  LDL.LU R0, [R1+0x34b0] ;  /* 0x0034b00001007983 */ /* 0x000f280000300800 */
[----:B------:R-:W-:Y:S04]  /*5d4b0*/  STL.64 [R1+0x770], R14 ;  /* 0x0007700e01007387 */ /* 0x000fe80000100a00 */
[----:B------:R-:W4:Y:S04]  /*5d4c0*/  @P2 LDG.E.U16 R22, desc[UR6][R14.64] ;  /* 0x000000060e162981 */ /* 0x000f28000c1e1500 */
[----:B------:R0:W-:Y:S04]  /*5d4d0*/  STL.64 [R1+0x768], R8 ;  /* 0x0007680801007387 */ /* 0x0001e80000100a00 */
[----:B0-----:R-:W4:Y:S04]  /*5d4e0*/  LDL.LU R8, [R1+0x34a4] ;  /* 0x0034a40001087983 */ /* 0x001f280000300800 */
[----:B------:R-:W4:Y:S04]  /*5d4f0*/  LDL.LU R3, [R1+0x34b4] ;  /* 0x0034b40001037983 */ /* 0x000f280000300800 */
[----:B------:R-:W4:Y:S04]  /*5d500*/  LDL.LU R16, [R1+0x34a8] ;  /* 0x0034a80001107983 */ /* 0x000f280000300800 */
[----:B------:R-:W4:Y:S01]  /*5d510*/  LDL.LU R11, [R1+0x34b8] ;  /* 0x0034b800010b7983 */ /* 0x000f220000300800 */
[----:B------:R-:W-:-:S03]  /*5d520*/  ISETP.GT.AND P4, PT, R6, 0xc3, PT ;  /* 0x000000c30600780c */ /* 0x000fc60003f84270 */
[----:B--2---:R0:W-:Y:S04]  /*5d530*/  @P2 STL [R1+0x2284], R33 ;  /* 0x0022842101002387 */ /* 0x0041e80000100800 */
[----:B------:R-:W2:Y:S04]  /*5d540*/  LDL R23, [R1+0x226c] ;  /* 0x00226c0001177983 */ /* 0x000ea80000100800 */
[----:B0-----:R-:W2:Y:S04]  /*5d550*/  LDL R33, [R1+0x2270] ;  /* 0x0022700001217983 */ /* 0x001ea80000100800 */
[----:B---3--:R0:W3:Y:S01]  /*5d560*/  @P4 LDG.E.U16 R32, desc[UR6][R4.64] ;  /* 0x0000000604204981 */ /* 0x0080e2000c1e1500 */
[----:B-1----:R-:W-:-:S03]  /*5d570*/  IMAD.MOV.U32 R13, RZ, RZ, R2 ;  /* 0x000000ffff0d7224 */ /* 0x002fc600078e0002 */
[----:B----4-:R1:W-:Y:S01]  /*5d580*/  @P2 STL [R1+0x2290], R22 ;  /* 0x0022901601002387 */ /* 0x0103e20000100800 */
[----:B------:R-:W-:-:S05]  /*5d590*/  IMAD.MOV.U32 R12, RZ, RZ, R0 ;  /* 0x000000ffff0c7224 */ /* 0x000fca00078e0000 */
[----:B------:R-:W4:Y:S04]  /*5d5a0*/  @P4 LDG.E.U16 R25, desc[UR6][R12.64] ;  /* 0x000000060c194981 */ /* 0x000f28000c1e1500 */
[----:B-1----:R-:W2:Y:S04]  /*5d5b0*/  LDL R22, [R1+0x2268] ;  /* 0x0022680001167983 */ /* 0x002ea80000100800 */
[----:B------:R1:W-:Y:S01]  /*5d5c0*/  @P2 STL [R1+0x228c], R26 ;  /* 0x00228c1a01002387 */ /* 0x0003e20000100800 */
[----:B------:R-:W-:Y:S02]  /*5d5d0*/  IMAD.MOV.U32 R14, RZ, RZ, R3 ;  /* 0x000000ffff0e7224 */ /* 0x000fe400078e0003 */
[----:B------:R-:W-:-:S02]  /*5d5e0*/  IMAD.MOV.U32 R17, RZ, RZ, R16 ;  /* 0x000000ffff117224 */ /* 0x000fc400078e0010 */
[----:B------:R-:W-:Y:S02]  /*5d5f0*/  IMAD.MOV.U32 R16, RZ, RZ, R11 ;  /* 0x000000ffff107224 */ /* 0x000fe400078e000b */
[----:B------:R-:W-:Y:S01]  /*5d600*/  IMAD.MOV.U32 R15, RZ, RZ, R8 ;  /* 0x000000ffff0f7224 */ /* 0x000fe200078e0008 */
[----:B-1----:R-:W2:Y:S04]  /*5d610*/  LDL R26, [R1+0x2264] ;  /* 0x00226400011a7983 */ /* 0x002ea80000100800 */
[----:B------:R1:W-:Y:S04]  /*5d620*/  @P2 STL [R1+0x2288], R27 ;  /* 0x0022881b01002387 */ /* 0x0003e80000100800 */
[----:B------:R-:W0:Y:S04]  /*5d630*/  LDL.LU R2, [R1+0x34bc] ;  /* 0x0034bc0001027983 */ /* 0x000e280000300800 */
[----:B------:R-:W2:Y:S04]  /*5d640*/  LDL.LU R0, [R1+0x34d8] ;  /* 0x0034d80001007983 */ /* 0x000ea80000300800 */
[----:B------:R-:W-:Y:S04]  /*5d650*/  STL.64 [R1+0x738], R4 ;  /* 0x0007380401007387 */ /* 0x000fe80000100a00 */
[----:B------:R1:W-:Y:S04]  /*5d660*/  STL.64 [R1+0x740], R12 ;  /* 0x0007400c01007387 */ /* 0x0003e80000100a00 */
[----:B------:R-:W2:Y:S04]  /*5d670*/  @P4 LDG.E.U16 R20, desc[UR6][R16.64] ;  /* 0x0000000610144981 */ /* 0x000ea8000c1e1500 */
[----:B------:R0:W3:Y:S04]  /*5d680*/  @P4 LDG.E.U16 R24, desc[UR6][R14.64] ;  /* 0x000000060e184981 */ /* 0x0000e8000c1e1500 */
[----:B-1----:R-:W3:Y:S04]  /*5d690*/  LDL R27, [R1+0x2260] ;  /* 0x00226000011b7983 */ /* 0x002ee80000100800 */
[----:B------:R-:W3:Y:S04]  /*5d6a0*/  LDL.LU R10, [R1+0x34c0] ;  /* 0x0034c000010a7983 */ /* 0x000ee80000300800 */
[----:B------:R-:W4:Y:S04]  /*5d6b0*/  LDL.LU R9, [R1+0x34cc] ;  /* 0x0034cc0001097983 */ /* 0x000f280000300800 */
[----:B------:R-:W4:Y:S04]  /*5d6c0*/  LDL.LU R8, [R1+0x34c4] ;  /* 0x0034c40001087983 */ /* 0x000f280000300800 */
[----:B------:R3:W-:Y:S04]  /*5d6d0*/  STL.64 [R1+0x748], R14 ;  /* 0x0007480e01007387 */ /* 0x0007e80000100a00 */
[----:B------:R-:W4:Y:S04]  /*5d6e0*/  LDL.LU R3, [R1+0x34d0] ;  /* 0x0034d00001037983 */ /* 0x000f280000300800 */
[----:B------:R1:W-:Y:S04]  /*5d6f0*/  STL.64 [R1+0x750], R16 ;  /* 0x0007501001007387 */ /* 0x0003e80000100a00 */
[----:B------:R-:W4:Y:S04]  /*5d700*/  LDL.LU R18, [R1+0x34c8] ;  /* 0x0034c80001127983 */ /* 0x000f280000300800 */
[----:B------:R-:W4:Y:S01]  /*5d710*/  LDL.LU R13, [R1+0x34d4] ;  /* 0x0034d400010d7983 */ /* 0x000f220000300800 */
[----:B------:R-:W-:Y:S01]  /*5d720*/  ISETP.GT.AND P5, PT, R6, 0xc4, PT ;  /* 0x000000c40600780c */ /* 0x000fe20003fa4270 */
[----:B0-----:R-:W-:-:S02]  /*5d730*/  IMAD.MOV.U32 R5, RZ, RZ, R2 ;  /* 0x000000ffff057224 */ /* 0x001fc400078e0002 */
[----:B--2---:R0:W-:Y:S01]  /*5d740*/  @P4 STL [R1+0x2280], R20 ;  /* 0x0022801401004387 */ /* 0x0041e20000100800 */
[----:B------:R-:W-:Y:S02]  /*5d750*/  IMAD.MOV.U32 R4, RZ, RZ, R0 ;  /* 0x000000ffff047224 */ /* 0x000fe400078e0000 */
[----:B---3--:R-:W-:Y:S02]  /*5d760*/  IMAD.MOV.U32 R15, RZ, RZ, R10 ;  /* 0x000000ffff0f7224 */ /* 0x008fe400078e000a */
[----:B----4-:R-:W-:Y:S02]  /*5d770*/  IMAD.MOV.U32 R14, RZ, RZ, R9 ;  /* 0x000000ffff0e7224 */ /* 0x010fe400078e0009 */
[----:B-1----:R-:W-:-:S03]  /*5d780*/  IMAD.MOV.U32 R17, RZ, RZ, R8 ;  /* 0x000000ffff117224 */ /* 0x002fc600078e0008 */
[----:B------:R-:W2:Y:S04]  /*5d790*/  @P5 LDG.E.U16 R26, desc[UR6][R4.64] ;  /* 0x00000006041a5981 */ /* 0x000ea8000c1e1500 */
[----:B0-----:R-:W3:Y:S04]  /*5d7a0*/  LDL R20, [R1+0x225c] ;  /* 0x00225c0001147983 */ /* 0x001ee80000100800 */
[----:B------:R0:W-:Y:S01]  /*5d7b0*/  @P4 STL [R1+0x227c], R24 ;  /* 0x00227c1801004387 */ /* 0x0001e20000100800 */
[----:B------:R-:W-:Y:S02]  /*5d7c0*/  IMAD.MOV.U32 R19, RZ, RZ, R18 ;  /* 0x000000ffff137224 */ /* 0x000fe400078e0012 */
[----:B------:R-:W-:-:S02]  /*5d7d0*/  IMAD.MOV.U32 R18, RZ, RZ, R13 ;  /* 0x000000ffff127224 */ /* 0x000fc400078e000d */
[----:B------:R-:W-:Y:S01]  /*5d7e0*/  IMAD.MOV.U32 R16, RZ, RZ, R3 ;  /* 0x000000ffff107224 */ /* 0x000fe200078e0003 */
[----:B------:R-:W4:Y:S04]  /*5d7f0*/  @P5 LDG.E.U16 R22, desc[UR6][R14.64] ;  /* 0x000000060e165981 */ /* 0x000f28000c1e1500 */
[----:B------:R-:W2:Y:S04]  /*5d800*/  @P5 LDG.E.U16 R33, desc[UR6][R18.64] ;  /* 0x0000000612215981 */ /* 0x000ea8000c1e1500 */
[----:B------:R-:W3:Y:S04]  /*5d810*/  @P5 LDG.E.U16 R23, desc[UR6][R16.64] ;  /* 0x0000000610175981 */ /* 0x000ee8000c1e1500 */
[----:B0-----:R-:W3:Y:S04]  /*5d820*/  LDL R24, [R1+0x2258] ;  /* 0x0022580001187983 */ /* 0x001ee80000100800 */
[----:B------:R0:W-:Y:S04]  /*5d830*/  @P4 STL [R1+0x2278], R25 ;  /* 0x0022781901004387 */ /* 0x0001e80000100800 */
[----:B0-----:R-:W3:Y:S04]  /*5d840*/  LDL R25, [R1+0x2254] ;  /* 0x0022540001197983 */ /* 0x001ee80000100800 */
[----:B------:R0:W-:Y:S04]  /*5d850*/  @P4 STL [R1+0x2274], R32 ;  /* 0x0022742001004387 */ /* 0x0001e80000100800 */
[----:B------:R-:W3:Y:S04]  /*5d860*/  LDL.LU R2, [R1+0x34dc] ;  /* 0x0034dc0001027983 */ /* 0x000ee80000300800 */
[----:B------:R-:W3:Y:S04]  /*5d870*/  LDL.LU R0, [R1+0x34f4] ;  /* 0x0034f40001007983 */ /* 0x000ee80000300800 */
[----:B------:R-:W-:Y:S04]  /*5d880*/  STL.64 [R1+0x718], R4 ;  /* 0x0007180401007387 */ /* 0x000fe80000100a00 */
[----:B------:R-:W3:Y:S04]  /*5d890*/  LDL.LU R9, [R1+0x34e0] ;  /* 0x0034e00001097983 */ /* 0x000ee80000300800 */
[----:B------:R-:W-:Y:S04]  /*5d8a0*/  STL.64 [R1+0x720], R14 ;  /* 0x0007200e01007387 */ /* 0x000fe80000100a00 */
[----:B------:R-:W3:Y:S04]  /*5d8b0*/  LDL.LU R8, [R1+0x34f8] ;  /* 0x0034f80001087983 */ /* 0x000ee80000300800 */
[----:B------:R-:W-:Y:S04]  /*5d8c0*/  STL.64 [R1+0x728], R16 ;  /* 0x0007281001007387 */ /* 0x000fe80000100a00 */
[----:B------:R-:W3:Y:S04]  /*5d8d0*/  LDL.LU R12, [R1+0x34e4] ;  /* 0x0034e400010c7983 */ /* 0x000ee80000300800 */
[----:B------:R-:W3:Y:S04]  /*5d8e0*/  LDL.LU R11, [R1+0x34ec] ;  /* 0x0034ec00010b7983 */ /* 0x000ee80000300800 */
[----:B------:R-:W3:Y:S04]  /*5d8f0*/  LDL.LU R10, [R1+0x34e8] ;  /* 0x0034e800010a7983 */ /* 0x000ee80000300800 */
[----:B------:R-:W3:Y:S04]  /*5d900*/  LDL.LU R3, [R1+0x34f0] ;  /* 0x0034f00001037983 */ /* 0x000ee80000300800 */
[----:B0-----:R-:W3:Y:S01]  /*5d910*/  LDL R32, [R1+0x2250] ;  /* 0x0022500001207983 */ /* 0x001ee20000100800 */
[----:B------:R-:W-:-:S03]  /*5d920*/  ISETP.GT.AND P2, PT, R6, 0xc5, PT ;  /* 0x000000c50600780c */ /* 0x000fc60003f44270 */
[----:B------:R-:W-:Y:S04]  /*5d930*/  STL.64 [R1+0x730], R18 ;  /* 0x0007301201007387 */ /* 0x000fe80000100a00 */
[----:B--2---:R0:W-:Y:S04]  /*5d940*/  @P5 STL [R1+0x2270], R33 ;  /* 0x0022702101005387 */ /* 0x0041e80000100800 */
[----:B0-----:R-:W2:Y:S04]  /*5d950*/  LDL R33, [R1+0x224c] ;  /* 0x00224c0001217983 */ /* 0x001ea80000100800 */
[----:B------:R-:W-:Y:S04]  /*5d960*/  @P5 STL [R1+0x2264], R26 ;  /* 0x0022641a01005387 */ /* 0x000fe80000100800 */
[----:B----4-:R-:W-:Y:S04]  /*5d970*/  @P5 STL [R1+0x2268], R22 ;  /* 0x0022681601005387 */ /* 0x010fe80000100800 */
[----:B---3--:R0:W-:Y:S01]  /*5d980*/  @P5 STL [R1+0x226c], R23 ;  /* 0x00226c1701005387 */ /* 0x0081e20000100800 */
[----:B------:R-:W-:-:S02]  /*5d990*/  IMAD.MOV.U32 R5, RZ, RZ, R2 ;  /* 0x000000ffff057224 */ /* 0x000fc400078e0002 */
[----:B------:R-:W-:Y:S01]  /*5d9a0*/  IMAD.MOV.U32 R4, RZ, RZ, R0 ;  /* 0x000000ffff047224 */ /* 0x000fe200078e0000 */
[----:B------:R-:W3:Y:S04]  /*5d9b0*/  LDL.LU R2, [R1+0x34fc] ;  /* 0x0034fc0001027983 */ /* 0x000ee80000300800 */
[----:B------:R-:W4:Y:S04]  /*5d9c0*/  LDL.LU R0, [R1+0x350c] ;  /* 0x00350c0001007983 */ /* 0x000f280000300800 */
[----:B0-----:R-:W2:Y:S01]  /*5d9d0*/  LDL R23, [R1+0x2248] ;  /* 0x0022480001177983 */ /* 0x001ea20000100800 */
[----:B------:R-:W-:-:S02]  /*5d9e0*/  IMAD.MOV.U32 R17, RZ, RZ, R12 ;  /* 0x000000ffff117224 */ /* 0x000fc400078e000c */
[----:B------:R-:W-:Y:S02]  /*5d9f0*/  IMAD.MOV.U32 R16, RZ, RZ, R11 ;  /* 0x000000ffff107224 */ /* 0x000fe400078e000b */
[----:B------:R-:W-:Y:S02]  /*5da00*/  IMAD.MOV.U32 R11, RZ, RZ, R10 ;  /* 0x000000ffff0b7224 */ /* 0x000fe400078e000a */
[----:B------:R-:W-:Y:S01]  /*5da10*/  IMAD.MOV.U32 R10, RZ, RZ, R3 ;  /* 0x000000ffff0a7224 */ /* 0x000fe200078e0003 */
[----:B------:R-:W-:Y:S04]  /*5da20*/  STL.64 [R1+0x6f8], R4 ;  /* 0x0006f80401007387 */ /* 0x000fe80000100a00 */
[----:B------:R-:W2:Y:S04]  /*5da30*/  LDL R22, [R1+0x2244] ;  /* 0x0022440001167983 */ /* 0x000ea80000100800 */
[----:B------:R-:W2:Y:S04]  /*5da40*/  @P2 LDG.E.U16 R25, desc[UR6][R4.64] ;  /* 0x0000000604192981 */ /* 0x000ea8000c1e1500 */
[----:B------:R0:W-:Y:S04]  /*5da50*/  STL.64 [R1+0x710], R10 ;  /* 0x0007100a01007387 */ /* 0x0001e80000100a00 */
[----:B------:R3:W-:Y:S04]  /*5da60*/  STL.64 [R1+0x700], R8 ;  /* 0x0007000801007387 */ /* 0x0007e80000100a00 */
[----:B------:R-:W2:Y:S04]  /*5da70*/  @P2 LDG.E.U16 R27, desc[UR6][R10.64] ;  /* 0x000000060a1b2981 */ /* 0x000ea8000c1e1500 */
[----:B------:R-:W-:Y:S04]  /*5da80*/  STL.64 [R1+0x708], R16 ;  /* 0x0007081001007387 */ /* 0x000fe80000100a00 */
[----:B------:R3:W2:Y:S04]  /*5da90*/  @P2 LDG.E.U16 R24, desc[UR6][R8.64] ;  /* 0x0000000608182981 */ /* 0x0006a8000c1e1500 */
[----:B------:R-:W2:Y:S04]  /*5daa0*/  @P2 LDG.E.U16 R20, desc[UR6][R16.64] ;  /* 0x0000000610142981 */ /* 0x000ea8000c1e1500 */
[----:B0-----:R-:W2:Y:S04]  /*5dab0*/  LDL.LU R11, [R1+0x3500] ;  /* 0x00350000010b7983 */ /* 0x001ea80000300800 */
[----:B------:R-:W2:Y:S04]  /*5dac0*/  LDL.LU R10, [R1+0x3510] ;  /* 0x00351000010a7983 */ /* 0x000ea80000300800 */
[----:B------:R-:W2:Y:S04]  /*5dad0*/  LDL.LU R13, [R1+0x3504] ;  /* 0x00350400010d7983 */ /* 0x000ea80000300800 */
[----:B------:R-:W2:Y:S04]  /*5dae0*/  LDL.LU R12, [R1+0x3514] ;  /* 0x00351400010c7983 */ /* 0x000ea80000300800 */
[----:B------:R-:W2:Y:S04]  /*5daf0*/  LDL.LU R14, [R1+0x3508] ;  /* 0x00350800010e7983 */ /* 0x000ea80000300800 */
[----:B------:R-:W2:Y:S04]  /*5db00*/  LDL.LU R3, [R1+0x3518] ;  /* 0x0035180001037983 */ /* 0x000ea80000300800 */
[----:B------:R-:W2:Y:S01]  /*5db10*/  LDL R26, [R1+0x2240] ;  /* 0x00224000011a7983 */ /* 0x000ea20000100800 */
[----:B------:R-:W-:Y:S01]  /*5db20*/  ISETP.GT.AND P4, PT, R6, 0xc6, PT ;  /* 0x000000c60600780c */ /* 0x000fe20003f84270 */
[----:B---3--:R-:W-:-:S02]  /*5db30*/  IMAD.MOV.U32 R9, RZ, RZ, R2 ;  /* 0x000000ffff097224 */ /* 0x008fc400078e0002 */
[----:B----4-:R-:W-:-:S10]  /*5db40*/  IMAD.MOV.U32 R8, RZ, RZ, R0 ;  /* 0x000000ffff087224 */ /* 0x010fd400078e0000 */
[----:B--2---:R0:W2:Y:S04]  /*5db50*/  @P4 LDG.E.U16 R22, desc[UR6][R8.64] ;  /* 0x0000000608164981 */ /* 0x0040a8000c1e1500 */
[----:B------:R1:W-:Y:S04]  /*5db60*/  @P2 STL [R1+0x2260], R27 ;  /* 0x0022601b01002387 */ /* 0x0003e80000100800 */
[----:B-1----:R-:W3:Y:S04]  /*5db70*/  LDL R27, [R1+0x223c] ;  /* 0x00223c00011b7983 */ /* 0x002ee80000100800 */
[----:B------:R-:W-:Y:S04]  /*5db80*/  @P2 STL [R1+0x2254], R25 ;  /* 0x0022541901002387 */ /* 0x000fe80000100800 */
[----:B------:R-:W-:Y:S04]  /*5db90*/  @P2 STL [R1+0x2258], R24 ;  /* 0x0022581801002387 */ /* 0x000fe80000100800 */
[----:B------:R1:W-:Y:S04]  /*5dba0*/  @P2 STL [R1+0x225c], R20 ;  /* 0x00225c1401002387 */ /* 0x0003e80000100800 */
[----:B------:R-:W0:Y:S01]  /*5dbb0*/  LDL.LU R5, [R1+0x351c] ;  /* 0x00351c0001057983 */ /* 0x000e220000300800 */
[----:B------:R-:W-:-:S03]  /*5dbc0*/  IMAD.MOV.U32 R15, RZ, RZ, R14 ;  /* 0x000000ffff0f7224 */ /* 0x000fc600078e000e */
[----:B------:R-:W4:Y:S01]  /*5dbd0*/  LDL.LU R4, [R1+0x3538] ;  /* 0x0035380001047983 */ /* 0x000f220000300800 */
[----:B------:R-:W-:-:S03]  /*5dbe0*/  IMAD.MOV.U32 R14, RZ, RZ, R3 ;  /* 0x000000ffff0e7224 */ /* 0x000fc600078e0003 */
[----:B------:R-:W2:Y:S04]  /*5dbf0*/  LDL.LU R2, [R1+0x3520] ;  /* 0x0035200001027983 */ /* 0x000ea80000300800 */
[----:B------:R-:W-:Y:S04]  /*5dc00*/  STL.64 [R1+0x6d8], R8 ;  /* 0x0006d80801007387 */ /* 0x000fe80000100a00 */
[----:B------:R-:W3:Y:S04]  /*5dc10*/  LDL.LU R0, [R1+0x352c] ;  /* 0x00352c0001007983 */ /* 0x000ee80000300800 */
[----:B------:R-:W3:Y:S04]  /*5dc20*/  @P4 LDG.E.U16 R33, desc[UR6][R12.64] ;  /* 0x000000060c214981 */ /* 0x000ee8000c1e1500 */
[----:B-1----:R-:W3:Y:S04]  /*5dc30*/  LDL R20, [R1+0x2238] ;  /* 0x0022380001147983 */ /* 0x002ee80000100800 */
[----:B------:R-:W3:Y:S04]  /*5dc40*/  LDL R24, [R1+0x2234] ;  /* 0x0022340001187983 */ /* 0x000ee80000100800 */
[----:B------:R-:W-:Y:S04]  /*5dc50*/  STL.64 [R1+0x6f0], R14 ;  /* 0x0006f00e01007387 */ /* 0x000fe80000100a00 */
[----:B------:R-:W-:Y:S04]  /*5dc60*/  STL.64 [R1+0x6e0], R10 ;  /* 0x0006e00a01007387 */ /* 0x000fe80000100a00 */
[----:B------:R-:W3:Y:S04]  /*5dc70*/  @P4 LDG.E.U16 R32, desc[UR6][R14.64] ;  /* 0x000000060e204981 */ /* 0x000ee8000c1e1500 */
[----:B------:R1:W-:Y:S04]  /*5dc80*/  STL.64 [R1+0x6e8], R12 ;  /* 0x0006e80c01007387 */ /* 0x0003e80000100a00 */
[----:B------:R2:W3:Y:S04]  /*5dc90*/  @P4 LDG.E.U16 R23, desc[UR6][R10.64] ;  /* 0x000000060a174981 */ /* 0x0004e8000c1e1500 */
[----:B-1----:R-:W3:Y:S04]  /*5dca0*/  LDL.LU R13, [R1+0x3524] ;  /* 0x00352400010d7983 */ /* 0x002ee80000300800 */
[----:B------:R-:W3:Y:S04]  /*5dcb0*/  LDL.LU R12, [R1+0x3530] ;  /* 0x00353000010c7983 */ /* 0x000ee80000300800 */
[----:B------:R-:W3:Y:S04]  /*5dcc0*/  LDL.LU R14, [R1+0x3528] ;  /* 0x00352800010e7983 */ /* 0x000ee80000300800 */
[----:B------:R-:W3:Y:S01]  /*5dcd0*/  LDL.LU R3, [R1+0x3534] ;  /* 0x0035340001037983 */ /* 0x000ee20000300800 */
[----:B------:R-:W-:-:S03]  /*5dce0*/  ISETP.GT.AND P5, PT, R6, 0xc7, PT ;  /* 0x000000c70600780c */ /* 0x000fc60003fa4270 */
[----:B------:R-:W3:Y:S01]  /*5dcf0*/  LDL R25, [R1+0x2230] ;  /* 0x0022300001197983 */ /* 0x000ee20000100800 */
[----:B0-----:R-:W-:Y:S02]  /*5dd00*/  IMAD.MOV.U32 R9, RZ, RZ, R5 ;  /* 0x000000ffff097224 */ /* 0x001fe400078e0005 */
[----:B----4-:R-:W-:Y:S02]  /*5dd10*/  IMAD.MOV.U32 R8, RZ, RZ, R4 ;  /* 0x000000ffff087224 */ /* 0x010fe400078e0004 */
[----:B--2---:R-:W-:Y:S02]  /*5dd20*/  IMAD.MOV.U32 R11, RZ, RZ, R2 ;  /* 0x000000ffff0b7224 */ /* 0x004fe400078e0002 */
[----:B---3--:R-:W-:-:S03]  /*5dd30*/  IMAD.MOV.U32 R10, RZ, RZ, R0 ;  /* 0x000000ffff0a7224 */ /* 0x008fc600078e0000 */
[----:B------:R-:W2:Y:S04]  /*5dd40*/  @P5 LDG.E.U16 R24, desc[UR6][R8.64] ;  /* 0x0000000608185981 */ /* 0x000ea8000c1e1500 */
[----:B------:R0:W-:Y:S04]  /*5dd50*/  @P4 STL [R1+0x2250], R32 ;  /* 0x0022502001004387 */ /* 0x0001e80000100800 */
[----:B------:R-:W3:Y:S04]  /*5dd60*/  @P5 LDG.E.U16 R20, desc[UR6][R10.64] ;  /* 0x000000060a145981 */ /* 0x000ee8000c1e1500 */
[----:B0-----:R-:W4:Y:S04]  /*5dd70*/  LDL R32, [R1+0x222c] ;  /* 0x00222c0001207983 */ /* 0x001f280000100800 */
[----:B------:R0:W-:Y:S04]  /*5dd80*/  @P4 STL [R1+0x224c], R33 ;  /* 0x00224c2101004387 */ /* 0x0001e80000100800 */
[----:B------:R1:W2:Y:S01]  /*5dd90*/  @P5 LDG.E.U16 R27, desc[UR6][R12.64] ;  /* 0x000000060c1b5981 */ /* 0x0002a2000c1e1500 */
[----:B------:R-:W-:-:S02]  /*5dda0*/  IMAD.MOV.U32 R15, RZ, RZ, R14 ;  /* 0x000000ffff0f7224 */ /* 0x000fc400078e000e */
[----:B------:R-:W-:Y:S01]  /*5ddb0*/  IMAD.MOV.U32 R14, RZ, RZ, R3 ;  /* 0x000000ffff0e7224 */ /* 0x000fe200078e0003 */
[----:B0-----:R-:W2:Y:S04]  /*5ddc0*/  LDL R33, [R1+0x2228] ;  /* 0x0022280001217983 */ /* 0x001ea80000100800 */
[----:B------:R-:W-:Y:S04]  /*5ddd0*/  @P4 STL [R1+0x2244], R22 ;  /* 0x0022441601004387 */ /* 0x000fe80000100800 */
[----:B------:R0:W-:Y:S04]  /*5dde0*/  @P4 STL [R1+0x2248], R23 ;  /* 0x0022481701004387 */ /* 0x0001e80000100800 */
[----:B------:R-:W1:Y:S04]  /*5ddf0*/  LDL.LU R5, [R1+0x353c] ;  /* 0x00353c0001057983 */ /* 0x000e680000300800 */
[----:B------:R-:W2:Y:S04]  /*5de00*/  LDL.LU R4, [R1+0x3554] ;  /* 0x0035540001047983 */ /* 0x000ea80000300800 */
[----:B------:R-:W-:Y:S04]  /*5de10*/  STL.64 [R1+0x6b8], R8 ;  /* 0x0006b80801007387 */ /* 0x000fe80000100a00 */
[----:B------:R-:W-:Y:S04]  /*5de20*/  STL.64 [R1+0x6c0], R10 ;  /* 0x0006c00a01007387 */ /* 0x000fe80000100a00 */
[----:B------:R-:W3:Y:S04]  /*5de30*/  @P5 LDG.E.U16 R26, desc[UR6][R14.64] ;  /* 0x000000060e1a5981 */ /* 0x000ee8000c1e1500 */
[----:B------:R-:W4:Y:S04]  /*5de40*/  LDL.LU R2, [R1+0x3540] ;  /* 0x0035400001027983 */ /* 0x000f280000300800 */
[----:B------:R-:W4:Y:S04]  /*5de50*/  LDL.LU R0, [R1+0x3558] ;  /* 0x0035580001007983 */ /* 0x000f280000300800 */
[----:B0-----:R-:W4:Y:S04]  /*5de60*/  LDL R23, [R1+0x2224] ;  /* 0x0022240001177983 */ /* 0x001f280000100800 */
[----:B------:R0:W-:Y:S04]  /*5de70*/  STL.64 [R1+0x6d0], R14 ;  /* 0x0006d00e01007387 */ /* 0x0001e80000100a00 */
[----:B------:R1:W-:Y:S04]  /*5de80*/  STL.64 [R1+0x6c8], R12 ;  /* 0x0006c80c01007387 */ /* 0x0003e80000100a00 */
[----:B0-----:R-:W4:Y:S04]  /*5de90*/  LDL.LU R15, [R1+0x3544] ;  /* 0x00354400010f7983 */ /* 0x001f280000300800 */
[----:B------:R-:W4:Y:S04]  /*5dea0*/  LDL.LU R14, [R1+0x354c] ;  /* 0x00354c00010e7983 */ /* 0x000f280000300800 */
[----:B------:R-:W4:Y:S04]  /*5deb0*/  LDL.LU R16, [R1+0x3548] ;  /* 0x0035480001107983 */ /* 0x000f280000300800 */
[----:B------:R-:W4:Y:S04]  /*5dec0*/  LDL.LU R3, [R1+0x3550] ;  /* 0x0035500001037983 */ /* 0x000f280000300800 */
[----:B------:R-:W4:Y:S01]  /*5ded0*/  LDL R22, [R1+0x2220] ;  /* 0x0022200001167983 */ /* 0x000f220000100800 */
[----:B------:R-:W-:Y:S01]  /*5dee0*/  ISETP.GT.AND P2, PT, R6, 0xc8, PT ;  /* 0x000000c80600780c */ /* 0x000fe20003f44270 */
[----:B-1----:R-:W-:-:S02]  /*5def0*/  IMAD.MOV.U32 R13, RZ, RZ, R5 ;  /* 0x000000ffff0d7224 */ /* 0x002fc400078e0005 */
[----:B--2---:R-:W-:Y:S01]  /*5df00*/  IMAD.MOV.U32 R12, RZ, RZ, R4 ;  /* 0x000000ffff0c7224 */ /* 0x004fe200078e0004 */
[----:B---3--:R0:W-:Y:S01]  /*5df10*/  @P5 STL [R1+0x2240], R26 ;  /* 0x0022401a01005387 */ /* 0x0081e20000100800 */
[----:B----4-:R-:W-:Y:S02]  /*5df20*/  IMAD.MOV.U32 R11, RZ, RZ, R2 ;  /* 0x000000ffff0b7224 */ /* 0x010fe400078e0002 */
[----:B------:R-:W-:-:S06]  /*5df30*/  IMAD.MOV.U32 R10, RZ, RZ, R0 ;  /* 0x000000ffff0a7224 */ /* 0x000fcc00078e0000 */
[----:B------:R-:W2:Y:S04]  /*5df40*/  @P2 LDG.E.U16 R23, desc[UR6][R12.64] ;  /* 0x000000060c172981 */ /* 0x000ea8000c1e1500 */
[----:B------:R-:W3:Y:S04]  /*5df50*/  @P2 LDG.E.U16 R33, desc[UR6][R10.64] ;  /* 0x000000060a212981 */ /* 0x000ee8000c1e1500 */
[----:B0-----:R-:W4:Y:S04]  /*5df60*/  LDL R26, [R1+0x221c] ;  /* 0x00221c00011a7983 */ /* 0x001f280000100800 */
[----:B------:R0:W-:Y:S04]  /*5df70*/  @P5 STL [R1+0x223c], R27 ;  /* 0x00223c1b01005387 */ /* 0x0001e80000100800 */
[----:B------:R1:W2:Y:S04]  /*5df80*/  @P2 LDG.E.U16 R32, desc[UR6][R14.64] ;  /* 0x000000060e202981 */ /* 0x0002a8000c1e1500 */
[----:B0-----:R-:W2:Y:S04]  /*5df90*/  LDL R27, [R1+0x2218] ;  /* 0x00221800011b7983 */ /* 0x001ea80000100800 */
[----:B------:R-:W-:Y:S04]  /*5dfa0*/  @P5 STL [R1+0x2234], R24 ;  /* 0x0022341801005387 */ /* 0x000fe80000100800 */
[----:B------:R0:W-:Y:S04]  /*5dfb0*/  @P5 STL [R1+0x2238], R20 ;  /* 0x0022381401005387 */ /* 0x0001e80000100800 */
[----:B------:R-:W1:Y:S04]  /*5dfc0*/  LDL.LU R9, [R1+0x355c] ;  /* 0x00355c0001097983 */ /* 0x000e680000300800 */
[----:B------:R-:W2:Y:S04]  /*5dfd0*/  LDL.LU R8, [R1+0x356c] ;  /* 0x00356c0001087983 */ /* 0x000ea80000300800 */
[----:B------:R-:W-:Y:S01]  /*5dfe0*/  STL.64 [R1+0x698], R12 ;  /* 0x0006980c01007387 */ /* 0x000fe20000100a00 */
[----:B------:R-:W-:-:S03]  /*5dff0*/  IMAD.MOV.U32 R17, RZ, RZ, R16 ;  /* 0x000000ffff117224 */ /* 0x000fc600078e0010 */
[----:B------:R0:W-:Y:S01]  /*5e000*/  STL.64 [R1+0x6a0], R10 ;  /* 0x0006a00a01007387 */ /* 0x0001e20000100a00 */
[----:B------:R-:W-:-:S03]  /*5e010*/  IMAD.MOV.U32 R16, RZ, RZ, R3 ;  /* 0x000000ffff107224 */ /* 0x000fc600078e0003 */
[----:B------:R-:W3:Y:S04]  /*5e020*/  LDL.LU R5, [R1+0x3560] ;  /* 0x0035600001057983 */ /* 0x000ee80000300800 */
[----:B------:R-:W3:Y:S04]  /*5e030*/  LDL.LU R4, [R1+0x3570] ;  /* 0x0035700001047983 */ /* 0x000ee80000300800 */
[----:B------:R-:W4:Y:S04]  /*5e040*/  LDL.LU R2, [R1+0x3564] ;  /* 0x0035640001027983 */ /* 0x000f280000300800 */
[----:B------:R-:W4:Y:S04]  /*5e050*/  LDL.LU R0, [R1+0x3574] ;  /* 0x0035740001007983 */ /* 0x000f280000300800 */
[----:B0-----:R-:W4:Y:S04]  /*5e060*/  LDL R20, [R1+0x2214] ;  /* 0x0022140001147983 */ /* 0x001f280000100800 */
[----:B------:R4:W4:Y:S04]  /*5e070*/  @P2 LDG.E.U16 R25, desc[UR6][R16.64] ;  /* 0x0000000610192981 */ /* 0x000928000c1e1500 */
[----:B------:R-:W-:Y:S04]  /*5e080*/  STL.64 [R1+0x6b0], R16 ;  /* 0x0006b01001007387 */ /* 0x000fe80000100a00 */
[----:B------:R1:W-:Y:S04]  /*5e090*/  STL.64 [R1+0x6a8], R14 ;  /* 0x0006a80e01007387 */ /* 0x0003e80000100a00 */
[----:B------:R-:W4:Y:S04]  /*5e0a0*/  LDL.LU R10, [R1+0x3568] ;  /* 0x00356800010a7983 */ /* 0x000f280000300800 */
[----:B------:R-:W4:Y:S01]  /*5e0b0*/  LDL.LU R3, [R1+0x3578] ;  /* 0x0035780001037983 */ /* 0x000f220000300800 */
[----:B------:R-:W-:-:S03]  /*5e0c0*/  ISETP.GT.AND P4, PT, R6, 0xc9, PT ;  /* 0x000000c90600780c */ /* 0x000fc60003f84270 */
[----:B------:R-:W4:Y:S01]  /*5e0d0*/  LDL R24, [R1+0x2210] ;  /* 0x0022100001187983 */ /* 0x000f220000100800 */
[----:B-1----:R-:W-:Y:S02]  /*5e0e0*/  IMAD.MOV.U32 R15, RZ, RZ, R9 ;  /* 0x000000ffff0f7224 */ /* 0x002fe400078e0009 */
[----:B--2---:R-:W-:-:S07]  /*5e0f0*/  IMAD.MOV.U32 R14, RZ, RZ, R8 ;  /* 0x000000ffff0e7224 */ /* 0x004fce00078e0008 */
[----:B---3--:R-:W2:Y:S01]  /*5e100*/  @P4 LDG.E.U16 R27, desc[UR6][R4.64] ;  /* 0x00000006041b4981 */ /* 0x008ea2000c1e1500 */
[----:B----4-:R-:W-:Y:S02]  /*5e110*/  IMAD.MOV.U32 R17, RZ, RZ, R2 ;  /* 0x000000ffff117224 */ /* 0x010fe400078e0002 */
[----:B------:R-:W-:Y:S01]  /*5e120*/  IMAD.MOV.U32 R16, RZ, RZ, R0 ;  /* 0x000000ffff107224 */ /* 0x000fe200078e0000 */
[----:B------:R-:W3:Y:S04]  /*5e130*/  @P4 LDG.E.U16 R20, desc[UR6][R14.64] ;  /* 0x000000060e144981 */ /* 0x000ee8000c1e1500 */
[----:B------:R0:W-:Y:S04]  /*5e140*/  @P2 STL [R1+0x2230], R25 ;  /* 0x0022301901002387 */ /* 0x0001e80000100800 */
[----:B------:R-:W4:Y:S01]  /*5e150*/  @P4 LDG.E.U16 R26, desc[UR6][R16.64] ;  /* 0x00000006101a4981 */ /* 0x000f22000c1e1500 */
[----:B------:R-:W-:Y:S01]  /*5e160*/  IMAD.MOV.U32 R19, RZ, RZ, R10 ;  /* 0x000000ffff137224 */ /* 0x000fe200078e000a */
[----:B------:R-:W-:-:S02]  /*5e170*/  MOV R18, R3 ;  /* 0x0000000300127202 */ /* 0x000fc40000000f00 */
[----:B0-----:R-:W2:Y:S04]  /*5e180*/  LDL R25, [R1+0x220c] ;  /* 0x00220c0001197983 */ /* 0x001ea80000100800 */
[----:B------:R0:W-:Y:S04]  /*5e190*/  @P2 STL [R1+0x222c], R32 ;  /* 0x00222c2001002387 */ /* 0x0001e80000100800 */
[----:B------:R-:W2:Y:S04]  /*5e1a0*/  @P4 LDG.E.U16 R22, desc[UR6][R18.64] ;  /* 0x0000000612164981 */ /* 0x000ea8000c1e1500 */
[----:B0-----:R-:W3:Y:S04]  /*5e1b0*/  LDL R32, [R1+0x2208] ;  /* 0x0022080001207983 */ /* 0x001ee80000100800 */
[----:B------:R0:W-:Y:S04]  /*5e1c0*/  @P2 STL [R1+0x2228], R33 ;  /* 0x0022282101002387 */ /* 0x0001e80000100800 */
[----:B0-----:R-:W3:Y:S04]  /*5e1d0*/  LDL R33, [R1+0x2204] ;  /* 0x0022040001217983 */ /* 0x001ee80000100800 */
[----:B------:R-:W-:Y:S04]  /*5e1e0*/  @P2 STL [R1+0x2224], R23 ;  /* 0x0022241701002387 */ /* 0x000fe80000100800 */
[----:B------:R-:W3:Y:S04]  /*5e1f0*/  LDL.LU R9, [R1+0x357c] ;  /* 0x00357c0001097983 */ /* 0x000ee80000300800 */
[----:B------:R-:W-:Y:S04]  /*5e200*/  STL.64 [R1+0x678], R14 ;  /* 0x0006780e01007387 */ /* 0x000fe80000100a00 */
[----:B------:R0:W-:Y:S04]  /*5e210*/  STL.64 [R1+0x680], R4 ;  /* 0x0006800401007387 */ /* 0x0001e80000100a00 */
[----:B------:R-:W-:Y:S04]  /*5e220*/  STL.64 [R1+0x688], R16 ;  /* 0x0006881001007387 */ /* 0x000fe80000100a00 */
[----:B------:R-:W3:Y:S04]  /*5e230*/  LDL.LU R8, [R1+0x3598] ;  /* 0x0035980001087983 */ /* 0x000ee80000300800 */
[----:B------:R-:W3:Y:S04]  /*5e240*/  LDL.LU R12, [R1+0x3580] ;  /* 0x00358000010c7983 */ /* 0x000ee80000300800 */
[----:B------:R-:W3:Y:S04]  /*5e250*/  LDL.LU R11, [R1+0x358c] ;  /* 0x00358c00010b7983 */ /* 0x000ee80000300800 */
[----:B------:R-:W3:Y:S04]  /*5e260*/  LDL.LU R2, [R1+0x3584] ;  /* 0x0035840001027983 */ /* 0x000ee80000300800 */
[----:B------:R-:W3:Y:S04]  /*5e270*/  LDL.LU R0, [R1+0x3590] ;  /* 0x0035900001007983 */ /* 0x000ee80000300800 */
[----:B------:R-:W-:Y:S04]  /*5e280*/  STL.64 [R1+0x690], R18 ;  /* 0x0006901201007387 */ /* 0x000fe80000100a00 */
[----:B------:R-:W3:Y:S04]  /*5e290*/  LDL.LU R10, [R1+0x3588] ;  /* 0x00358800010a7983 */ /* 0x000ee80000300800 */
[----:B0-----:R-:W3:Y:S01]  /*5e2a0*/  LDL.LU R5, [R1+0x3594] ;  /* 0x0035940001057983 */ /* 0x001ee20000300800 */
[----:B------:R-:W-:-:S03]  /*5e2b0*/  ISETP.GT.AND P5, PT, R6, 0xca, PT ;  /* 0x000000ca0600780c */ /* 0x000fc60003fa4270 */
[----:B------:R-:W3:Y:S04]  /*5e2c0*/  LDL R23, [R1+0x2200] ;  /* 0x0022000001177983 */ /* 0x000ee80000100800 */
[----:B--2---:R0:W-:Y:S04]  /*5e2d0*/  @P4 STL [R1+0x2220], R22 ;  /* 0x0022201601004387 */ /* 0x0041e80000100800 */
[----:B0-----:R-:W2:Y:S04]  /*5e2e0*/  LDL R22, [R1+0x21fc] ;  /* 0x0021fc0001167983 */ /* 0x001ea80000100800 */
[----:B----4-:R0:W-:Y:S04]  /*5e2f0*/  @P4 STL [R1+0x221c], R26 ;  /* 0x00221c1a01004387 */ /* 0x0101e80000100800 */
[----:B0-----:R-:W4:Y:S04]  /*5e300*/  LDL R26, [R1+0x21f8] ;  /* 0x0021f800011a7983 */ /* 0x001f280000100800 */
[----:B------:R0:W-:Y:S04]  /*5e310*/  @P4 STL [R1+0x2218], R27 ;  /* 0x0022181b01004387 */ /* 0x0001e80000100800 */
[----:B---3--:R-:W3:Y:S01]  /*5e320*/  @P5 LDG.E.U16 R33, desc[UR6][R8.64] ;  /* 0x0000000608215981 */ /* 0x008ee2000c1e1500 */
[----:B------:R-:W-:-:S02]  /*5e330*/  IMAD.MOV.U32 R13, RZ, RZ, R12 ;  /* 0x000000ffff0d7224 */ /* 0x000fc400078e000c */
[----:B------:R-:W-:Y:S02]  /*5e340*/  IMAD.MOV.U32 R12, RZ, RZ, R11 ;  /* 0x000000ffff0c7224 */ /* 0x000fe400078e000b */
[----:B------:R-:W-:Y:S01]  /*5e350*/  IMAD.MOV.U32 R19, RZ, RZ, R2 ;  /* 0x000000ffff137224 */ /* 0x000fe200078e0002 */
[----:B0-----:R-:W2:Y:S04]  /*5e360*/  LDL R27, [R1+0x21f4] ;  /* 0x0021f400011b7983 */ /* 0x001ea80000100800 */
[----:B------:R-:W2:Y:S04]  /*5e370*/  LDL.LU R4, [R1+0x359c] ;  /* 0x00359c0001047983 */ /* 0x000ea80000300800 */
[----:B------:R-:W4:Y:S04]  /*5e380*/  LDL.LU R3, [R1+0x35b4] ;  /* 0x0035b40001037983 */ /* 0x000f280000300800 */
[----:B------:R0:W-:Y:S01]  /*5e390*/  @P4 STL [R1+0x2214], R20 ;  /* 0x0022141401004387 */ /* 0x0001e20000100800 */
[----:B------:R-:W-:-:S02]  /*5e3a0*/  IMAD.MOV.U32 R18, RZ, RZ, R0 ;  /* 0x000000ffff127224 */ /* 0x000fc400078e0000 */
[----:B------:R-:W-:Y:S01]  /*5e3b0*/  IMAD.MOV.U32 R21, RZ, RZ, R10 ;  /* 0x000000ffff157224 */ /* 0x000fe200078e000a */
[----:B------:R-:W4:Y:S04]  /*5e3c0*/  LDL.LU R15, [R1+0x35a0] ;  /* 0x0035a000010f7983 */ /* 0x000f280000300800 */
[----:B------:R-:W-:Y:S04]  /*5e3d0*/  STL.64 [R1+0x658], R8 ;  /* 0x0006580801007387 */ /* 0x000fe80000100a00 */
[----:B------:R2:W-:Y:S04]  /*5e3e0*/  STL.64 [R1+0x660], R12 ;  /* 0x0006600c01007387 */ /* 0x0005e80000100a00 */
[----:B------:R2:W4:Y:S01]  /*5e3f0*/  @P5 LDG.E.U16 R32, desc[UR6][R12.64] ;  /* 0x000000060c205981 */ /* 0x000522000c1e1500 */
[----:B0-----:R-:W-:-:S03]  /*5e400*/  IMAD.MOV.U32 R20, RZ, RZ, R5 ;  /* 0x000000ffff147224 */ /* 0x001fc600078e0005 */
[----:B------:R0:W-:Y:S04]  /*5e410*/  STL.64 [R1+0x668], R18 ;  /* 0x0006681201007387 */ /* 0x0001e80000100a00 */
[----:B------:R-:W4:Y:S04]  /*5e420*/  @P5 LDG.E.U16 R25, desc[UR6][R18.64] ;  /* 0x0000000612195981 */ /* 0x000f28000c1e1500 */
[----:B------:R-:W4:Y:S04]  /*5e430*/  LDL.LU R14, [R1+0x35b8] ;  /* 0x0035b800010e7983 */ /* 0x000f280000300800 */
[----:B------:R-:W4:Y:S04]  /*5e440*/  @P5 LDG.E.U16 R24, desc[UR6][R20.64] ;  /* 0x0000000614185981 */ /* 0x000f28000c1e1500 */
[----:B------:R-:W4:Y:S04]  /*5e450*/  LDL.LU R16, [R1+0x35a4] ;  /* 0x0035a40001107983 */ /* 0x000f280000300800 */
[----:B------:R-:W4:Y:S04]  /*5e460*/  LDL.LU R11, [R1+0x35ac] ;  /* 0x0035ac00010b7983 */ /* 0x000f280000300800 */
[----:B------:R-:W4:Y:S04]  /*5e470*/  LDL.LU R2, [R1+0x35a8] ;  /* 0x0035a80001027983 */ /* 0x000f280000300800 */
[----:B------:R-:W0:Y:S01]  /*5e480*/  LDL.LU R0, [R1+0x35b0] ;  /* 0x0035b00001007983 */ /* 0x000e220000300800 */
[----:B------:R-:W-:-:S03]  /*5e490*/  ISETP.GT.AND P2, PT, R6, 0xcb, PT ;  /* 0x000000cb0600780c */ /* 0x000fc60003f44270 */
[----:B------:R-:W-:Y:S04]  /*5e4a0*/  STL.64 [R1+0x670], R20 ;  /* 0x0006701401007387 */ /* 0x000fe80000100a00 */
[----:B---3--:R1:W-:Y:S01]  /*5e4b0*/  @P5 STL [R1+0x2204], R33 ;  /* 0x0022042101005387 */ /* 0x0083e20000100800 */
[----:B--2---:R-:W-:Y:S02]  /*5e4c0*/  IMAD.MOV.U32 R13, RZ, RZ, R4 ;  /* 0x000000ffff0d7224 */ /* 0x004fe400078e0004 */
[----:B----4-:R-:W-:-:S05]  /*5e4d0*/  IMAD.MOV.U32 R12, RZ, RZ, R3 ;  /* 0x000000ffff0c7224 */ /* 0x010fca00078e0003 */
[----:B------:R-:W2:Y:S04]  /*5e4e0*/  @P2 LDG.E.U16 R27, desc[UR6][R12.64] ;  /* 0x000000060c1b2981 */ /* 0x000ea8000c1e1500 */
[----:B------:R3:W-:Y:S04]  /*5e4f0*/  @P5 STL [R1+0x2208], R32 ;  /* 0x0022082001005387 */ /* 0x0007e80000100800 */
[----:B------:R4:W-:Y:S04]  /*5e500*/  @P5 STL [R1+0x220c], R25 ;  /* 0x00220c1901005387 */ /* 0x0009e80000100800 */
[----:B------:R0:W-:Y:S04]  /*5e510*/  @P5 STL [R1+0x2210], R24 ;  /* 0x0022101801005387 */ /* 0x0001e80000100800 */
[----:B------:R-:W2:Y:S04]  /*5e520*/  LDL.LU R10, [R1+0x35bc] ;  /* 0x0035bc00010a7983 */ /* 0x000ea80000300800 */
[----:B------:R-:W2:Y:S01]  /*5e530*/  LDL.LU R9, [R1+0x35cc] ;  /* 0x0035cc0001097983 */ /* 0x000ea20000300800 */
[----:B------:R-:W-:-:S03]  /*5e540*/  IMAD.MOV.U32 R17, RZ, RZ, R16 ;  /* 0x000000ffff117224 */ /* 0x000fc600078e0010 */
[----:B------:R-:W2:Y:S01]  /*5e550*/  LDL.LU R8, [R1+0x35c0] ;  /* 0x0035c00001087983 */ /* 0x000ea20000300800 */
[----:B------:R-:W-:-:S03]  /*5e560*/  IMAD.MOV.U32 R16, RZ, RZ, R11 ;  /* 0x000000ffff107224 */ /* 0x000fc600078e000b */
[----:B------:R-:W-:Y:S01]  /*5e570*/  STL.64 [R1+0x638], R12 ;  /* 0x0006380c01007387 */ /* 0x000fe20000100a00 */
[----:B0-----:R-:W-:Y:S02]  /*5e580*/  IMAD.MOV.U32 R18, RZ, RZ, R0 ;  /* 0x000000ffff127224 */ /* 0x001fe400078e0000 */
[----:B------:R-:W-:Y:S01]  /*5e590*/  IMAD.MOV.U32 R19, RZ, RZ, R2 ;  /* 0x000000ffff137224 */ /* 0x000fe200078e0002 */
[----:B------:R-:W2:Y:S04]  /*5e5a0*/  LDL.LU R5, [R1+0x35d0] ;  /* 0x0035d00001057983 */ /* 0x000ea80000300800 */
[----:B------:R-:W2:Y:S04]  /*5e5b0*/  LDL.LU R4, [R1+0x35c4] ;  /* 0x0035c40001047983 */ /* 0x000ea80000300800 */
[----:B------:R-:W2:Y:S04]  /*5e5c0*/  LDL.LU R3, [R1+0x35d4] ;  /* 0x0035d40001037983 */ /* 0x000ea80000300800 */
[----:B------:R0:W2:Y:S04]  /*5e5d0*/  @P2 LDG.E.U16 R26, desc[UR6][R14.64] ;  /* 0x000000060e1a2981 */ /* 0x0000a8000c1e1500 */
[----:B------:R-:W2:Y:S04]  /*5e5e0*/  LDL.LU R2, [R1+0x35c8] ;  /* 0x0035c80001027983 */ /* 0x000ea80000300800 */
[----:B------:R0:W2:Y:S04]  /*5e5f0*/  @P2 LDG.E.U16 R22, desc[UR6][R16.64] ;  /* 0x0000000610162981 */ /* 0x0000a8000c1e1500 */
[----:B------:R0:W-:Y:S04]  /*5e600*/  STL.64 [R1+0x640], R14 ;  /* 0x0006400e01007387 */ /* 0x0001e80000100a00 */
[----:B------:R0:W2:Y:S04]  /*5e610*/  @P2 LDG.E.U16 R23, desc[UR6][R18.64] ;  /* 0x0000000612172981 */ /* 0x0000a8000c1e1500 */
[----:B------:R0:W-:Y:S04]  /*5e620*/  STL.64 [R1+0x648], R16 ;  /* 0x0006481001007387 */ /* 0x0001e80000100a00 */
[----:B------:R0:W-:Y:S04]  /*5e630*/  STL.64 [R1+0x650], R18 ;  /* 0x0006501201007387 */ /* 0x0001e80000100a00 */
[----:B------:R-:W2:Y:S04]  /*5e640*/  LDL.LU R0, [R1+0x35d8] ;  /* 0x0035d80001007983 */ /* 0x000ea80000300800 */
[----:B-1----:R-:W2:Y:S04]  /*5e650*/  LDL R33, [R1+0x21e4] ;  /* 0x0021e40001217983 */ /* 0x002ea80000100800 */
[----:B---3--:R-:W3:Y:S04]  /*5e660*/  LDL R32, [R1+0x21e8] ;  /* 0x0021e80001207983 */ /* 0x008ee80000100800 */
[----:B----4-:R-:W4:Y:S04]  /*5e670*/  LDL R25, [R1+0x21ec] ;  /* 0x0021ec0001197983 */ /* 0x010f280000100800 */
[----:B------:R-:W3:Y:S01]  /*5e680*/  LDL R24, [R1+0x21f0] ;  /* 0x0021f00001187983 */ /* 0x000ee20000100800 */
[----:B------:R-:W-:-:S03]  /*5e690*/  ISETP.GT.AND P4, PT, R6, 0xcc, PT ;  /* 0x000000cc0600780c */ /* 0x000fc60003f84270 */
[----:B--2---:R-:W-:Y:S01]  /*5e6a0*/  @P2 STL [R1+0x21f4], R27 ;  /* 0x0021f41b01002387 */ /* 0x004fe20000100800 */
[----:B0-----:R-:W-:Y:S02]  /*5e6b0*/  IMAD.MOV.U32 R15, RZ, RZ, R10 ;  /* 0x000000ffff0f7224 */ /* 0x001fe400078e000a */
[----:B------:R-:W-:Y:S02]  /*5e6c0*/  IMAD.MOV.U32 R14, RZ, RZ, R9 ;  /* 0x000000ffff0e7224 */ /* 0x000fe400078e0009 */
[----:B------:R-:W-:Y:S02]  /*5e6d0*/  IMAD.MOV.U32 R17, RZ, RZ, R8 ;  /* 0x000000ffff117224 */ /* 0x000fe400078e0008 */
[----:B------:R-:W-:Y:S02]  /*5e6e0*/  IMAD.MOV.U32 R16, RZ, RZ, R5 ;  /* 0x000000ffff107224 */ /* 0x000fe400078e0005 */
[----:B------:R-:W-:Y:S02]  /*5e6f0*/  IMAD.MOV.U32 R19, RZ, RZ, R4 ;  /* 0x000000ffff137224 */ /* 0x000fe400078e0004 */
[----:B------:R-:W-:Y:S01]  /*5e700*/  IMAD.MOV.U32 R18, RZ, RZ, R3 ;  /* 0x000000ffff127224 */ /* 0x000fe200078e0003 */
[----:B------:R0:W-:Y:S04]  /*5e710*/  @P2 STL [R1+0x21f8], R26 ;  /* 0x0021f81a01002387 */ /* 0x0001e80000100800 */
[----:B------:R-:W-:Y:S04]  /*5e720*/  @P2 STL [R1+0x21fc], R22 ;  /* 0x0021fc1601002387 */ /* 0x000fe80000100800 */
[----:B------:R1:W-:Y:S04]  /*5e730*/  @P2 STL [R1+0x2200], R23 ;  /* 0x0022001701002387 */ /* 0x0003e80000100800 */
[----:B------:R-:W2:Y:S04]  /*5e740*/  LDL R11, [R1+0x21e0] ;  /* 0x0021e000010b7983 */ /* 0x000ea80000100800 */
[----:B------:R0:W-:Y:S04]  /*5e750*/  STL.64 [R1+0x618], R14 ;  /* 0x0006180e01007387 */ /* 0x0001e80000100a00 */
[----:B------:R-:W-:Y:S01]  /*5e760*/  STL.64 [R1+0x620], R16 ;  /* 0x0006201001007387 */ /* 0x000fe20000100a00 */
[----:B------:R-:W-:-:S02]  /*5e770*/  IMAD.MOV.U32 R34, RZ, RZ, R0 ;  /* 0x000000ffff227224 */ /* 0x000fc400078e0000 */
[----:B------:R-:W-:Y:S01]  /*5e780*/  IMAD.MOV.U32 R35, RZ, RZ, R2 ;  /* 0x000000ffff237224 */ /* 0x000fe200078e0002 */
[----:B------:R-:W-:Y:S04]  /*5e790*/  STL.64 [R1+0x628], R18 ;  /* 0x0006281201007387 */ /* 0x000fe80000100a00 */
[----:B------:R-:W2:Y:S04]  /*5e7a0*/  LDL.LU R12, [R1+0x35dc] ;  /* 0x0035dc00010c7983 */ /* 0x000ea80000300800 */
[----:B------:R-:W2:Y:S04]  /*5e7b0*/  LDL.LU R10, [R1+0x35f8] ;  /* 0x0035f800010a7983 */ /* 0x000ea80000300800 */
[----:B------:R-:W2:Y:S04]  /*5e7c0*/  LDL.LU R9, [R1+0x35e0] ;  /* 0x0035e00001097983 */ /* 0x000ea80000300800 */
[----:B------:R0:W-:Y:S04]  /*5e7d0*/  STL.64 [R1+0x630], R34 ;  /* 0x0006302201007387 */ /* 0x0001e80000100a00 */
[----:B------:R-:W2:Y:S04]  /*5e7e0*/  LDL.LU R8, [R1+0x35ec] ;  /* 0x0035ec0001087983 */ /* 0x000ea80000300800 */
[----:B------:R-:W2:Y:S04]  /*5e7f0*/  LDL.LU R5, [R1+0x35e4] ;  /* 0x0035e40001057983 */ /* 0x000ea80000300800 */
[----:B------:R-:W2:Y:S04]  /*5e800*/  LDL.LU R4, [R1+0x35f0] ;  /* 0x0035f00001047983 */ /* 0x000ea80000300800 */
[----:B------:R-:W2:Y:S04]  /*5e810*/  LDL.LU R3, [R1+0x35e8] ;  /* 0x0035e80001037983 */ /* 0x000ea80000300800 */
[----:B------:R2:W2:Y:S04]  /*5e820*/  @P4 LDG.E.U16 R33, desc[UR6][R14.64] ;  /* 0x000000060e214981 */ /* 0x0004a8000c1e1500 */
[----:B------:R-:W2:Y:S04]  /*5e830*/  LDL.LU R2, [R1+0x35f4] ;  /* 0x0035f40001027983 */ /* 0x000ea80000300800 */
[----:B---3--:R-:W3:Y:S04]  /*5e840*/  @P4 LDG.E.U16 R32, desc[UR6][R16.64] ;  /* 0x0000000610204981 */ /* 0x008ee8000c1e1500 */
[----:B----4-:R-:W4:Y:S04]  /*5e850*/  @P4 LDG.E.U16 R25, desc[UR6][R18.64] ;  /* 0x0000000612194981 */ /* 0x010f28000c1e1500 */
[----:B------:R0:W4:Y:S04]  /*5e860*/  @P4 LDG.E.U16 R24, desc[UR6][R34.64] ;  /* 0x0000000622184981 */ /* 0x000128000c1e1500 */
[----:B------:R-:W4:Y:S04]  /*5e870*/  LDL R92, [R1+0x21dc] ;  /* 0x0021dc00015c7983 */ /* 0x000f280000100800 */
[----:B------:R-:W4:Y:S04]  /*5e880*/  LDL R0, [R1+0x21d8] ;  /* 0x0021d80001007983 */ /* 0x000f280000100800 */
[----:B------:R-:W4:Y:S01]  /*5e890*/  LDL R93, [R1+0x21d4] ;  /* 0x0021d400015d7983 */ /* 0x000f220000100800 */
[----:B------:R-:W-:-:S03]  /*5e8a0*/  ISETP.GT.AND P5, PT, R6, 0xcd, PT ;  /* 0x000000cd0600780c */ /* 0x000fc60003fa4270 */
[----:B0-----:R-:W4:Y:S04]  /*5e8b0*/  LDL R26, [R1+0x21d0] ;  /* 0x0021d000011a7983 */ /* 0x001f280000100800 */
[----:B------:R-:W4:Y:S04]  /*5e8c0*/  LDL R27, [R1+0x21cc] ;  /* 0x0021cc00011b7983 */ /* 0x000f280000100800 */
[----:B------:R-:W4:Y:S04]  /*5e8d0*/  LDL.LU R21, [R1+0x21c0] ;  /* 0x0021c00001157983 */ /* 0x000f280000300800 */
[----:B------:R-:W4:Y:S04]  /*5e8e0*/  LDL.LU R20, [R1+0x21bc] ;  /* 0x0021bc0001147983 */ /* 0x000f280000300800 */
[----:B-1----:R-:W4:Y:S04]  /*5e8f0*/  LDL.LU R23, [R1+0x21b8] ;  /* 0x0021b80001177983 */ /* 0x002f280000300800 */
[----:B------:R-:W4:Y:S01]  /*5e900*/  LDL.LU R22, [R1+0x21b4] ;  /* 0x0021b40001167983 */ /* 0x000f220000300800 */
[----:B--2---:R-:W-:-:S02]  /*5e910*/  IMAD.MOV.U32 R15, RZ, RZ, R12 ;  /* 0x000000ffff0f7224 */ /* 0x004fc400078e000c */
[----:B------:R-:W-:Y:S02]  /*5e920*/  IMAD.MOV.U32 R14, RZ, RZ, R10 ;  /* 0x000000ffff0e7224 */ /* 0x000fe400078e000a */
[----:B------:R-:W-:Y:S02]  /*5e930*/  IMAD.MOV.U32 R13, RZ, RZ, R9 ;  /* 0x000000ffff0d7224 */ /* 0x000fe400078e0009 */
[----:B------:R-:W-:Y:S02]  /*5e940*/  IMAD.MOV.U32 R12, RZ, RZ, R8 ;  /* 0x000000ffff0c7224 */ /* 0x000fe400078e0008 */
[----:B------:R-:W-:Y:S02]  /*5e950*/  IMAD.MOV.U32 R35, RZ, RZ, R5 ;  /* 0x000000ffff237224 */ /* 0x000fe400078e0005 */
[----:B------:R-:W-:Y:S01]  /*5e960*/  IMAD.MOV.U32 R34, RZ, RZ, R4 ;  /* 0x000000ffff227224 */ /* 0x000fe200078e0004 */
[----:B------:R0:W-:Y:S04]  /*5e970*/  @P4 STL [R1+0x21e4], R33 ;  /* 0x0021e42101004387 */ /* 0x0001e80000100800 */
[----:B---3--:R1:W-:Y:S04]  /*5e980*/  @P4 STL [R1+0x21e8], R32 ;  /* 0x0021e82001004387 */ /* 0x0083e80000100800 */
[----:B------:R-:W2:Y:S04]  /*5e990*/  @P5 LDG.E.U16 R11, desc[UR6][R2.64] ;  /* 0x00000006020b5981 */ /* 0x000ea8000c1e1500 */
[----:B----4-:R3:W-:Y:S04]  /*5e9a0*/  @P4 STL [R1+0x21ec], R25 ;  /* 0x0021ec1901004387 */ /* 0x0107e80000100800 */
[----:B------:R4:W-:Y:S04]  /*5e9b0*/  @P4 STL [R1+0x21f0], R24 ;  /* 0x0021f01801004387 */ /* 0x0009e80000100800 */
[----:B------:R-:W-:Y:S04]  /*5e9c0*/  STL.64 [R1+0x5f8], R14 ;  /* 0x0005f80e01007387 */ /* 0x000fe80000100a00 */
[----:B------:R-:W-:Y:S04]  /*5e9d0*/  STL.64 [R1+0x600], R12 ;  /* 0x0006000c01007387 */ /* 0x000fe80000100a00 */
[----:B------:R-:W2:Y:S04]  /*5e9e0*/  @P5 LDG.E.U16 R92, desc[UR6][R34.64] ;  /* 0x00000006225c5981 */ /* 0x000ea8000c1e1500 */
[----:B------:R-:W-:Y:S04]  /*5e9f0*/  STL.64 [R1+0x608], R34 ;  /* 0x0006082201007387 */ /* 0x000fe80000100a00 */
[----:B------:R0:W-:Y:S04]  /*5ea00*/  STL.64 [R1+0x610], R2 ;  /* 0x0006100201007387 */ /* 0x0001e80000100a00 */
[----:B------:R-:W2:Y:S04]  /*5ea10*/  LDL.LU R17, [R1+0x35fc] ;  /* 0x0035fc0001117983 */ /* 0x000ea80000300800 */
[----:B------:R-:W2:Y:S04]  /*5ea20*/  @P5 LDG.E.U16 R0, desc[UR6][R12.64] ;  /* 0x000000060c005981 */ /* 0x000ea8000c1e1500 */
[----:B------:R-:W2:Y:S04]  /*5ea30*/  LDL.LU R16, [R1+0x3614] ;  /* 0x0036140001107983 */ /* 0x000ea80000300800 */
[----:B------:R-:W2:Y:S04]  /*5ea40*/  LDL.LU R19, [R1+0x3600] ;  /* 0x0036000001137983 */ /* 0x000ea80000300800 */
[----:B------:R-:W2:Y:S04]  /*5ea50*/  LDL.LU R18, [R1+0x3618] ;  /* 0x0036180001127983 */ /* 0x000ea80000300800 */
[----:B------:R-:W2:Y:S04]  /*5ea60*/  @P5 LDG.E.U16 R93, desc[UR6][R14.64] ;  /* 0x000000060e5d5981 */ /* 0x000ea8000c1e1500 */
[----:B0-----:R-:W2:Y:S04]  /*5ea70*/  LDL.LU R33, [R1+0x3604] ;  /* 0x0036040001217983 */ /* 0x001ea80000300800 */
[----:B-1----:R-:W2:Y:S04]  /*5ea80*/  LDL.LU R32, [R1+0x360c] ;  /* 0x00360c0001207983 */ /* 0x002ea80000300800 */
[----:B---3--:R-:W3:Y:S04]  /*5ea90*/  LDL.LU R25, [R1+0x3608] ;  /* 0x0036080001197983 */ /* 0x008ee80000300800 */
[----:B----4-:R-:W3:Y:S04]  /*5eaa0*/  LDL.LU R24, [R1+0x3610] ;  /* 0x0036100001187983 */ /* 0x010ee80000300800 */
[----:B------:R-:W4:Y:S04]  /*5eab0*/  LDL.LU R3, [R1+0x361c] ;  /* 0x00361c0001037983 */ /* 0x000f280000300800 */
[----:B------:R-:W4:Y:S04]  /*5eac0*/  LDL.LU R2, [R1+0x362c] ;  /* 0x00362c0001027983 */ /* 0x000f280000300800 */
[----:B------:R-:W4:Y:S04]  /*5ead0*/  LDL.LU R9, [R1+0x3620] ;  /* 0x0036200001097983 */ /* 0x000f280000300800 */
[----:B------:R-:W4:Y:S04]  /*5eae0*/  LDL.LU R8, [R1+0x3630] ;  /* 0x0036300001087983 */ /* 0x000f280000300800 */
[----:B------:R-:W4:Y:S04]  /*5eaf0*/  LDL.LU R5, [R1+0x3624] ;  /* 0x0036240001057983 */ /* 0x000f280000300800 */
[----:B------:R-:W4:Y:S01]  /*5eb00*/  LDL.LU R4, [R1+0x3634] ;  /* 0x0036340001047983 */ /* 0x000f220000300800 */
[----:B------:R-:W-:-:S03]  /*5eb10*/  ISETP.GT.AND P2, PT, R6, 0xce, PT ;  /* 0x000000ce0600780c */ /* 0x000fc60003f44270 */
[----:B--2---:R0:W-:Y:S04]  /*5eb20*/  @P5 STL [R1+0x21e0], R11 ;  /* 0x0021e00b01005387 */ /* 0x0041e80000100800 */
[----:B0-----:R-:W2:Y:S04]  /*5eb30*/  LDL.LU R11, [R1+0x3628] ;  /* 0x00362800010b7983 */ /* 0x001ea80000300800 */
[----:B------:R-:W2:Y:S04]  /*5eb40*/  LDL.LU R10, [R1+0x3638] ;  /* 0x00363800010a7983 */ /* 0x000ea80000300800 */
[----:B------:R-:W2:Y:S04]  /*5eb50*/  LDL.LU.64 R34, [R1+0x40e8] ;  /* 0x0040e80001227983 */ /* 0x000ea80000300a00 */
[----:B------:R0:W-:Y:S04]  /*5eb60*/  @P5 STL [R1+0x21dc], R92 ;  /* 0x0021dc5c01005387 */ /* 0x0001e80000100800 */
[----:B------:R-:W2:Y:S04]  /*5eb70*/  @P2 LDG.E.U16 R27, desc[UR6][R32.64] ;  /* 0x00000006201b2981 */ /* 0x000ea8000c1e1500 */
[----:B---3--:R-:W3:Y:S04]  /*5eb80*/  @P2 LDG.E.U16 R26, desc[UR6][R24.64] ;  /* 0x00000006181a2981 */ /* 0x008ee8000c1e1500 */
[----:B0-----:R-:W3:Y:S04]  /*5eb90*/  LDL.LU R92, [R1+0x40e0] ;  /* 0x0040e000015c7983 */ /* 0x001ee80000300800 */
[----:B------:R-:W3:Y:S04]  /*5eba0*/  LDL.LU.64 R12, [R1+0x40d8] ;  /* 0x0040d800010c7983 */ /* 0x000ee80000300a00 */
[----:B------:R0:W-:Y:S04]  /*5ebb0*/  @P5 STL [R1+0x21d8], R0 ;  /* 0x0021d80001005387 */ /* 0x0001e80000100800 */
[----:B0-----:R-:W3:Y:S04]  /*5ebc0*/  LDL.LU R0, [R1+0x40d0] ;  /* 0x0040d00001007983 */ /* 0x001ee80000300800 */
[----:B------:R-:W3:Y:S04]  /*5ebd0*/  LDL.LU.64 R14, [R1+0x40c8] ;  /* 0x0040c800010e7983 */ /* 0x000ee80000300a00 */
[----:B------:R-:W-:Y:S04]  /*5ebe0*/  @P5 STL [R1+0x21d4], R93 ;  /* 0x0021d45d01005387 */ /* 0x000fe80000100800 */
[----:B------:R-:W-:Y:S04]  /*5ebf0*/  STL.64 [R1+0x5d8], R16 ;  /* 0x0005d81001007387 */ /* 0x000fe80000100a00 */
[----:B------:R-:W-:Y:S04]  /*5ec00*/  STL.64 [R1+0x5e0], R18 ;  /* 0x0005e01201007387 */ /* 0x000fe80000100a00 */
[----:B------:R-:W-:Y:S04]  /*5ec10*/  STL.64 [R1+0x5e8], R32 ;  /* 0x0005e82001007387 */ /* 0x000fe80000100a00 */
[----:B------:R0:W-:Y:S04]  /*5ec20*/  STL.64 [R1+0x5f0], R24 ;  /* 0x0005f01801007387 */ /* 0x0001e80000100a00 */
[----:B0-----:R-:W3:Y:S04]  /*5ec30*/  LDL.LU.64 R24, [R1+0x40c0] ;  /* 0x0040c00001187983 */ /* 0x001ee80000300a00 */
[----:B------:R-:W3:Y:S01]  /*5ec40*/  LDL.LU.64 R32, [R1+0x40b8] ;  /* 0x0040b80001207983 */ /* 0x000ee20000300a00 */
[----:B------:R-:W-:-:S13]  /*5ec50*/  ISETP.GT.AND P4, PT, R6, 0xcf, PT ;  /* 0x000000cf0600780c */ /* 0x000fda0003f84270 */
[----:B----4-:R-:W4:Y:S04]  /*5ec60*/  @P4 LDG.E.U16 R20, desc[UR6][R4.64] ;  /* 0x0000000604144981 */ /* 0x010f28000c1e1500 */
[----:B------:R-:W4:Y:S01]  /*5ec70*/  @P4 LDG.E.U16 R23, desc[UR6][R8.64] ;  /* 0x0000000608174981 */ /* 0x000f22000c1e1500 */
[----:B------:R-:W-:-:S03]  /*5ec80*/  ISETP.GT.AND P5, PT, R6, 0xd0, PT ;  /* 0x000000d00600780c */ /* 0x000fc60003fa4270 */
[----:B------:R-:W4:Y:S04]  /*5ec90*/  @P4 LDG.E.U16 R22, desc[UR6][R2.64] ;  /* 0x0000000602164981 */ /* 0x000f28000c1e1500 */
[----:B--2---:R-:W2:Y:S04]  /*5eca0*/  @P4 LDG.E.U16 R21, desc[UR6][R10.64] ;  /* 0x000000060a154981 */ /* 0x004ea8000c1e1500 */
[----:B---3--:R-:W3:Y:S04]  /*5ecb0*/  @P2 LDG.E.U16 R33, desc[UR6][R18.64] ;  /* 0x0000000612212981 */ /* 0x008ee8000c1e1500 */
[----:B------:R-:W4:Y:S04]  /*5ecc0*/  @P2 LDG.E.U16 R32, desc[UR6][R16.64] ;  /* 0x0000000610202981 */ /* 0x000f28000c1e1500 */
[----:B------:R0:W-:Y:S04]  /*5ecd0*/  @P2 STL [R1+0x21cc], R27 ;  /* 0x0021cc1b01002387 */ /* 0x0001e80000100800 */
[----:B------:R1:W-:Y:S04]  /*5ece0*/  @P2 STL [R1+0x21d0], R26 ;  /* 0x0021d01a01002387 */ /* 0x0003e80000100800 */
[----:B------:R-:W-:Y:S04]  /*5ecf0*/  STL.64 [R1+0x5b8], R2 ;  /* 0x0005b80201007387 */ /* 0x000fe80000100a00 */
[----:B------:R-:W-:Y:S04]  /*5ed00*/  STL.64 [R1+0x5c0], R8 ;  /* 0x0005c00801007387 */ /* 0x000fe80000100a00 */
[----:B------:R-:W-:Y:S04]  /*5ed10*/  STL.64 [R1+0x5c8], R4 ;  /* 0x0005c80401007387 */ /* 0x000fe80000100a00 */
[----:B------:R-:W-:Y:S04]  /*5ed20*/  STL.64 [R1+0x5d0], R10 ;  /* 0x0005d00a01007387 */ /* 0x000fe80000100a00 */
[----:B--2---:R-:W-:Y:S04]  /*5ed30*/  STL [R1+0x3e54], R21 ;  /* 0x003e541501007387 */ /* 0x004fe80000100800 */
[----:B0-----:R-:W2:Y:S04]  /*5ed40*/  LDL.LU R27, [R1+0x363c] ;  /* 0x00363c00011b7983 */ /* 0x001ea80000300800 */
[----:B-1----:R-:W2:Y:S04]  /*5ed50*/  LDL.LU R26, [R1+0x3658] ;  /* 0x00365800011a7983 */ /* 0x002ea80000300800 */
[----:B---3--:R0:W-:Y:S04]  /*5ed60*/  STL [R1+0x21c8], R33 ;  /* 0x0021c82101007387 */ /* 0x0081e80000100800 */
[----:B0-----:R-:W3:Y:S04]  /*5ed70*/  LDL.LU R33, [R1+0x3640] ;  /* 0x0036400001217983 */ /* 0x001ee80000300800 */
[----:B----4-:R0:W-:Y:S04]  /*5ed80*/  STL [R1+0x21c4], R32 ;  /* 0x0021c42001007387 */ /* 0x0101e80000100800 */
[----:B0-----:R-:W3:Y:S04]  /*5ed90*/  LDL.LU R32, [R1+0x364c] ;  /* 0x00364c0001207983 */ /* 0x001ee80000300800 */
[----:B------:R-:W4:Y:S04]  /*5eda0*/  LDL.LU R5, [R1+0x3644] ;  /* 0x0036440001057983 */ /* 0x000f280000300800 */
[----:B------:R-:W4:Y:S04]  /*5edb0*/  LDL.LU R4, [R1+0x3650] ;  /* 0x0036500001047983 */ /* 0x000f280000300800 */
[----:B------:R-:W2:Y:S04]  /*5edc0*/  LDL.LU R17, [R1+0x3648] ;  /* 0x0036480001117983 */ /* 0x000ea80000300800 */
[----:B------:R-:W2:Y:S04]  /*5edd0*/  LDL.LU R16, [R1+0x3654] ;  /* 0x0036540001107983 */ /* 0x000ea80000300800 */
[----:B------:R-:W-:Y:S01]  /*5ede0*/  STL [R1+0x3e58], R20 ;  /* 0x003e581401007387 */ /* 0x000fe20000100800 */
[----:B------:R-:W-:-:S03]  /*5edf0*/  PRMT R24, RZ, 0x7610, R24 ;  /* 0x00007610ff187816 */ /* 0x000fc60000000018 */
[----:B------:R-:W-:Y:S01]  /*5ee00*/  STL [R1+0x3e5c], R23 ;  /* 0x003e5c1701007387 */ /* 0x000fe20000100800 */
[----:B------:R-:W-:-:S03]  /*5ee10*/  PRMT R25, RZ, 0x7610, R25 ;  /* 0x00007610ff197816 */ /* 0x000fc60000000019 */
[----:B------:R-:W4:Y:S01]  /*5ee20*/  LDL.LU R9, [R1+0x365c] ;  /* 0x00365c0001097983 */ /* 0x000f220000300800 */
[----:B------:R-:W-:-:S03]  /*5ee30*/  PRMT R92, RZ, 0x7610, R92 ;  /* 0x00007610ff5c7816 */ /* 0x000fc6000000005c */
[----:B------:R-:W4:Y:S04]  /*5ee40*/  LDL.LU R8, [R1+0x3674] ;  /* 0x0036740001087983 */ /* 0x000f280000300800 */
[----:B------:R-:W4:Y:S04]  /*5ee50*/  LDL.LU R11, [R1+0x3660] ;  /* 0x00366000010b7983 */ /* 0x000f280000300800 */
[----:B------:R-:W4:Y:S04]  /*5ee60*/  LDL.LU R10, [R1+0x3678] ;  /* 0x00367800010a7983 */ /* 0x000f280000300800 */
[----:B------:R-:W4:Y:S04]  /*5ee70*/  LDL.LU R19, [R1+0x3664] ;  /* 0x0036640001137983 */ /* 0x000f280000300800 */
[----:B------:R-:W4:Y:S04]  /*5ee80*/  LDL.LU R18, [R1+0x366c] ;  /* 0x00366c0001127983 */ /* 0x000f280000300800 */
[----:B------:R-:W4:Y:S04]  /*5ee90*/  LDL.LU R3, [R1+0x3668] ;  /* 0x0036680001037983 */ /* 0x000f280000300800 */
[----:B------:R-:W4:Y:S04]  /*5eea0*/  LDL.LU R2, [R1+0x3670] ;  /* 0x0036700001027983 */ /* 0x000f280000300800 */
[----:B--2---:R-:W2:Y:S04]  /*5eeb0*/  @P5 LDG.E.U16 R0, desc[UR6][R16.64] ;  /* 0x0000000610005981 */ /* 0x004ea8000c1e1500 */
[----:B------:R-:W2:Y:S04]  /*5eec0*/  @P5 LDG.E.U16 R24, desc[UR6][R26.64] ;  /* 0x000000061a185981 */ /* 0x000ea8000c1e1500 */
[----:B---3--:R-:W3:Y:S04]  /*5eed0*/  @P5 LDG.E.U16 R25, desc[UR6][R32.64] ;  /* 0x0000000620195981 */ /* 0x008ee8000c1e1500 */
[----:B----4-:R-:W4:Y:S04]  /*5eee0*/  @P5 LDG.E.U16 R92, desc[UR6][R4.64] ;  /* 0x00000006045c5981 */ /* 0x010f28000c1e1500 */
[----:B------:R-:W-:Y:S04]  /*5eef0*/  STL [R1+0x3e60], R22 ;  /* 0x003e601601007387 */ /* 0x000fe80000100800 */
[----:B------:R-:W-:Y:S04]  /*5ef00*/  STL.64 [R1+0x598], R26 ;  /* 0x0005981a01007387 */ /* 0x000fe80000100a00 */
[----:B------:R-:W-:Y:S04]  /*5ef10*/  STL.64 [R1+0x5a0], R32 ;  /* 0x0005a02001007387 */ /* 0x000fe80000100a00 */
[----:B------:R-:W-:Y:S04]  /*5ef20*/  STL.64 [R1+0x5a8], R4 ;  /* 0x0005a80401007387 */ /* 0x000fe80000100a00 */
[----:B------:R0:W-:Y:S04]  /*5ef30*/  STL.64 [R1+0x5b0], R16 ;  /* 0x0005b01001007387 */ /* 0x0001e80000100a00 */
[----:B0-----:R-:W4:Y:S04]  /*5ef40*/  LDL.LU.64 R16, [R1+0x40b0] ;  /* 0x0040b00001107983 */ /* 0x001f280000300a00 */
[----:B--2---:R0:W-:Y:S04]  /*5ef50*/  STL [R1+0x21b0], R0 ;  /* 0x0021b00001007387 */ /* 0x0041e80000100800 */
[----:B0-----:R-:W2:Y:S04]  /*5ef60*/  LDL.LU R0, [R1+0x40a8] ;  /* 0x0040a80001007983 */ /* 0x001ea80000300800 */
[----:B------:R-:W2:Y:S04]  /*5ef70*/  LDL.LU.64 R4, [R1+0x40a0] ;  /* 0x0040a00001047983 */ /* 0x000ea80000300a00 */
[----:B------:R0:W-:Y:S04]  /*5ef80*/  STL [R1+0x214c], R24 ;  /* 0x00214c1801007387 */ /* 0x0001e80000100800 */
[----:B---3--:R1:W-:Y:S04]  /*5ef90*/  STL [R1+0x2150], R25 ;  /* 0x0021501901007387 */ /* 0x0083e80000100800 */
[----:B----4-:R3:W-:Y:S01]  /*5efa0*/  STL [R1+0x2154], R92 ;  /* 0x0021545c01007387 */ /* 0x0107e20000100800 */
[----:B------:R-:W-:Y:S01]  /*5efb0*/  ISETP.GT.AND P2, PT, R6, 0xd1, PT ;  /* 0x000000d10600780c */ /* 0x000fe20003f44270 */
[----:B------:R-:W-:-:S02]  /*5efc0*/  IMAD.MOV.U32 R93, RZ, RZ, R3 ;  /* 0x000000ffff5d7224 */ /* 0x000fc400078e0003 */
[----:B------:R-:W-:Y:S04]  /*5efd0*/  STL.64 [R1+0x578], R8 ;  /* 0x0005780801007387 */ /* 0x000fe80000100a00 */
[----:B------:R-:W-:Y:S01]  /*5efe0*/  STL.64 [R1+0x580], R10 ;  /* 0x0005800a01007387 */ /* 0x000fe20000100a00 */
[----:B0-----:R-:W-:Y:S02]  /*5eff0*/  IMAD.MOV.U32 R24, RZ, RZ, R18 ;  /* 0x000000ffff187224 */ /* 0x001fe400078e0012 */
[----:B-1----:R-:W-:Y:S02]  /*5f000*/  IMAD.MOV.U32 R25, RZ, RZ, R19 ;  /* 0x000000ffff197224 */ /* 0x002fe400078e0013 */
[----:B---3--:R-:W-:Y:S01]  /*5f010*/  IMAD.MOV.U32 R92, RZ, RZ, R2 ;  /* 0x000000ffff5c7224 */ /* 0x008fe200078e0002 */
[----:B------:R-:W-:-:S02]  /*5f020*/  PRMT R17, RZ, 0x7610, R17 ;  /* 0x00007610ff117816 */ /* 0x000fc40000000011 */
[----:B------:R-:W-:Y:S04]  /*5f030*/  STL.64 [R1+0x588], R24 ;  /* 0x0005881801007387 */ /* 0x000fe80000100a00 */
[----:B------:R0:W-:Y:S04]  /*5f040*/  STL.64 [R1+0x590], R92 ;  /* 0x0005905c01007387 */ /* 0x0001e80000100a00 */
[----:B------:R-:W3:Y:S04]  /*5f050*/  LDL.LU R27, [R1+0x367c] ;  /* 0x00367c00011b7983 */ /* 0x000ee80000300800 */
[----:B------:R-:W3:Y:S04]  /*5f060*/  LDL.LU R26, [R1+0x368c] ;  /* 0x00368c00011a7983 */ /* 0x000ee80000300800 */
[----:B------:R-:W4:Y:S01]  /*5f070*/  LDL.LU R33, [R1+0x3680] ;  /* 0x0036800001217983 */ /* 0x000f220000300800 */
[----:B------:R-:W-:-:S03]  /*5f080*/  PRMT R16, RZ, 0x7610, R16 ;  /* 0x00007610ff107816 */ /* 0x000fc60000000010 */
[----:B------:R-:W4:Y:S04]  /*5f090*/  LDL.LU R32, [R1+0x3690] ;  /* 0x0036900001207983 */ /* 0x000f280000300800 */
[----:B------:R-:W3:Y:S04]  /*5f0a0*/  LDL.LU R3, [R1+0x3684] ;  /* 0x0036840001037983 */ /* 0x000ee80000300800 */
[----:B------:R-:W3:Y:S04]  /*5f0b0*/  LDL.LU R2, [R1+0x3694] ;  /* 0x0036940001027983 */ /* 0x000ee80000300800 */
[----:B------:R-:W3:Y:S04]  /*5f0c0*/  LDL.LU R19, [R1+0x3688] ;  /* 0x0036880001137983 */ /* 0x000ee80000300800 */
[----:B------:R-:W3:Y:S04]  /*5f0d0*/  LDL.LU R18, [R1+0x3698] ;  /* 0x0036980001127983 */ /* 0x000ee80000300800 */
[----:B------:R-:W3:Y:S04]  /*5f0e0*/  @P2 LDG.E.U16 R17, desc[UR6][R92.64] ;  /* 0x000000065c112981 */ /* 0x000ee8000c1e1500 */
[----:B------:R1:W4:Y:S04]  /*5f0f0*/  @P2 LDG.E.U16 R16, desc[UR6][R24.64] ;  /* 0x0000000618102981 */ /* 0x000328000c1e1500 */
[----:B0-----:R-:W4:Y:S04]  /*5f100*/  LDL.LU.64 R92, [R1+0x4098] ;  /* 0x00409800015c7983 */ /* 0x001f280000300a00 */
[----:B------:R-:W1:Y:S01]  /*5f110*/  LDL.LU.64 R24, [R1+0x4090] ;  /* 0x0040900001187983 */ /* 0x000e620000300a00 */
[----:B--2---:R-:W-:-:S02]  /*5f120*/  PRMT R5, RZ, 0x7610, R5 ;  /* 0x00007610ff057816 */ /* 0x004fc40000000005 */
[----:B------:R-:W-:-:S04]  /*5f130*/  PRMT R4, RZ, 0x7610, R4 ;  /* 0x00007610ff047816 */ /* 0x000fc80000000004 */
[----:B------:R-:W2:Y:S04]  /*5f140*/  @P2 LDG.E.U16 R5, desc[UR6][R10.64] ;  /* 0x000000060a052981 */ /* 0x000ea8000c1e1500 */
[----:B------:R-:W2:Y:S01]  /*5f150*/  @P2 LDG.E.U16 R4, desc[UR6][R8.64] ;  /* 0x0000000608042981 */ /* 0x000ea2000c1e1500 */
[----:B------:R-:W-:-:S03]  /*5f160*/  ISETP.GT.AND P4, PT, R6, 0xd2, PT ;  /* 0x000000d20600780c */ /* 0x000fc60003f84270 */
[----:B------:R-:W2:Y:S04]  /*5f170*/  LDL.LU R9, [R1+0x369c] ;  /* 0x00369c0001097983 */ /* 0x000ea80000300800 */
[----:B------:R-:W2:Y:S04]  /*5f180*/  LDL.LU R8, [R1+0x36b8] ;  /* 0x0036b80001087983 */ /* 0x000ea80000300800 */
[----:B------:R-:W2:Y:S04]  /*5f190*/  LDL.LU R11, [R1+0x36a0] ;  /* 0x0036a000010b7983 */ /* 0x000ea80000300800 */
[----:B------:R-:W2:Y:S04]  /*5f1a0*/  LDL.LU R10, [R1+0x36ac] ;  /* 0x0036ac00010a7983 */ /* 0x000ea80000300800 */
[----:B---3--:R0:W-:Y:S01]  /*5f1b0*/  STL [R1+0x2148], R17 ;  /* 0x0021481101007387 */ /* 0x0081e20000100800 */
[----:B----4-:R-:W-:-:S02]  /*5f1c0*/  PRMT R92, RZ, 0x7610, R92 ;  /* 0x00007610ff5c7816 */ /* 0x010fc4000000005c */
[----:B-1----:R-:W-:Y:S02]  /*5f1d0*/  PRMT R24, RZ, 0x7610, R24 ;  /* 0x00007610ff187816 */ /* 0x002fe40000000018 */
[----:B------:R-:W-:Y:S02]  /*5f1e0*/  PRMT R25, RZ, 0x7610, R25 ;  /* 0x00007610ff197816 */ /* 0x000fe40000000019 */
[----:B------:R-:W-:Y:S01]  /*5f1f0*/  PRMT R93, RZ, 0x7610, R93 ;  /* 0x00007610ff5d7816 */ /* 0x000fe2000000005d */
[----:B0-----:R-:W3:Y:S04]  /*5f200*/  LDL.LU R17, [R1+0x36a4] ;  /* 0x0036a40001117983 */ /* 0x001ee80000300800 */
[----:B------:R0:W-:Y:S04]  /*5f210*/  STL [R1+0x2144], R16 ;  /* 0x0021441001007387 */ /* 0x0001e80000100800 */
[----:B------:R-:W4:Y:S04]  /*5f220*/  @P4 LDG.E.U16 R24, desc[UR6][R26.64] ;  /* 0x000000061a184981 */ /* 0x000f28000c1e1500 */
[----:B------:R-:W3:Y:S04]  /*5f230*/  @P4 LDG.E.U16 R25, desc[UR6][R32.64] ;  /* 0x0000000620194981 */ /* 0x000ee8000c1e1500 */
[----:B------:R-:W3:Y:S04]  /*5f240*/  @P4 LDG.E.U16 R92, desc[UR6][R2.64] ;  /* 0x00000006025c4981 */ /* 0x000ee8000c1e1500 */
[----:B------:R-:W3:Y:S04]  /*5f250*/  @P4 LDG.E.U16 R93, desc[UR6][R18.64] ;  /* 0x00000006125d4981 */ /* 0x000ee8000c1e1500 */
[----:B0-----:R-:W3:Y:S04]  /*5f260*/  LDL.LU R16, [R1+0x36b0] ;  /* 0x0036b00001107983 */ /* 0x001ee80000300800 */
[----:B--2---:R0:W-:Y:S04]  /*5f270*/  STL [R1+0x2140], R5 ;  /* 0x0021400501007387 */ /* 0x0041e80000100800 */
[----:B0-----:R-:W2:Y:S04]  /*5f280*/  LDL.LU R5, [R1+0x36a8] ;  /* 0x0036a80001057983 */ /* 0x001ea80000300800 */
[----:B------:R0:W-:Y:S04]  /*5f290*/  STL [R1+0x213c], R4 ;  /* 0x00213c0401007387 */ /* 0x0001e80000100800 */
[----:B0-----:R-:W2:Y:S04]  /*5f2a0*/  LDL.LU R4, [R1+0x36b4] ;  /* 0x0036b40001047983 */ /* 0x001ea80000300800 */
[----:B------:R-:W-:Y:S04]  /*5f2b0*/  STL.64 [R1+0x558], R26 ;  /* 0x0005581a01007387 */ /* 0x000fe80000100a00 */
[----:B------:R-:W-:Y:S04]  /*5f2c0*/  STL.64 [R1+0x560], R32 ;  /* 0x0005602001007387 */ /* 0x000fe80000100a00 */
[----:B------:R-:W-:Y:S04]  /*5f2d0*/  STL.64 [R1+0x568], R2 ;  /* 0x0005680201007387 */ /* 0x000fe80000100a00 */
[----:B------:R0:W-:Y:S04]  /*5f2e0*/  STL.64 [R1+0x570], R18 ;  /* 0x0005701201007387 */ /* 0x0001e80000100a00 */
[----:B0-----:R-:W2:Y:S04]  /*5f2f0*/  LDL.LU.64 R18, [R1+0x4088] ;  /* 0x0040880001127983 */ /* 0x001ea80000300a00 */
[----:B------:R-:W2:Y:S04]  /*5f300*/  LDL.LU.64 R2, [R1+0x4080] ;  /* 0x0040800001027983 */ /* 0x000ea80000300a00 */
[----:B----4-:R0:W-:Y:S04]  /*5f310*/  STL [R1+0x212c], R24 ;  /* 0x00212c1801007387 */ /* 0x0101e80000100800 */
[----:B---3--:R1:W-:Y:S04]  /*5f320*/  STL [R1+0x2130], R25 ;  /* 0x0021301901007387 */ /* 0x0083e80000100800 */
[----:B------:R-:W-:Y:S04]  /*5f330*/  STL [R1+0x2134], R92 ;  /* 0x0021345c01007387 */ /* 0x000fe80000100800 */
[----:B------:R2:W-:Y:S01]  /*5f340*/  STL [R1+0x2138], R93 ;  /* 0x0021385d01007387 */ /* 0x0005e20000100800 */
[----:B------:R-:W-:-:S03]  /*5f350*/  ISETP.GT.AND P5, PT, R6, 0xd3, PT ;  /* 0x000000d30600780c */ /* 0x000fc60003fa4270 */
[----:B------:R-:W-:Y:S04]  /*5f360*/  STL.64 [R1+0x538], R8 ;  /* 0x0005380801007387 */ /* 0x000fe80000100a00 */
[----:B------:R-:W-:Y:S01]  /*5f370*/  STL.64 [R1+0x540], R10 ;  /* 0x0005400a01007387 */ /* 0x000fe20000100a00 */
[----:B0-----:R-:W-:Y:S02]  /*5f380*/  IMAD.MOV.U32 R24, RZ, RZ, R16 ;  /* 0x000000ffff187224 */ /* 0x001fe400078e0010 */
[----:B-1----:R-:W-:-:S05]  /*5f390*/  IMAD.MOV.U32 R25, RZ, RZ, R17 ;  /* 0x000000ffff197224 */ /* 0x002fca00078e0011 */
[----:B------:R-:W-:Y:S01]  /*5f3a0*/  STL.64 [R1+0x548], R24 ;  /* 0x0005481801007387 */ /* 0x000fe20000100a00 */
[----:B--2---:R-:W-:Y:S02]  /*5f3b0*/  IMAD.MOV.U32 R93, RZ, RZ, R5 ;  /* 0x000000ffff5d7224 */ /* 0x004fe400078e0005 */
[----:B------:R-:W-:-:S05]  /*5f3c0*/  IMAD.MOV.U32 R92, RZ, RZ, R4 ;  /* 0x000000ffff5c7224 */ /* 0x000fca00078e0004 */
[----:B------:R0:W-:Y:S04]  /*5f3d0*/  STL.64 [R1+0x550], R92 ;  /* 0x0005505c01007387 */ /* 0x0001e80000100a00 */
[----:B------:R-:W2:Y:S04]  /*5f3e0*/  LDL.LU R27, [R1+0x36bc] ;  /* 0x0036bc00011b7983 */ /* 0x000ea80000300800 */
[----:B------:R-:W2:Y:S04]  /*5f3f0*/  LDL.LU R26, [R1+0x36d4] ;  /* 0x0036d400011a7983 */ /* 0x000ea80000300800 */
[----:B------:R-:W3:Y:S04]  /*5f400*/  LDL.LU R33, [R1+0x36c0] ;  /* 0x0036c00001217983 */ /* 0x000ee80000300800 */
[----:B------:R-:W3:Y:S04]  /*5f410*/  LDL.LU R32, [R1+0x36d8] ;  /* 0x0036d80001207983 */ /* 0x000ee80000300800 */
[----:B------:R-:W4:Y:S04]  /*5f420*/  LDL.LU R5, [R1+0x36c4] ;  /* 0x0036c40001057983 */ /* 0x000f280000300800 */
[----:B------:R-:W4:Y:S04]  /*5f430*/  LDL.LU R4, [R1+0x36cc] ;  /* 0x0036cc0001047983 */ /* 0x000f280000300800 */
[----:B------:R-:W2:Y:S04]  /*5f440*/  LDL.LU R17, [R1+0x36c8] ;  /* 0x0036c80001117983 */ /* 0x000ea80000300800 */
[----:B------:R-:W2:Y:S01]  /*5f450*/  LDL.LU R16, [R1+0x36d0] ;  /* 0x0036d00001107983 */ /* 0x000ea20000300800 */
[----:B------:R-:W-:-:S02]  /*5f460*/  PRMT R19, RZ, 0x7610, R19 ;  /* 0x00007610ff137816 */ /* 0x000fc40000000013 */
[----:B------:R-:W-:-:S04]  /*5f470*/  PRMT R18, RZ, 0x7610, R18 ;  /* 0x00007610ff127816 */ /* 0x000fc80000000012 */
[----:B------:R-:W2:Y:S01]  /*5f480*/  @P5 LDG.E.U16 R19, desc[UR6][R92.64] ;  /* 0x000000065c135981 */ /* 0x000ea2000c1e1500 */
[----:B------:R-:W-:Y:S02]  /*5f490*/  PRMT R3, RZ, 0x7610, R3 ;  /* 0x00007610ff037816 */ /* 0x000fe40000000003 */
[----:B------:R-:W-:Y:S01]  /*5f4a0*/  PRMT R2, RZ, 0x7610, R2 ;  /* 0x00007610ff027816 */ /* 0x000fe20000000002 */
[----:B------:R-:W3:Y:S04]  /*5f4b0*/  @P5 LDG.E.U16 R18, desc[UR6][R24.64] ;  /* 0x0000000618125981 */ /* 0x000ee8000c1e1500 */
[----:B------:R-:W3:Y:S04]  /*5f4c0*/  @P5 LDG.E.U16 R3, desc[UR6][R10.64] ;  /* 0x000000060a035981 */ /* 0x000ee8000c1e1500 */
[----:B0-----:R-:W3:Y:S04]  /*5f4d0*/  LDL.LU.64 R92, [R1+0x4078] ;  /* 0x00407800015c7983 */ /* 0x001ee80000300a00 */
[----:B------:R-:W4:Y:S04]  /*5f4e0*/  @P5 LDG.E.U16 R2, desc[UR6][R8.64] ;  /* 0x0000000608025981 */ /* 0x000f28000c1e1500 */
[----:B------:R-:W4:Y:S01]  /*5f4f0*/  LDL.LU.64 R24, [R1+0x4070] ;  /* 0x0040700001187983 */ /* 0x000f220000300a00 */
[----:B------:R-:W-:-:S03]  /*5f500*/  ISETP.GT.AND P2, PT, R6, 0xd4, PT ;  /* 0x000000d40600780c */ /* 0x000fc60003f44270 */
[----:B------:R-:W4:Y:S04]  /*5f510*/  LDL.LU R9, [R1+0x36dc] ;  /* 0x0036dc0001097983 */ /* 0x000f280000300800 */
[----:B------:R-:W4:Y:S04]  /*5f520*/  LDL.LU R8, [R1+0x36ec] ;  /* 0x0036ec0001087983 */ /* 0x000f280000300800 */
[----:B------:R-:W4:Y:S04]  /*5f530*/  LDL.LU R11, [R1+0x36e0] ;  /* 0x0036e000010b7983 */ /* 0x000f280000300800 */
[----:B------:R-:W4:Y:S04]  /*5f540*/  LDL.LU R10, [R1+0x36f0] ;  /* 0x0036f000010a7983 */ /* 0x000f280000300800 */
[----:B--2---:R0:W-:Y:S01]  /*5f550*/  STL [R1+0x2128], R19 ;  /* 0x0021281301007387 */ /* 0x0041e20000100800 */
[----:B---3--:R-:W-:-:S02]  /*5f560*/  PRMT R92, RZ, 0x7610, R92 ;  /* 0x00007610ff5c7816 */ /* 0x008fc4000000005c */
[----:B------:R-:W-:Y:S01]  /*5f570*/  PRMT R93, RZ, 0x7610, R93 ;  /* 0x00007610ff5d7816 */ /* 0x000fe2000000005d */
[----:B0-----:R-:W2:Y:S04]  /*5f580*/  LDL.LU R19, [R1+0x36e4] ;  /* 0x0036e40001137983 */ /* 0x001ea80000300800 */
[----:B------:R0:W-:Y:S04]  /*5f590*/  STL [R1+0x2124], R18 ;  /* 0x0021241201007387 */ /* 0x0001e80000100800 */
[----:B----4-:R-:W3:Y:S04]  /*5f5a0*/  @P2 LDG.E.U16 R92, desc[UR6][R4.64] ;  /* 0x00000006045c2981 */ /* 0x010ee8000c1e1500 */
[----:B------:R-:W4:Y:S04]  /*5f5b0*/  @P2 LDG.E.U16 R93, desc[UR6][R16.64] ;  /* 0x00000006105d2981 */ /* 0x000f28000c1e1500 */
[----:B0-----:R-:W2:Y:S04]  /*5f5c0*/  LDL.LU R18, [R1+0x36f4] ;  /* 0x0036f40001127983 */ /* 0x001ea80000300800 */
[----:B------:R0:W-:Y:S01]  /*5f5d0*/  STL [R1+0x2120], R3 ;  /* 0x0021200301007387 */ /* 0x0001e20000100800 */
[----:B------:R-:W-:-:S02]  /*5f5e0*/  PRMT R25, RZ, 0x7610, R25 ;  /* 0x00007610ff197816 */ /* 0x000fc40000000019 */
[----:B------:R-:W-:-:S04]  /*5f5f0*/  PRMT R24, RZ, 0x7610, R24 ;  /* 0x00007610ff187816 */ /* 0x000fc80000000018 */
[----:B------:R-:W2:Y:S04]  /*5f600*/  @P2 LDG.E.U16 R25, desc[UR6][R32.64] ;  /* 0x0000000620192981 */ /* 0x000ea8000c1e1500 */
[----:B0-----:R-:W2:Y:S04]  /*5f610*/  LDL.LU R3, [R1+0x36e8] ;  /* 0x0036e80001037983 */ /* 0x001ea80000300800 */
[----:B------:R0:W-:Y:S04]  /*5f620*/  STL [R1+0x211c], R2 ;  /* 0x00211c0201007387 */ /* 0x0001e80000100800 */
[----:B------:R-:W2:Y:S04]  /*5f630*/  @P2 LDG.E.U16 R24, desc[UR6][R26.64] ;  /* 0x000000061a182981 */ /* 0x000ea8000c1e1500 */
[----:B0-----:R-:W2:Y:S04]  /*5f640*/  LDL.LU R2, [R1+0x36f8] ;  /* 0x0036f80001027983 */ /* 0x001ea80000300800 */
[----:B------:R-:W-:Y:S04]  /*5f650*/  STL.64 [R1+0x518], R26 ;  /* 0x0005181a01007387 */ /* 0x000fe80000100a00 */
[----:B------:R-:W-:Y:S04]  /*5f660*/  STL.64 [R1+0x520], R32 ;  /* 0x0005202001007387 */ /* 0x000fe80000100a00 */
[----:B------:R-:W-:Y:S04]  /*5f670*/  STL.64 [R1+0x528], R4 ;  /* 0x0005280401007387 */ /* 0x000fe80000100a00 */
[----:B------:R0:W-:Y:S04]  /*5f680*/  STL.64 [R1+0x530], R16 ;  /* 0x0005301001007387 */ /* 0x0001e80000100a00 */
[----:B0-----:R-:W2:Y:S04]  /*5f690*/  LDL.LU.64 R16, [R1+0x4068] ;  /* 0x0040680001107983 */ /* 0x001ea80000300a00 */
[----:B------:R-:W2:Y:S01]  /*5f6a0*/  LDL.LU.64 R4, [R1+0x4060] ;  /* 0x0040600001047983 */ /* 0x000ea20000300a00 */
[----:B------:R-:W-:-:S02]  /*5f6b0*/  ISETP.GT.AND P4, PT, R6, 0xd5, PT ;  /* 0x000000d50600780c */ /* 0x000fc40003f84270 */
[----:B------:R-:W-:Y:S02]  /*5f6c0*/  PRMT R13, RZ, 0x7610, R13 ;  /* 0x00007610ff0d7816 */ /* 0x000fe4000000000d */
[----:B------:R-:W-:Y:S01]  /*5f6d0*/  PRMT R12, RZ, 0x7610, R12 ;  /* 0x00007610ff0c7816 */ /* 0x000fe2000000000c */
[----:B---3--:R2:W-:Y:S04]  /*5f6e0*/  STL [R1+0x2114], R92 ;  /* 0x0021145c01007387 */ /* 0x0085e80000100800 */
[----:B----4-:R0:W-:Y:S04]  /*5f6f0*/  STL [R1+0x2118], R93 ;  /* 0x0021185d01007387 */ /* 0x0101e80000100800 */
[----:B------:R-:W-:Y:S04]  /*5f700*/  STL.64 [R1+0x4f8], R8 ;  /* 0x0004f80801007387 */ /* 0x000fe80000100a00 */
[----:B------:R-:W-:Y:S01]  /*5f710*/  STL.64 [R1+0x500], R10 ;  /* 0x0005000a01007387 */ /* 0x000fe20000100a00 */
[----:B--2---:R-:W-:-:S02]  /*5f720*/  IMAD.MOV.U32 R92, RZ, RZ, R18 ;  /* 0x000000ffff5c7224 */ /* 0x004fc400078e0012 */
[----:B0-----:R-:W-:-:S05]  /*5f730*/  IMAD.MOV.U32 R93, RZ, RZ, R19 ;  /* 0x000000ffff5d7224 */ /* 0x001fca00078e0013 */
[----:B------:R-:W-:Y:S04]  /*5f740*/  STL.64 [R1+0x508], R92 ;  /* 0x0005085c01007387 */ /* 0x000fe80000100a00 */
[----:B------:R-:W2:Y:S04]  /*5f750*/  @P4 LDG.E.U16 R12, desc[UR6][R92.64] ;  /* 0x000000065c0c4981 */ /* 0x000ea8000c1e1500 */
[----:B------:R-:W-:Y:S04]  /*5f760*/  STL.64 [R1+0x510], R2 ;  /* 0x0005100201007387 */ /* 0x000fe80000100a00 */
[----:B------:R-:W3:Y:S04]  /*5f770*/  LDL.LU R19, [R1+0x36fc] ;  /* 0x0036fc0001137983 */ /* 0x000ee80000300800 */
[----:B------:R-:W3:Y:S04]  /*5f780*/  LDL.LU R18, [R1+0x3718] ;  /* 0x0037180001127983 */ /* 0x000ee80000300800 */
[----:B------:R-:W4:Y:S04]  /*5f790*/  LDL.LU R33, [R1+0x3700] ;  /* 0x0037000001217983 */ /* 0x000f280000300800 */
[----:B------:R-:W4:Y:S04]  /*5f7a0*/  LDL.LU R32, [R1+0x370c] ;  /* 0x00370c0001207983 */ /* 0x000f280000300800 */
[----:B------:R-:W2:Y:S04]  /*5f7b0*/  LDL.LU R27, [R1+0x3704] ;  /* 0x00370400011b7983 */ /* 0x000ea80000300800 */
[----:B------:R-:W2:Y:S04]  /*5f7c0*/  LDL.LU R26, [R1+0x3710] ;  /* 0x00371000011a7983 */ /* 0x000ea80000300800 */
[----:B------:R0:W-:Y:S04]  /*5f7d0*/  STL [R1+0x2110], R25 ;  /* 0x0021101901007387 */ /* 0x0001e80000100800 */
[----:B------:R-:W2:Y:S04]  /*5f7e0*/  @P4 LDG.E.U16 R13, desc[UR6][R2.64] ;  /* 0x00000006020d4981 */ /* 0x000ea8000c1e1500 */
[----:B0-----:R-:W2:Y:S04]  /*5f7f0*/  LDL.LU R25, [R1+0x3708] ;  /* 0x0037080001197983 */ /* 0x001ea80000300800 */
[----:B------:R0:W-:Y:S01]  /*5f800*/  STL [R1+0x210c], R24 ;  /* 0x00210c1801007387 */ /* 0x0001e20000100800 */
[----:B------:R-:W-:-:S02]  /*5f810*/  PRMT R5, RZ, 0x7610, R5 ;  /* 0x00007610ff057816 */ /* 0x000fc40000000005 */
[----:B------:R-:W-:-:S04]  /*5f820*/  PRMT R4, RZ, 0x7610, R4 ;  /* 0x00007610ff047816 */ /* 0x000fc80000000004 */
[----:B------:R-:W2:Y:S04]  /*5f830*/  @P4 LDG.E.U16 R5, desc[UR6][R10.64] ;  /* 0x000000060a054981 */ /* 0x000ea8000c1e1500 */
[----:B0-----:R-:W2:Y:S04]  /*5f840*/  LDL.LU R24, [R1+0x3714] ;  /* 0x0037140001187983 */ /* 0x001ea80000300800 */
[----:B------:R-:W2:Y:S04]  /*5f850*/  LDL.LU.64 R2, [R1+0x4058] ;  /* 0x0040580001027983 */ /* 0x000ea80000300a00 */
[----:B------:R-:W2:Y:S04]  /*5f860*/  LDL.LU.64 R92, [R1+0x4050] ;  /* 0x00405000015c7983 */ /* 0x000ea80000300a00 */
[----:B------:R-:W2:Y:S01]  /*5f870*/  @P4 LDG.E.U16 R4, desc[UR6][R8.64] ;  /* 0x0000000608044981 */ /* 0x000ea2000c1e1500 */
[----:B------:R-:W-:-:S02]  /*5f880*/  ISETP.GT.AND P5, PT, R6, 0xd6, PT ;  /* 0x000000d60600780c */ /* 0x000fc40003fa4270 */
[----:B------:R-:W-:Y:S02]  /*5f890*/  PRMT R16, RZ, 0x7610, R16 ;  /* 0x00007610ff107816 */ /* 0x000fe40000000010 */
[----:B------:R-:W-:-:S09]  /*5f8a0*/  PRMT R17, RZ, 0x7610, R17 ;  /* 0x00007610ff117816 */ /* 0x000fd20000000011 */
[----:B---3--:R-:W3:Y:S04]  /*5f8b0*/  @P5 LDG.E.U16 R16, desc[UR6][R18.64] ;  /* 0x0000000612105981 */ /* 0x008ee8000c1e1500 */
[----:B----4-:R-:W4:Y:S04]  /*5f8c0*/  @P5 LDG.E.U16 R17, desc[UR6][R32.64] ;  /* 0x0000000620115981 */ /* 0x010f28000c1e1500 */
[----:B--2---:R0:W-:Y:S04]  /*5f8d0*/  STL [R1+0x2108], R13 ;  /* 0x0021080d01007387 */ /* 0x0041e80000100800 */
[----:B0-----:R-:W2:Y:S04]  /*5f8e0*/  LDL.LU R13, [R1+0x371c] ;  /* 0x00371c00010d7983 */ /* 0x001ea80000300800 */
[----:B------:R0:W-:Y:S01]  /*5f8f0*/  STL [R1+0x2104], R12 ;  /* 0x0021040c01007387 */ /* 0x0001e20000100800 */
[----:B------:R-:W-:-:S03]  /*5f900*/  PRMT R92, RZ, 0x7610, R92 ;  /* 0x00007610ff5c7816 */ /* 0x000fc6000000005c */
[----:B0-----:R-:W2:Y:S04]  /*5f910*/  LDL.LU R12, [R1+0x3734] ;  /* 0x00373400010c7983 */ /* 0x001ea80000300800 */
[----:B------:R-:W2:Y:S01]  /*5f920*/  LDL.LU R11, [R1+0x3720] ;  /* 0x00372000010b7983 */ /* 0x000ea20000300800 */
[----:B------:R-:W-:-:S03]  /*5f930*/  PRMT R93, RZ, 0x7610, R93 ;  /* 0x00007610ff5d7816 */ /* 0x000fc6000000005d */
[----:B------:R-:W2:Y:S04]  /*5f940*/  LDL.LU R10, [R1+0x3738] ;  /* 0x00373800010a7983 */ /* 0x000ea80000300800 */
[----:B------:R-:W2:Y:S04]  /*5f950*/  LDL.LU R9, [R1+0x3724] ;  /* 0x0037240001097983 */ /* 0x000ea80000300800 */
[----:B------:R-:W2:Y:S04]  /*5f960*/  LDL.LU R8, [R1+0x372c] ;  /* 0x00372c0001087983 */ /* 0x000ea80000300800 */
[----:B------:R0:W-:Y:S04]  /*5f970*/  STL [R1+0x2100], R5 ;  /* 0x0021000501007387 */ /* 0x0001e80000100800 */
[----:B------:R-:W2:Y:S04]  /*5f980*/  @P5 LDG.E.U16 R92, desc[UR6][R26.64] ;  /* 0x000000061a5c5981 */ /* 0x000ea8000c1e1500 */
[----:B------:R-:W2:Y:S04]  /*5f990*/  @P5 LDG.E.U16 R93, desc[UR6][R24.64] ;  /* 0x00000006185d5981 */ /* 0x000ea8000c1e1500 */
        /* <DEDUP_REMOVED lines=8> */
[----:B------:R-:W2:Y:S01]  /*5fa20*/  LDL.LU.64 R26, [R1+0x4040] ;  /* 0x00404000011a7983 */ /* 0x000ea20000300a00 */
[----:B------:R-:W-:-:S03]  /*5fa30*/  ISETP.GT.AND P2, PT, R6, 0xd7, PT ;  /* 0x000000d70600780c */ /* 0x000fc60003f44270 */
[----:B---3--:R-:W-:Y:S04]  /*5fa40*/  STL [R1+0x20ec], R16 ;  /* 0x0020ec1001007387 */ /* 0x008fe80000100800 */
[----:B----4-:R2:W-:Y:S02]  /*5fa50*/  STL [R1+0x20f0], R17 ;  /* 0x0020f01101007387 */ /* 0x0105e40000100800 */
[----:B--2---:R-:W-:Y:S02]  /*5fa60*/  IMAD.MOV.U32 R17, RZ, RZ, R13 ;  /* 0x000000ffff117224 */ /* 0x004fe400078e000d */
[----:B------:R-:W-:Y:S02]  /*5fa70*/  IMAD.MOV.U32 R16, RZ, RZ, R12 ;  /* 0x000000ffff107224 */ /* 0x000fe400078e000c */
[----:B------:R-:W-:-:S02]  /*5fa80*/  IMAD.MOV.U32 R19, RZ, RZ, R11 ;  /* 0x000000ffff137224 */ /* 0x000fc400078e000b */
[----:B------:R-:W-:Y:S02]  /*5fa90*/  IMAD.MOV.U32 R18, RZ, RZ, R10 ;  /* 0x000000ffff127224 */ /* 0x000fe400078e000a */
[----:B------:R-:W-:Y:S02]  /*5faa0*/  IMAD.MOV.U32 R33, RZ, RZ, R9 ;  /* 0x000000ffff217224 */ /* 0x000fe400078e0009 */
[----:B------:R-:W-:Y:S01]  /*5fab0*/  IMAD.MOV.U32 R32, RZ, RZ, R8 ;  /* 0x000000ffff207224 */ /* 0x000fe200078e0008 */
[----:B------:R-:W-:Y:S04]  /*5fac0*/  STL [R1+0x20f4], R92 ;  /* 0x0020f45c01007387 */ /* 0x000fe80000100800 */
[----:B------:R0:W-:Y:S04]  /*5fad0*/  STL [R1+0x20f8], R93 ;  /* 0x0020f85d01007387 */ /* 0x0001e80000100800 */
[----:B------:R-:W-:Y:S04]  /*5fae0*/  STL.64 [R1+0x4b8], R16 ;  /* 0x0004b81001007387 */ /* 0x000fe80000100a00 */
[----:B------:R-:W-:Y:S04]  /*5faf0*/  STL.64 [R1+0x4c0], R18 ;  /* 0x0004c01201007387 */ /* 0x000fe80000100a00 */
[----:B------:R-:W-:Y:S01]  /*5fb00*/  STL.64 [R1+0x4c8], R32 ;  /* 0x0004c82001007387 */ /* 0x000fe20000100a00 */
[----:B0-----:R-:W-:-:S02]  /*5fb10*/  IMAD.MOV.U32 R93, RZ, RZ, R5 ;  /* 0x000000ffff5d7224 */ /* 0x001fc400078e0005 */
[----:B------:R-:W-:-:S05]  /*5fb20*/  IMAD.MOV.U32 R92, RZ, RZ, R4 ;  /* 0x000000ffff5c7224 */ /* 0x000fca00078e0004 */
[----:B------:R0:W-:Y:S04]  /*5fb30*/  STL.64 [R1+0x4d0], R92 ;  /* 0x0004d05c01007387 */ /* 0x0001e80000100a00 */
[----:B------:R-:W2:Y:S04]  /*5fb40*/  LDL.LU R9, [R1+0x373c] ;  /* 0x00373c0001097983 */ /* 0x000ea80000300800 */
[----:B------:R-:W2:Y:S04]  /*5fb50*/  LDL.LU R8, [R1+0x374c] ;  /* 0x00374c0001087983 */ /* 0x000ea80000300800 */
[----:B------:R-:W3:Y:S04]  /*5fb60*/  LDL.LU R11, [R1+0x3740] ;  /* 0x00374000010b7983 */ /* 0x000ee80000300800 */
[----:B------:R-:W3:Y:S04]  /*5fb70*/  LDL.LU R10, [R1+0x3750] ;  /* 0x00375000010a7983 */ /* 0x000ee80000300800 */
[----:B------:R-:W0:Y:S04]  /*5fb80*/  LDL.LU R13, [R1+0x3744] ;  /* 0x00374400010d7983 */ /* 0x000e280000300800 */
[----:B------:R-:W4:Y:S04]  /*5fb90*/  LDL.LU R12, [R1+0x3754] ;  /* 0x00375400010c7983 */ /* 0x000f280000300800 */
[----:B------:R-:W4:Y:S04]  /*5fba0*/  LDL.LU R5, [R1+0x3748] ;  /* 0x0037480001057983 */ /* 0x000f280000300800 */
[----:B------:R-:W4:Y:S01]  /*5fbb0*/  LDL.LU R4, [R1+0x3758] ;  /* 0x0037580001047983 */ /* 0x000f220000300800 */
[----:B------:R-:W-:-:S02]  /*5fbc0*/  PRMT R25, RZ, 0x7610, R25 ;  /* 0x00007610ff197816 */ /* 0x000fc40000000019 */
[----:B------:R-:W-:Y:S02]  /*5fbd0*/  PRMT R24, RZ, 0x7610, R24 ;  /* 0x00007610ff187816 */ /* 0x000fe40000000018 */
[----:B------:R-:W-:Y:S02]  /*5fbe0*/  PRMT R27, RZ, 0x7610, R27 ;  /* 0x00007610ff1b7816 */ /* 0x000fe4000000001b */
[----:B------:R-:W-:Y:S01]  /*5fbf0*/  PRMT R26, RZ, 0x7610, R26 ;  /* 0x00007610ff1a7816 */ /* 0x000fe2000000001a */
[----:B------:R0:W4:Y:S04]  /*5fc00*/  @P2 LDG.E.U16 R25, desc[UR6][R92.64] ;  /* 0x000000065c192981 */ /* 0x000128000c1e1500 */
[----:B------:R-:W4:Y:S04]  /*5fc10*/  @P2 LDG.E.U16 R24, desc[UR6][R32.64] ;  /* 0x0000000620182981 */ /* 0x000f28000c1e1500 */
[----:B------:R-:W4:Y:S04]  /*5fc20*/  @P2 LDG.E.U16 R27, desc[UR6][R18.64] ;  /* 0x00000006121b2981 */ /* 0x000f28000c1e1500 */
[----:B------:R1:W4:Y:S01]  /*5fc30*/  @P2 LDG.E.U16 R26, desc[UR6][R16.64] ;  /* 0x00000006101a2981 */ /* 0x000322000c1e1500 */
[----:B------:R-:W-:-:S02]  /*5fc40*/  ISETP.GT.AND P4, PT, R6, 0xd8, PT ;  /* 0x000000d80600780c */ /* 0x000fc40003f84270 */
[----:B------:R-:W-:Y:S02]  /*5fc50*/  PRMT R15, RZ, 0x7610, R15 ;  /* 0x00007610ff0f7816 */ /* 0x000fe4000000000f */
[----:B------:R-:W-:Y:S02]  /*5fc60*/  PRMT R14, RZ, 0x7610, R14 ;  /* 0x00007610ff0e7816 */ /* 0x000fe4000000000e */
[----:B------:R-:W-:Y:S02]  /*5fc70*/  PRMT R3, RZ, 0x7610, R3 ;  /* 0x00007610ff037816 */ /* 0x000fe40000000003 */
[----:B------:R-:W-:-:S06]  /*5fc80*/  PRMT R2, RZ, 0x7610, R2 ;  /* 0x00007610ff027816 */ /* 0x000fcc0000000002 */
[----:B--2---:R-:W2:Y:S04]  /*5fc90*/  @P4 LDG.E.U16 R2, desc[UR6][R8.64] ;  /* 0x0000000608024981 */ /* 0x004ea8000c1e1500 */
[----:B---3--:R-:W3:Y:S01]  /*5fca0*/  @P4 LDG.E.U16 R3, desc[UR6][R10.64] ;  /* 0x000000060a034981 */ /* 0x008ee2000c1e1500 */
[----:B0-----:R-:W-:Y:S02]  /*5fcb0*/  IMAD.MOV.U32 R93, RZ, RZ, R13 ;  /* 0x000000ffff5d7224 */ /* 0x001fe400078e000d */
[----:B----4-:R-:W-:Y:S02]  /*5fcc0*/  IMAD.MOV.U32 R92, RZ, RZ, R12 ;  /* 0x000000ffff5c7224 */ /* 0x010fe400078e000c */
[----:B-1----:R-:W-:Y:S02]  /*5fcd0*/  IMAD.MOV.U32 R17, RZ, RZ, R5 ;  /* 0x000000ffff117224 */ /* 0x002fe400078e0005 */
[----:B------:R-:W-:Y:S01]  /*5fce0*/  IMAD.MOV.U32 R16, RZ, RZ, R4 ;  /* 0x000000ffff107224 */ /* 0x000fe200078e0004 */
[----:B------:R-:W4:Y:S04]  /*5fcf0*/  @P4 LDG.E.U16 R14, desc[UR6][R92.64] ;  /* 0x000000065c0e4981 */ /* 0x000f28000c1e1500 */
[----:B------:R-:W2:Y:S04]  /*5fd00*/  @P4 LDG.E.U16 R15, desc[UR6][R16.64] ;  /* 0x00000006100f4981 */ /* 0x000ea8000c1e1500 */
[----:B------:R-:W-:Y:S04]  /*5fd10*/  STL [R1+0x3e64], R25 ;  /* 0x003e641901007387 */ /* 0x000fe80000100800 */
[----:B------:R-:W-:Y:S04]  /*5fd20*/  STL [R1+0x3e68], R24 ;  /* 0x003e681801007387 */ /* 0x000fe80000100800 */
[----:B------:R-:W-:Y:S04]  /*5fd30*/  STL [R1+0x3e6c], R27 ;  /* 0x003e6c1b01007387 */ /* 0x000fe80000100800 */
[----:B------:R-:W-:Y:S04]  /*5fd40*/  STL [R1+0x3e70], R26 ;  /* 0x003e701a01007387 */ /* 0x000fe80000100800 */
[----:B------:R-:W-:Y:S04]  /*5fd50*/  STL.64 [R1+0x498], R8 ;  /* 0x0004980801007387 */ /* 0x000fe80000100a00 */
[----:B------:R-:W-:Y:S04]  /*5fd60*/  STL.64 [R1+0x4a0], R10 ;  /* 0x0004a00a01007387 */ /* 0x000fe80000100a00 */
[----:B------:R-:W-:Y:S04]  /*5fd70*/  STL.64 [R1+0x4a8], R92 ;  /* 0x0004a85c01007387 */ /* 0x000fe80000100a00 */
[----:B------:R0:W-:Y:S04]  /*5fd80*/  STL.64 [R1+0x4b0], R16 ;  /* 0x0004b01001007387 */ /* 0x0001e80000100a00 */
        /* <DEDUP_REMOVED lines=8> */
[----:B0-----:R-:W3:Y:S04]  /*5fe10*/  LDL.LU.64 R16, [R1+0x4038] ;  /* 0x0040380001107983 */ /* 0x001ee80000300a00 */
[----:B------:R-:W3:Y:S01]  /*5fe20*/  LDL.LU.64 R92, [R1+0x4030] ;  /* 0x00403000015c7983 */ /* 0x000ee20000300a00 */
[----:B------:R-:W-:-:S03]  /*5fe30*/  ISETP.GT.AND P5, PT, R6, 0xd9, PT ;  /* 0x000000d90600780c */ /* 0x000fc60003fa4270 */
[----:B------:R-:W3:Y:S04]  /*5fe40*/  LDL.LU R9, [R1+0x377c] ;  /* 0x00377c0001097983 */ /* 0x000ee80000300800 */
[----:B------:R-:W3:Y:S04]  /*5fe50*/  LDL.LU R8, [R1+0x3794] ;  /* 0x0037940001087983 */ /* 0x000ee80000300800 */
[----:B------:R-:W3:Y:S04]  /*5fe60*/  LDL.LU R11, [R1+0x3780] ;  /* 0x00378000010b7983 */ /* 0x000ee80000300800 */
[----:B------:R-:W3:Y:S04]  /*5fe70*/  LDL.LU R10, [R1+0x3798] ;  /* 0x00379800010a7983 */ /* 0x000ee80000300800 */
[----:B--2---:R0:W-:Y:S04]  /*5fe80*/  STL [R1+0x20d8], R15 ;  /* 0x0020d80f01007387 */ /* 0x0041e80000100800 */
[----:B0-----:R-:W2:Y:S04]  /*5fe90*/  LDL.LU R15, [R1+0x3784] ;  /* 0x00378400010f7983 */ /* 0x001ea80000300800 */
[----:B----4-:R0:W-:Y:S04]  /*5fea0*/  STL [R1+0x20d4], R14 ;  /* 0x0020d40e01007387 */ /* 0x0101e80000100800 */
[----:B0-----:R-:W4:Y:S01]  /*5feb0*/  LDL.LU R14, [R1+0x378c] ;  /* 0x00378c00010e7983 */ /* 0x001f220000300800 */
[----:B---3--:R-:W-:-:S02]  /*5fec0*/  PRMT R92, RZ, 0x7610, R92 ;  /* 0x00007610ff5c7816 */ /* 0x008fc4000000005c */
[----:B------:R-:W-:Y:S02]  /*5fed0*/  PRMT R93, RZ, 0x7610, R93 ;  /* 0x00007610ff5d7816 */ /* 0x000fe4000000005d */
[----:B------:R-:W-:Y:S02]  /*5fee0*/  PRMT R16, RZ, 0x7610, R16 ;  /* 0x00007610ff107816 */ /* 0x000fe40000000010 */
[----:B------:R-:W-:Y:S01]  /*5fef0*/  PRMT R17, RZ, 0x7610, R17 ;  /* 0x00007610ff117816 */ /* 0x000fe20000000011 */
[----:B------:R0:W-:Y:S04]  /*5ff00*/  STL [R1+0x20d0], R3 ;  /* 0x0020d00301007387 */ /* 0x0001e80000100800 */
[----:B------:R-:W3:Y:S04]  /*5ff10*/  @P5 LDG.E.U16 R92, desc[UR6][R4.64] ;  /* 0x00000006045c5981 */ /* 0x000ee8000c1e1500 */
[----:B------:R-:W2:Y:S04]  /*5ff20*/  @P5 LDG.E.U16 R93, desc[UR6][R12.64] ;  /* 0x000000060c5d5981 */ /* 0x000ea8000c1e1500 */
[----:B------:R-:W4:Y:S04]  /*5ff30*/  @P5 LDG.E.U16 R16, desc[UR6][R18.64] ;  /* 0x0000000612105981 */ /* 0x000f28000c1e1500 */
[----:B------:R-:W4:Y:S04]  /*5ff40*/  @P5 LDG.E.U16 R17, desc[UR6][R32.64] ;  /* 0x0000000620115981 */ /* 0x000f28000c1e1500 */
[----:B0-----:R-:W4:Y:S04]  /*5ff50*/  LDL.LU R3, [R1+0x3788] ;  /* 0x0037880001037983 */ /* 0x001f280000300800 */
[----:B------:R0:W-:Y:S04]  /*5ff60*/  STL [R1+0x20cc], R2 ;  /* 0x0020cc0201007387 */ /* 0x0001e80000100800 */
[----:B0-----:R-:W4:Y:S04]  /*5ff70*/  LDL.LU R2, [R1+0x3790] ;  /* 0x0037900001027983 */ /* 0x001f280000300800 */
[----:B------:R-:W-:Y:S04]  /*5ff80*/  STL.64 [R1+0x478], R18 ;  /* 0x0004781201007387 */ /* 0x000fe80000100a00 */
[----:B------:R-:W-:Y:S04]  /*5ff90*/  STL.64 [R1+0x480], R32 ;  /* 0x0004802001007387 */ /* 0x000fe80000100a00 */
[----:B------:R-:W-:Y:S04]  /*5ffa0*/  STL.64 [R1+0x488], R4 ;  /* 0x0004880401007387 */ /* 0x000fe80000100a00 */
[----:B------:R0:W-:Y:S04]  /*5ffb0*/  STL.64 [R1+0x490], R12 ;  /* 0x0004900c01007387 */ /* 0x0001e80000100a00 */
[----:B0-----:R-:W4:Y:S04]  /*5ffc0*/  LDL.LU.64 R12, [R1+0x4028] ;  /* 0x00402800010c7983 */ /* 0x001f280000300a00 */
[----:B------:R-:W4:Y:S01]  /*5ffd0*/  LDL.LU.64 R4, [R1+0x4020] ;  /* 0x0040200001047983 */ /* 0x000f220000300a00 */
[----:B------:R-:W-:-:S03]  /*5ffe0*/  ISETP.GT.AND P2, PT, R6, 0xda, PT ;  /* 0x000000da0600780c */ /* 0x000fc60003f44270 */
[----:B---3--:R0:W-:Y:S04]  /*5fff0*/  STL [R1+0x20c4], R92 ;  /* 0x0020c45c01007387 */ /* 0x0081e80000100800 */
[----:B--2---:R1:W-:Y:S04]  /*60000*/  STL [R1+0x20c8], R93 ;  /* 0x0020c85d01007387 */ /* 0x0043e80000100800 */
[----:B----4-:R-:W-:Y:S04]  /*60010*/  STL [R1+0x20bc], R16 ;  /* 0x0020bc1001007387 */ /* 0x010fe80000100800 */
[----:B------:R2:W-:Y:S04]  /*60020*/  STL [R1+0x20c0], R17 ;  /* 0x0020c01101007387 */ /* 0x0005e80000100800 */
[----:B------:R-:W-:Y:S04]  /*60030*/  STL.64 [R1+0x458], R8 ;  /* 0x0004580801007387 */ /* 0x000fe80000100a00 */
[----:B------:R-:W-:Y:S01]  /*60040*/  STL.64 [R1+0x460], R10 ;  /* 0x0004600a01007387 */ /* 0x000fe20000100a00 */
[----:B0-----:R-:W-:-:S02]  /*60050*/  IMAD.MOV.U32 R92, RZ, RZ, R14 ;  /* 0x000000ffff5c7224 */ /* 0x001fc400078e000e */
[----:B-1----:R-:W-:Y:S02]  /*60060*/  IMAD.MOV.U32 R93, RZ, RZ, R15 ;  /* 0x000000ffff5d7224 */ /* 0x002fe400078e000f */
[----:B--2---:R-:W-:-:S03]  /*60070*/  IMAD.MOV.U32 R17, RZ, RZ, R3 ;  /* 0x000000ffff117224 */ /* 0x004fc600078e0003 */
[----:B------:R-:W-:Y:S01]  /*60080*/  STL.64 [R1+0x468], R92 ;  /* 0x0004685c01007387 */ /* 0x000fe20000100a00 */
        /* <DEDUP_REMOVED lines=11> */
[----:B------:R-:W-:Y:S02]  /*60140*/  PRMT R12, RZ, 0x7610, R12 ;  /* 0x00007610ff0c7816 */ /* 0x000fe4000000000c */
[----:B------:R-:W-:Y:S02]  /*60150*/  PRMT R5, RZ, 0x7610, R5 ;  /* 0x00007610ff057816 */ /* 0x000fe40000000005 */
[----:B------:R-:W2:Y:S04]  /*60160*/  @P2 LDG.E.U16 R13, desc[UR6][R16.64] ;  /* 0x00000006100d2981 */ /* 0x000ea8000c1e1500 */
[----:B------:R1:W3:Y:S01]  /*60170*/  @P2 LDG.E.U16 R12, desc[UR6][R92.64] ;  /* 0x000000065c0c2981 */ /* 0x0002e2000c1e1500 */
[----:B------:R-:W-:-:S03]  /*60180*/  PRMT R4, RZ, 0x7610, R4 ;  /* 0x00007610ff047816 */ /* 0x000fc60000000004 */
[----:B------:R-:W3:Y:S04]  /*60190*/  @P2 LDG.E.U16 R5, desc[UR6][R10.64] ;  /* 0x000000060a052981 */ /* 0x000ee8000c1e1500 */
[----:B------:R-:W3:Y:S04]  /*601a0*/  @P2 LDG.E.U16 R4, desc[UR6][R8.64] ;  /* 0x0000000608042981 */ /* 0x000ee8000c1e1500 */
[----:B0-----:R-:W3:Y:S04]  /*601b0*/  LDL.LU.64 R16, [R1+0x4018] ;  /* 0x0040180001107983 */ /* 0x001ee80000300a00 */
[----:B------:R-:W1:Y:S01]  /*601c0*/  LDL.LU.64 R92, [R1+0x4010] ;  /* 0x00401000015c7983 */ /* 0x000e620000300a00 */
[----:B------:R-:W-:-:S03]  /*601d0*/  ISETP.GT.AND P4, PT, R6, 0xdb, PT ;  /* 0x000000db0600780c */ /* 0x000fc60003f84270 */
[----:B------:R-:W3:Y:S04]  /*601e0*/  LDL.LU R9, [R1+0x37bc] ;  /* 0x0037bc0001097983 */ /* 0x000ee80000300800 */
[----:B------:R-:W4:Y:S04]  /*601f0*/  LDL.LU R8, [R1+0x37d8] ;  /* 0x0037d80001087983 */ /* 0x000f280000300800 */
[----:B------:R-:W4:Y:S04]  /*60200*/  LDL.LU R11, [R1+0x37c0] ;  /* 0x0037c000010b7983 */ /* 0x000f280000300800 */
[----:B------:R-:W4:Y:S04]  /*60210*/  LDL.LU R10, [R1+0x37cc] ;  /* 0x0037cc00010a7983 */ /* 0x000f280000300800 */
[----:B--2---:R0:W-:Y:S01]  /*60220*/  STL [R1+0x20b8], R13 ;  /* 0x0020b80d01007387 */ /* 0x0041e20000100800 */
[----:B-1----:R-:W-:-:S02]  /*60230*/  PRMT R92, RZ, 0x7610, R92 ;  /* 0x00007610ff5c7816 */ /* 0x002fc4000000005c */
[----:B------:R-:W-:Y:S02]  /*60240*/  PRMT R93, RZ, 0x7610, R93 ;  /* 0x00007610ff5d7816 */ /* 0x000fe4000000005d */
[----:B---3--:R-:W-:Y:S02]  /*60250*/  PRMT R16, RZ, 0x7610, R16 ;  /* 0x00007610ff107816 */ /* 0x008fe40000000010 */
[----:B------:R-:W-:Y:S01]  /*60260*/  PRMT R17, RZ, 0x7610, R17 ;  /* 0x00007610ff117816 */ /* 0x000fe20000000011 */
[----:B0-----:R-:W2:Y:S04]  /*60270*/  LDL.LU R13, [R1+0x37c4] ;  /* 0x0037c400010d7983 */ /* 0x001ea80000300800 */
[----:B------:R0:W-:Y:S04]  /*60280*/  STL [R1+0x20b4], R12 ;  /* 0x0020b40c01007387 */ /* 0x0001e80000100800 */
[----:B----4-:R-:W3:Y:S04]  /*60290*/  @P4 LDG.E.U16 R92, desc[UR6][R2.64] ;  /* 0x00000006025c4981 */ /* 0x010ee8000c1e1500 */
[----:B------:R-:W4:Y:S04]  /*602a0*/  @P4 LDG.E.U16 R93, desc[UR6][R14.64] ;  /* 0x000000060e5d4981 */ /* 0x000f28000c1e1500 */
[----:B------:R-:W2:Y:S04]  /*602b0*/  @P4 LDG.E.U16 R16, desc[UR6][R18.64] ;  /* 0x0000000612104981 */ /* 0x000ea8000c1e1500 */
[----:B------:R-:W2:Y:S04]  /*602c0*/  @P4 LDG.E.U16 R17, desc[UR6][R32.64] ;  /* 0x0000000620114981 */ /* 0x000ea8000c1e1500 */
[----:B0-----:R-:W2:Y:S04]  /*602d0*/  LDL.LU R12, [R1+0x37d0] ;  /* 0x0037d000010c7983 */ /* 0x001ea80000300800 */
[----:B------:R0:W-:Y:S04]  /*602e0*/  STL [R1+0x20b0], R5 ;  /* 0x0020b00501007387 */ /* 0x0001e80000100800 */
        /* <DEDUP_REMOVED lines=10> */
[----:B---3--:R0:W-:Y:S04]  /*60390*/  STL [R1+0x20a4], R92 ;  /* 0x0020a45c01007387 */ /* 0x0081e80000100800 */
[----:B----4-:R1:W-:Y:S04]  /*603a0*/  STL [R1+0x20a8], R93 ;  /* 0x0020a85d01007387 */ /* 0x0103e80000100800 */
[----:B--2---:R-:W-:Y:S04]  /*603b0*/  STL [R1+0x209c], R16 ;  /* 0x00209c1001007387 */ /* 0x004fe80000100800 */
[----:B------:R2:W-:Y:S04]  /*603c0*/  STL [R1+0x20a0], R17 ;  /* 0x0020a01101007387 */ /* 0x0005e80000100800 */
[----:B------:R-:W-:Y:S04]  /*603d0*/  STL.64 [R1+0x418], R8 ;  /* 0x0004180801007387 */ /* 0x000fe80000100a00 */
[----:B------:R-:W-:Y:S01]  /*603e0*/  STL.64 [R1+0x420], R10 ;  /* 0x0004200a01007387 */ /* 0x000fe20000100a00 */
[----:B0-----:R-:W-:-:S02]  /*603f0*/  IMAD.MOV.U32 R92, RZ, RZ, R12 ;  /* 0x000000ffff5c7224 */ /* 0x001fc400078e000c */
        /* <DEDUP_REMOVED lines=17> */
[----:B------:R-:W3:Y:S01]  /*60510*/  @P5 LDG.E.U16 R14, desc[UR6][R92.64] ;  /* 0x000000065c0e5981 */ /* 0x000ee2000c1e1500 */
[----:B------:R-:W-:-:S03]  /*60520*/  PRMT R2, RZ, 0x7610, R2 ;  /* 0x00007610ff027816 */ /* 0x000fc60000000002 */
[----:B------:R-:W3:Y:S04]  /*60530*/  @P5 LDG.E.U16 R3, desc[UR6][R10.64] ;  /* 0x000000060a035981 */ /* 0x000ee8000c1e1500 */
[----:B------:R-:W3:Y:S04]  /*60540*/  @P5 LDG.E.U16 R2, desc[UR6][R8.64] ;  /* 0x0000000608025981 */ /* 0x000ee8000c1e1500 */
[----:B0-----:R-:W3:Y:S04]  /*60550*/  LDL.LU.64 R16, [R1+0x3ff8] ;  /* 0x003ff80001107983 */ /* 0x001ee80000300a00 */
[----:B------:R-:W4:Y:S01]  /*60560*/  LDL.LU.64 R92, [R1+0x3ff0] ;  /* 0x003ff000015c7983 */ /* 0x000f220000300a00 */
[----:B------:R-:W-:-:S03]  /*60570*/  ISETP.GT.AND P2, PT, R6, 0xdd, PT ;  /* 0x000000dd0600780c */ /* 0x000fc60003f44270 */
[----:B--2---:R0:W-:Y:S01]  /*60580*/  STL [R1+0x2098], R15 ;  /* 0x0020980f01007387 */ /* 0x0041e20000100800 */
[----:B---3--:R-:W-:-:S03]  /*60590*/  PRMT R16, RZ, 0x7610, R16 ;  /* 0x00007610ff107816 */ /* 0x008fc60000000010 */
[----:B0-----:R-:W2:Y:S01]  /*605a0*/  LDL.LU R15, [R1+0x37fc] ;  /* 0x0037fc00010f7983 */ /* 0x001ea20000300800 */
[----:B------:R-:W-:-:S03]  /*605b0*/  PRMT R17, RZ, 0x7610, R17 ;  /* 0x00007610ff117816 */ /* 0x000fc60000000011 */
[----:B------:R0:W-:Y:S01]  /*605c0*/  STL [R1+0x2094], R14 ;  /* 0x0020940e01007387 */ /* 0x0001e20000100800 */
[----:B----4-:R-:W-:Y:S02]  /*605d0*/  PRMT R92, RZ, 0x7610, R92 ;  /* 0x00007610ff5c7816 */ /* 0x010fe4000000005c */
[----:B------:R-:W-:Y:S01]  /*605e0*/  PRMT R93, RZ, 0x7610, R93 ;  /* 0x00007610ff5d7816 */ /* 0x000fe2000000005d */
[----:B------:R-:W3:Y:S04]  /*605f0*/  @P2 LDG.E.U16 R16, desc[UR6][R18.64] ;  /* 0x0000000612102981 */ /* 0x000ee8000c1e1500 */
[----:B------:R-:W4:Y:S04]  /*60600*/  @P2 LDG.E.U16 R17, desc[UR6][R32.64] ;  /* 0x0000000620112981 */ /* 0x000f28000c1e1500 */
[----:B------:R-:W2:Y:S04]  /*60610*/  @P2 LDG.E.U16 R92, desc[UR6][R4.64] ;  /* 0x00000006045c2981 */ /* 0x000ea8000c1e1500 */
[----:B------:R-:W2:Y:S04]  /*60620*/  @P2 LDG.E.U16 R93, desc[UR6][R12.64] ;  /* 0x000000060c5d2981 */ /* 0x000ea8000c1e1500 */
[----:B0-----:R-:W2:Y:S04]  /*60630*/  LDL.LU R14, [R1+0x380c] ;  /* 0x00380c00010e7983 */ /* 0x001ea80000300800 */
[----:B------:R-:W2:Y:S04]  /*60640*/  LDL.LU R11, [R1+0x3800] ;  /* 0x00380000010b7983 */ /* 0x000ea80000300800 */
[----:B------:R-:W2:Y:S04]  /*60650*/  LDL.LU R10, [R1+0x3810] ;  /* 0x00381000010a7983 */ /* 0x000ea80000300800 */
[----:B------:R-:W2:Y:S04]  /*60660*/  LDL.LU R9, [R1+0x3804] ;  /* 0x0038040001097983 */ /* 0x000ea80000300800 */
[----:B------:R-:W2:Y:S04]  /*60670*/  LDL.LU R8, [R1+0x3814] ;  /* 0x0038140001087983 */ /* 0x000ea80000300800 */
[----:B------:R0:W-:Y:S04]  /*60680*/  STL [R1+0x2090], R3 ;  /* 0x0020900301007387 */ /* 0x0001e80000100800 */
[----:B0-----:R-:W2:Y:S04]  /*60690*/  LDL.LU R3, [R1+0x3808] ;  /* 0x0038080001037983 */ /* 0x001ea80000300800 */
[----:B------:R0:W-:Y:S04]  /*606a0*/  STL [R1+0x208c], R2 ;  /* 0x00208c0201007387 */ /* 0x0001e80000100800 */
[----:B0-----:R-:W2:Y:S04]  /*606b0*/  LDL.LU R2, [R1+0x3818] ;  /* 0x0038180001027983 */ /* 0x001ea80000300800 */
[----:B------:R-:W-:Y:S04]  /*606c0*/  STL.64 [R1+0x3f8], R18 ;  /* 0x0003f81201007387 */ /* 0x000fe80000100a00 */
[----:B------:R-:W-:Y:S04]  /*606d0*/  STL.64 [R1+0x400], R32 ;  /* 0x0004002001007387 */ /* 0x000fe80000100a00 */
[----:B------:R-:W-:Y:S04]  /*606e0*/  STL.64 [R1+0x408], R4 ;  /* 0x0004080401007387 */ /* 0x000fe80000100a00 */
[----:B------:R0:W-:Y:S01]  /*606f0*/  STL.64 [R1+0x410], R12 ;  /* 0x0004100c01007387 */ /* 0x0001e20000100a00 */
[----:B------:R-:W-:-:S03]  /*60700*/  ISETP.GT.AND P4, PT, R6, 0xde, PT ;  /* 0x000000de0600780c */ /* 0x000fc60003f84270 */
[----:B0-----:R-:W2:Y:S04]  /*60710*/  LDL.LU.64 R12, [R1+0x3fe8] ;  /* 0x003fe800010c7983 */ /* 0x001ea80000300a00 */
[----:B------:R-:W2:Y:S01]  /*60720*/  LDL.LU.64 R4, [R1+0x3fe0] ;  /* 0x003fe00001047983 */ /* 0x000ea20000300a00 */
[----:B------:R-:W-:Y:S02]  /*60730*/  PRMT R27, RZ, 0x7610, R27 ;  /* 0x00007610ff1b7816 */ /* 0x000fe4000000001b */
[----:B------:R-:W-:Y:S02]  /*60740*/  PRMT R24, RZ, 0x7610, R24 ;  /* 0x00007610ff187816 */ /* 0x000fe40000000018 */
[----:B------:R-:W-:Y:S02]  /*60750*/  PRMT R25, RZ, 0x7610, R25 ;  /* 0x00007610ff197816 */ /* 0x000fe40000000019 */
[----:B------:R-:W-:Y:S01]  /*60760*/  PRMT R22, RZ, 0x7610, R22 ;  /* 0x00007610ff167816 */ /* 0x000fe20000000016 */
[----:B---3--:R0:W-:Y:S04]  /*60770*/  STL [R1+0x207c], R16 ;  /* 0x00207c1001007387 */ /* 0x0081e80000100800 */
[----:B----4-:R1:W-:Y:S04]  /*60780*/  STL [R1+0x2080], R17 ;  /* 0x0020801101007387 */ /* 0x0103e80000100800 */
[----:B--2---:R-:W-:Y:S04]  /*60790*/  STL [R1+0x2084], R92 ;  /* 0x0020845c01007387 */ /* 0x004fe80000100800 */
[----:B------:R2:W-:Y:S01]  /*607a0*/  STL [R1+0x2088], R93 ;  /* 0x0020885d01007387 */ /* 0x0005e20000100800 */
[----:B------:R-:W-:-:S02]  /*607b0*/  IMAD.MOV.U32 R19, RZ, RZ, R11 ;  /* 0x000000ffff137224 */ /* 0x000fc400078e000b */
[----:B------:R-:W-:Y:S02]  /*607c0*/  IMAD.MOV.U32 R18, RZ, RZ, R10 ;  /* 0x000000ffff127224 */ /* 0x000fe400078e000a */
[----:B0-----:R-:W-:Y:S02]  /*607d0*/  IMAD.MOV.U32 R16, RZ, RZ, R14 ;  /* 0x000000ffff107224 */ /* 0x001fe400078e000e */
[----:B-1----:R-:W-:Y:S02]  /*607e0*/  IMAD.MOV.U32 R17, RZ, RZ, R15 ;  /* 0x000000ffff117224 */ /* 0x002fe400078e000f */
[----:B------:R-:W-:Y:S02]  /*607f0*/  IMAD.MOV.U32 R32, RZ, RZ, R8 ;  /* 0x000000ffff207224 */ /* 0x000fe400078e0008 */
[----:B------:R-:W-:Y:S01]  /*60800*/  IMAD.MOV.U32 R33, RZ, RZ, R9 ;  /* 0x000000ffff217224 */ /* 0x000fe200078e0009 */
[----:B------:R-:W3:Y:S04]  /*60810*/  @P4 LDG.E.U16 R25, desc[UR6][R18.64] ;  /* 0x0000000612194981 */ /* 0x000ee8000c1e1500 */
[----:B------:R-:W-:Y:S04]  /*60820*/  STL.64 [R1+0x3d8], R16 ;  /* 0x0003d81001007387 */ /* 0x000fe80000100a00 */
[----:B------:R-:W-:Y:S04]  /*60830*/  STL.64 [R1+0x3e0], R18 ;  /* 0x0003e01201007387 */ /* 0x000fe80000100a00 */
[----:B------:R-:W-:Y:S04]  /*60840*/  STL.64 [R1+0x3e8], R32 ;  /* 0x0003e82001007387 */ /* 0x000fe80000100a00 */
[----:B------:R-:W4:Y:S04]  /*60850*/  @P4 LDG.E.U16 R24, desc[UR6][R32.64] ;  /* 0x0000000620184981 */ /* 0x000f28000c1e1500 */
[----:B------:R-:W3:Y:S01]  /*60860*/  @P4 LDG.E.U16 R22, desc[UR6][R16.64] ;  /* 0x0000000610164981 */ /* 0x000ee2000c1e1500 */
[----:B--2---:R-:W-:-:S02]  /*60870*/  IMAD.MOV.U32 R93, RZ, RZ, R3 ;  /* 0x000000ffff5d7224 */ /* 0x004fc400078e0003 */
        /* <DEDUP_REMOVED lines=8> */
[----:B------:R0:W4:Y:S04]  /*60900*/  @P4 LDG.E.U16 R27, desc[UR6][R92.64] ;  /* 0x000000065c1b4981 */ /* 0x000128000c1e1500 */
[----:B------:R-:W4:Y:S04]  /*60910*/  LDL.LU R3, [R1+0x3828] ;  /* 0x0038280001037983 */ /* 0x000f280000300800 */
[----:B------:R-:W4:Y:S01]  /*60920*/  LDL.LU R2, [R1+0x3834] ;  /* 0x0038340001027983 */ /* 0x000f220000300800 */
[----:B------:R-:W-:-:S02]  /*60930*/  ISETP.GT.AND P5, PT, R6, 0xdf, PT ;  /* 0x000000df0600780c */ /* 0x000fc40003fa4270 */
[----:B------:R-:W-:Y:S02]  /*60940*/  PRMT R13, RZ, 0x7610, R13 ;  /* 0x00007610ff0d7816 */ /* 0x000fe4000000000d */
[----:B------:R-:W-:Y:S02]  /*60950*/  PRMT R12, RZ, 0x7610, R12 ;  /* 0x00007610ff0c7816 */ /* 0x000fe4000000000c */
[----:B------:R-:W-:Y:S02]  /*60960*/  PRMT R5, RZ, 0x7610, R5 ;  /* 0x00007610ff057816 */ /* 0x000fe40000000005 */
[----:B------:R-:W-:Y:S02]  /*60970*/  PRMT R4, RZ, 0x7610, R4 ;  /* 0x00007610ff047816 */ /* 0x000fe40000000004 */
[----:B------:R-:W-:-:S04]  /*60980*/  ISETP.GT.AND P2, PT, R6, 0xe0, PT ;  /* 0x000000e00600780c */ /* 0x000fc80003f44270 */
[----:B--2---:R-:W2:Y:S04]  /*60990*/  @P5 LDG.E.U16 R4, desc[UR6][R8.64] ;  /* 0x0000000608045981 */ /* 0x004ea8000c1e1500 */
[----:B---3--:R-:W3:Y:S01]  /*609a0*/  @P5 LDG.E.U16 R5, desc[UR6][R10.64] ;  /* 0x000000060a055981 */ /* 0x008ee2000c1e1500 */
[----:B0-----:R-:W-:Y:S02]  /*609b0*/  IMAD.MOV.U32 R93, RZ, RZ, R15 ;  /* 0x000000ffff5d7224 */ /* 0x001fe400078e000f */
[----:B----4-:R-:W-:Y:S01]  /*609c0*/  IMAD.MOV.U32 R92, RZ, RZ, R14 ;  /* 0x000000ffff5c7224 */ /* 0x010fe200078e000e */
[----:B------:R-:W-:Y:S04]  /*609d0*/  STL [R1+0x3e74], R27 ;  /* 0x003e741b01007387 */ /* 0x000fe80000100800 */
[----:B------:R-:W-:Y:S04]  /*609e0*/  STL [R1+0x3e78], R24 ;  /* 0x003e781801007387 */ /* 0x000fe80000100800 */
[----:B------:R-:W-:Y:S01]  /*609f0*/  STL [R1+0x3e7c], R25 ;  /* 0x003e7c1901007387 */ /* 0x000fe20000100800 */
[----:B------:R-:W-:-:S02]  /*60a00*/  IMAD.MOV.U32 R16, RZ, RZ, R2 ;  /* 0x000000ffff107224 */ /* 0x000fc400078e0002 */
[----:B------:R-:W-:Y:S01]  /*60a10*/  IMAD.MOV.U32 R17, RZ, RZ, R3 ;  /* 0x000000ffff117224 */ /* 0x000fe200078e0003 */
[----:B------:R-:W-:Y:S04]  /*60a20*/  STL [R1+0x3e80], R22 ;  /* 0x003e801601007387 */ /* 0x000fe80000100800 */
[----:B------:R-:W-:Y:S04]  /*60a30*/  STL.64 [R1+0x3b8], R8 ;  /* 0x0003b80801007387 */ /* 0x000fe80000100a00 */
[----:B------:R-:W-:Y:S04]  /*60a40*/  STL.64 [R1+0x3c0], R10 ;  /* 0x0003c00a01007387 */ /* 0x000fe80000100a00 */
[----:B------:R-:W-:Y:S04]  /*60a50*/  STL.64 [R1+0x3c8], R92 ;  /* 0x0003c85c01007387 */ /* 0x000fe80000100a00 */
[----:B------:R0:W-:Y:S04]  /*60a60*/  STL.64 [R1+0x3d0], R16 ;  /* 0x0003d01001007387 */ /* 0x0001e80000100a00 */
[----:B------:R-:W4:Y:S04]  /*60a70*/  LDL.LU R19, [R1+0x383c] ;  /* 0x00383c0001137983 */ /* 0x000f280000300800 */
[----:B------:R-:W4:Y:S04]  /*60a80*/  LDL.LU R18, [R1+0x3854] ;  /* 0x0038540001127983 */ /* 0x000f280000300800 */
[----:B------:R-:W2:Y:S04]  /*60a90*/  LDL.LU R33, [R1+0x3840] ;  /* 0x0038400001217983 */ /* 0x000ea80000300800 */
[----:B------:R-:W2:Y:S04]  /*60aa0*/  LDL.LU R32, [R1+0x3858] ;  /* 0x0038580001207983 */ /* 0x000ea80000300800 */
[----:B------:R-:W2:Y:S04]  /*60ab0*/  LDL.LU R3, [R1+0x3844] ;  /* 0x0038440001037983 */ /* 0x000ea80000300800 */
[----:B------:R-:W2:Y:S04]  /*60ac0*/  LDL.LU R2, [R1+0x384c] ;  /* 0x00384c0001027983 */ /* 0x000ea80000300800 */
[----:B------:R-:W2:Y:S04]  /*60ad0*/  LDL.LU R15, [R1+0x3848] ;  /* 0x00384800010f7983 */ /* 0x000ea80000300800 */
[----:B------:R-:W2:Y:S04]  /*60ae0*/  LDL.LU R14, [R1+0x3850] ;  /* 0x00385000010e7983 */ /* 0x000ea80000300800 */
[----:B------:R-:W2:Y:S04]  /*60af0*/  @P5 LDG.E.U16 R13, desc[UR6][R16.64] ;  /* 0x00000006100d5981 */ /* 0x000ea8000c1e1500 */
[----:B------:R1:W3:Y:S04]  /*60b00*/  @P5 LDG.E.U16 R12, desc[UR6][R92.64] ;  /* 0x000000065c0c5981 */ /* 0x0002e8000c1e1500 */
[----:B0-----:R-:W3:Y:S04]  /*60b10*/  LDL.LU.64 R16, [R1+0x3fd8] ;  /* 0x003fd80001107983 */ /* 0x001ee80000300a00 */
[----:B------:R-:W1:Y:S04]  /*60b20*/  LDL.LU.64 R92, [R1+0x3fd0] ;  /* 0x003fd000015c7983 */ /* 0x000e680000300a00 */
[----:B------:R-:W4:Y:S04]  /*60b30*/  LDL.LU R9, [R1+0x385c] ;  /* 0x00385c0001097983 */ /* 0x000f280000300800 */
[----:B------:R-:W4:Y:S04]  /*60b40*/  LDL.LU R8, [R1+0x386c] ;  /* 0x00386c0001087983 */ /* 0x000f280000300800 */
[----:B------:R-:W4:Y:S04]  /*60b50*/  LDL.LU R11, [R1+0x3860] ;  /* 0x00386000010b7983 */ /* 0x000f280000300800 */
[----:B------:R-:W4:Y:S04]  /*60b60*/  LDL.LU R10, [R1+0x3870] ;  /* 0x00387000010a7983 */ /* 0x000f280000300800 */
[----:B--2---:R0:W-:Y:S01]  /*60b70*/  STL [R1+0x21a8], R13 ;  /* 0x0021a80d01007387 */ /* 0x0041e20000100800 */
[----:B---3--:R-:W-:-:S02]  /*60b80*/  PRMT R16, RZ, 0x7610, R16 ;  /* 0x00007610ff107816 */ /* 0x008fc40000000010 */
[----:B-1----:R-:W-:Y:S02]  /*60b90*/  PRMT R92, RZ, 0x7610, R92 ;  /* 0x00007610ff5c7816 */ /* 0x002fe4000000005c */
[----:B------:R-:W-:Y:S02]  /*60ba0*/  PRMT R93, RZ, 0x7610, R93 ;  /* 0x00007610ff5d7816 */ /* 0x000fe4000000005d */
[----:B------:R-:W-:Y:S01]  /*60bb0*/  PRMT R17, RZ, 0x7610, R17 ;  /* 0x00007610ff117816 */ /* 0x000fe20000000011 */
[----:B0-----:R-:W2:Y:S04]  /*60bc0*/  LDL.LU R13, [R1+0x3864] ;  /* 0x00386400010d7983 */ /* 0x001ea80000300800 */
[----:B------:R0:W-:Y:S04]  /*60bd0*/  STL [R1+0x21a4], R12 ;  /* 0x0021a40c01007387 */ /* 0x0001e80000100800 */
[----:B------:R-:W3:Y:S04]  /*60be0*/  @P2 LDG.E.U16 R92, desc[UR6][R2.64] ;  /* 0x00000006025c2981 */ /* 0x000ee8000c1e1500 */
[----:B------:R-:W2:Y:S04]  /*60bf0*/  @P2 LDG.E.U16 R93, desc[UR6][R14.64] ;  /* 0x000000060e5d2981 */ /* 0x000ea8000c1e1500 */
[----:B----4-:R-:W4:Y:S04]  /*60c00*/  @P2 LDG.E.U16 R16, desc[UR6][R18.64] ;  /* 0x0000000612102981 */ /* 0x010f28000c1e1500 */
[----:B------:R-:W4:Y:S04]  /*60c10*/  @P2 LDG.E.U16 R17, desc[UR6][R32.64] ;  /* 0x0000000620112981 */ /* 0x000f28000c1e1500 */
        /* <DEDUP_REMOVED lines=35> */
[----:B------:R-:W-:Y:S01]  /*60e50*/  PRMT R2, RZ, 0x7610, R2 ;  /* 0x00007610ff027816 */ /* 0x000fe20000000002 */
[----:B------:R-:W2:Y:S04]  /*60e60*/  @P4 LDG.E.U16 R15, desc[UR6][R16.64] ;  /* 0x00000006100f4981 */ /* 0x000ea8000c1e1500 */
[----:B------:R-:W3:Y:S04]  /*60e70*/  @P4 LDG.E.U16 R14, desc[UR6][R92.64] ;  /* 0x000000065c0e4981 */ /* 0x000ee8000c1e1500 */
[----:B------:R-:W3:Y:S04]  /*60e80*/  @P4 LDG.E.U16 R3, desc[UR6][R10.64] ;  /* 0x000000060a034981 */ /* 0x000ee8000c1e1500 */
[----:B------:R-:W3:Y:S04]  /*60e90*/  @P4 LDG.E.U16 R2, desc[UR6][R8.64] ;  /* 0x0000000608024981 */ /* 0x000ee8000c1e1500 */
[----:B0-----:R-:W3:Y:S04]  /*60ea0*/  LDL.LU.64 R16, [R1+0x3fb8] ;  /* 0x003fb80001107983 */ /* 0x001ee80000300a00 */
        /* <DEDUP_REMOVED lines=11> */
[----:B------:R-:W3:Y:S04]  /*60f60*/  @P5 LDG.E.U16 R16, desc[UR6][R18.64] ;  /* 0x0000000612105981 */ /* 0x000ee8000c1e1500 */
[----:B------:R-:W2:Y:S04]  /*60f70*/  @P5 LDG.E.U16 R17, desc[UR6][R32.64] ;  /* 0x0000000620115981 */ /* 0x000ea8000c1e1500 */
[----:B0-----:R-:W2:Y:S04]  /*60f80*/  LDL.LU R14, [R1+0x38ac] ;  /* 0x0038ac00010e7983 */ /* 0x001ea80000300800 */
[----:B------:R0:W-:Y:S01]  /*60f90*/  STL [R1+0x2050], R3 ;  /* 0x0020500301007387 */ /* 0x0001e20000100800 */
[----:B----4-:R-:W-:-:S02]  /*60fa0*/  PRMT R93, RZ, 0x7610, R93 ;  /* 0x00007610ff5d7816 */ /* 0x010fc4000000005d */
[----:B------:R-:W-:-:S04]  /*60fb0*/  PRMT R92, RZ, 0x7610, R92 ;  /* 0x00007610ff5c7816 */ /* 0x000fc8000000005c */
[----:B------:R-:W4:Y:S04]  /*60fc0*/  @P5 LDG.E.U16 R93, desc[UR6][R12.64] ;  /* 0x000000060c5d5981 */ /* 0x000f28000c1e1500 */
[----:B0-----:R-:W4:Y:S04]  /*60fd0*/  LDL.LU R3, [R1+0x38a8] ;  /* 0x0038a80001037983 */ /* 0x001f280000300800 */
[----:B------:R0:W-:Y:S04]  /*60fe0*/  STL [R1+0x204c], R2 ;  /* 0x00204c0201007387 */ /* 0x0001e80000100800 */
[----:B------:R-:W4:Y:S04]  /*60ff0*/  @P5 LDG.E.U16 R92, desc[UR6][R4.64] ;  /* 0x00000006045c5981 */ /* 0x000f28000c1e1500 */
        /* <DEDUP_REMOVED lines=10> */
[----:B------:R-:W-:Y:S04]  /*610a0*/  STL.64 [R1+0x338], R8 ;  /* 0x0003380801007387 */ /* 0x000fe80000100a00 */
[----:B------:R-:W-:Y:S01]  /*610b0*/  STL.64 [R1+0x340], R10 ;  /* 0x0003400a01007387 */ /* 0x000fe20000100a00 */
[----:B0-----:R-:W-:-:S02]  /*610c0*/  IMAD.MOV.U32 R16, RZ, RZ, R14 ;  /* 0x000000ffff107224 */ /* 0x001fc400078e000e */
[----:B-1----:R-:W-:Y:S02]  /*610d0*/  IMAD.MOV.U32 R17, RZ, RZ, R15 ;  /* 0x000000ffff117224 */ /* 0x002fe400078e000f */
[----:B----4-:R-:W-:-:S03]  /*610e0*/  IMAD.MOV.U32 R15, RZ, RZ, R3 ;  /* 0x000000ffff0f7224 */ /* 0x010fc600078e0003 */
[----:B------:R-:W-:Y:S01]  /*610f0*/  STL.64 [R1+0x348], R16 ;  /* 0x0003481001007387 */ /* 0x000fe20000100a00 */
[----:B------:R-:W-:-:S05]  /*61100*/  IMAD.MOV.U32 R14, RZ, RZ, R2 ;  /* 0x000000ffff0e7224 */ /* 0x000fca00078e0002 */
[----:B------:R-:W-:Y:S04]  /*61110*/  STL.64 [R1+0x350], R14 ;  /* 0x0003500e01007387 */ /* 0x000fe80000100a00 */
[----:B------:R-:W2:Y:S04]  /*61120*/  LDL.LU R19, [R1+0x38bc] ;  /* 0x0038bc0001137983 */ /* 0x000ea80000300800 */
[----:B------:R-:W2:Y:S04]  /*61130*/  LDL.LU R18, [R1+0x38cc] ;  /* 0x0038cc0001127983 */ /* 0x000ea80000300800 */
[----:B------:R-:W3:Y:S04]  /*61140*/  LDL.LU R33, [R1+0x38c0] ;  /* 0x0038c00001217983 */ /* 0x000ee80000300800 */
[----:B------:R-:W3:Y:S04]  /*61150*/  LDL.LU R32, [R1+0x38d0] ;  /* 0x0038d00001207983 */ /* 0x000ee80000300800 */
[----:B------:R0:W-:Y:S01]  /*61160*/  STL [R1+0x2048], R93 ;  /* 0x0020485d01007387 */ /* 0x0001e20000100800 */
[----:B------:R-:W-:-:S02]  /*61170*/  PRMT R13, RZ, 0x7610, R13 ;  /* 0x00007610ff0d7816 */ /* 0x000fc4000000000d */
[----:B------:R-:W-:Y:S01]  /*61180*/  PRMT R12, RZ, 0x7610, R12 ;  /* 0x00007610ff0c7816 */ /* 0x000fe2000000000c */
[----:B0-----:R-:W4:Y:S04]  /*61190*/  LDL.LU R93, [R1+0x38c4] ;  /* 0x0038c400015d7983 */ /* 0x001f280000300800 */
[----:B------:R0:W-:Y:S04]  /*611a0*/  STL [R1+0x2044], R92 ;  /* 0x0020445c01007387 */ /* 0x0001e80000100800 */
[----:B------:R-:W2:Y:S04]  /*611b0*/  @P2 LDG.E.U16 R13, desc[UR6][R14.64] ;  /* 0x000000060e0d2981 */ /* 0x000ea8000c1e1500 */
[----:B------:R-:W3:Y:S01]  /*611c0*/  @P2 LDG.E.U16 R12, desc[UR6][R16.64] ;  /* 0x00000006100c2981 */ /* 0x000ee2000c1e1500 */
[----:B------:R-:W-:-:S02]  /*611d0*/  PRMT R5, RZ, 0x7610, R5 ;  /* 0x00007610ff057816 */ /* 0x000fc40000000005 */
[----:B------:R-:W-:-:S04]  /*611e0*/  PRMT R4, RZ, 0x7610, R4 ;  /* 0x00007610ff047816 */ /* 0x000fc80000000004 */
[----:B------:R-:W3:Y:S04]  /*611f0*/  @P2 LDG.E.U16 R5, desc[UR6][R10.64] ;  /* 0x000000060a052981 */ /* 0x000ee8000c1e1500 */
[----:B0-----:R-:W4:Y:S04]  /*61200*/  LDL.LU R92, [R1+0x38d4] ;  /* 0x0038d400015c7983 */ /* 0x001f280000300800 */
[----:B------:R-:W3:Y:S04]  /*61210*/  LDL.LU R3, [R1+0x38c8] ;  /* 0x0038c80001037983 */ /* 0x000ee80000300800 */
[----:B------:R-:W3:Y:S04]  /*61220*/  LDL.LU R2, [R1+0x38d8] ;  /* 0x0038d80001027983 */ /* 0x000ee80000300800 */
[----:B------:R-:W3:Y:S04]  /*61230*/  LDL.LU.64 R14, [R1+0x3f98] ;  /* 0x003f9800010e7983 */ /* 0x000ee80000300a00 */
[----:B------:R-:W3:Y:S04]  /*61240*/  LDL.LU.64 R16, [R1+0x3f90] ;  /* 0x003f900001107983 */ /* 0x000ee80000300a00 */
[----:B------:R-:W3:Y:S01]  /*61250*/  @P2 LDG.E.U16 R4, desc[UR6][R8.64] ;  /* 0x0000000608042981 */ /* 0x000ee2000c1e1500 */
[----:B------:R-:W-:-:S02]  /*61260*/  ISETP.GT.AND P4, PT, R6, 0xe4, PT ;  /* 0x000000e40600780c */ /* 0x000fc40003f84270 */
[----:B------:R-:W-:Y:S02]  /*61270*/  PRMT R34, RZ, 0x7610, R34 ;  /* 0x00007610ff227816 */ /* 0x000fe40000000022 */
[----:B------:R-:W-:Y:S01]  /*61280*/  PRMT R35, RZ, 0x7610, R35 ;  /* 0x00007610ff237816 */ /* 0x000fe20000000023 */
[----:B--2---:R0:W-:Y:S08]  /*61290*/  STL [R1+0x2038], R13 ;  /* 0x0020380d01007387 */ /* 0x0041f00000100800 */
[----:B----4-:R-:W2:Y:S04]  /*612a0*/  @P4 LDG.E.U16 R34, desc[UR6][R92.64] ;  /* 0x000000065c224981 */ /* 0x010ea8000c1e1500 */
[----:B0-----:R-:W4:Y:S04]  /*612b0*/  LDL.LU R13, [R1+0x38dc] ;  /* 0x0038dc00010d7983 */ /* 0x001f280000300800 */
[----:B---3--:R0:W-:Y:S04]  /*612c0*/  STL [R1+0x2034], R12 ;  /* 0x0020340c01007387 */ /* 0x0081e80000100800 */
[----:B------:R-:W3:Y:S01]  /*612d0*/  @P4 LDG.E.U16 R35, desc[UR6][R2.64] ;  /* 0x0000000602234981 */ /* 0x000ee2000c1e1500 */
[----:B------:R-:W-:-:S02]  /*612e0*/  PRMT R16, RZ, 0x7610, R16 ;  /* 0x00007610ff107816 */ /* 0x000fc40000000010 */
[----:B------:R-:W-:-:S04]  /*612f0*/  PRMT R17, RZ, 0x7610, R17 ;  /* 0x00007610ff117816 */ /* 0x000fc80000000011 */
[----:B------:R-:W2:Y:S04]  /*61300*/  @P4 LDG.E.U16 R16, desc[UR6][R18.64] ;  /* 0x0000000612104981 */ /* 0x000ea8000c1e1500 */
[----:B0-----:R-:W3:Y:S04]  /*61310*/  LDL.LU R12, [R1+0x38f8] ;  /* 0x0038f800010c7983 */ /* 0x001ee80000300800 */
[----:B------:R-:W3:Y:S04]  /*61320*/  LDL.LU R11, [R1+0x38e0] ;  /* 0x0038e000010b7983 */ /* 0x000ee80000300800 */
[----:B------:R-:W4:Y:S04]  /*61330*/  LDL.LU R10, [R1+0x38ec] ;  /* 0x0038ec00010a7983 */ /* 0x000f280000300800 */
[----:B------:R-:W4:Y:S04]  /*61340*/  LDL.LU R9, [R1+0x38e4] ;  /* 0x0038e40001097983 */ /* 0x000f280000300800 */
[----:B------:R-:W4:Y:S04]  /*61350*/  LDL.LU R8, [R1+0x38f0] ;  /* 0x0038f00001087983 */ /* 0x000f280000300800 */
[----:B------:R-:W4:Y:S04]  /*61360*/  @P4 LDG.E.U16 R17, desc[UR6][R32.64] ;  /* 0x0000000620114981 */ /* 0x000f28000c1e1500 */
[----:B------:R0:W-:Y:S04]  /*61370*/  STL [R1+0x2030], R5 ;  /* 0x0020300501007387 */ /* 0x0001e80000100800 */
[----:B0-----:R-:W4:Y:S04]  /*61380*/  LDL.LU R5, [R1+0x38e8] ;  /* 0x0038e80001057983 */ /* 0x001f280000300800 */
[----:B------:R0:W-:Y:S04]  /*61390*/  STL [R1+0x202c], R4 ;  /* 0x00202c0401007387 */ /* 0x0001e80000100800 */
[----:B0-----:R-:W4:Y:S04]  /*613a0*/  LDL.LU R4, [R1+0x38f4] ;  /* 0x0038f40001047983 */ /* 0x001f280000300800 */
[----:B------:R-:W-:Y:S04]  /*613b0*/  STL.64 [R1+0x318], R18 ;  /* 0x0003181201007387 */ /* 0x000fe80000100a00 */
[----:B------:R-:W-:Y:S04]  /*613c0*/  STL.64 [R1+0x320], R32 ;  /* 0x0003202001007387 */ /* 0x000fe80000100a00 */
[----:B------:R-:W-:Y:S04]  /*613d0*/  STL.64 [R1+0x328], R92 ;  /* 0x0003285c01007387 */ /* 0x000fe80000100a00 */
[----:B------:R0:W-:Y:S01]  /*613e0*/  STL.64 [R1+0x330], R2 ;  /* 0x0003300201007387 */ /* 0x0001e20000100a00 */
[----:B------:R-:W-:-:S03]  /*613f0*/  ISETP.GT.AND P5, PT, R6, 0xe5, PT ;  /* 0x000000e50600780c */ /* 0x000fc60003fa4270 */
[----:B0-----:R-:W4:Y:S04]  /*61400*/  LDL.LU.64 R2, [R1+0x3f88] ;  /* 0x003f880001027983 */ /* 0x001f280000300a00 */
[----:B------:R-:W4:Y:S01]  /*61410*/  LDL.LU.64 R92, [R1+0x3f80] ;  /* 0x003f8000015c7983 */ /* 0x000f220000300a00 */
[----:B------:R-:W-:Y:S02]  /*61420*/  PRMT R25, RZ, 0x7610, R25 ;  /* 0x00007610ff197816 */ /* 0x000fe40000000019 */
[----:B------:R-:W-:Y:S02]  /*61430*/  PRMT R24, RZ, 0x7610, R24 ;  /* 0x00007610ff187816 */ /* 0x000fe40000000018 */
[----:B------:R-:W-:Y:S02]  /*61440*/  PRMT R27, RZ, 0x7610, R27 ;  /* 0x00007610ff1b7816 */ /* 0x000fe4000000001b */
[----:B------:R-:W-:Y:S01]  /*61450*/  PRMT R26, RZ, 0x7610, R26 ;  /* 0x00007610ff1a7816 */ /* 0x000fe2000000001a */
[----:B--2---:R0:W-:Y:S01]  /*61460*/  STL [R1+0x201c], R16 ;  /* 0x00201c1001007387 */ /* 0x0041e20000100800 */
[----:B---3--:R-:W-:-:S02]  /*61470*/  IMAD.MOV.U32 R19, RZ, RZ, R11 ;  /* 0x000000ffff137224 */ /* 0x008fc400078e000b */
[----:B----4-:R-:W-:Y:S01]  /*61480*/  IMAD.MOV.U32 R18, RZ, RZ, R10 ;  /* 0x000000ffff127224 */ /* 0x010fe200078e000a */
[----:B------:R1:W-:Y:S04]  /*61490*/  STL [R1+0x2020], R17 ;  /* 0x0020201101007387 */ /* 0x0003e80000100800 */
[----:B------:R-:W-:Y:S01]  /*614a0*/  STL [R1+0x2024], R34 ;  /* 0x0020242201007387 */ /* 0x000fe20000100800 */
[----:B0-----:R-:W-:Y:S02]  /*614b0*/  IMAD.MOV.U32 R16, RZ, RZ, R12 ;  /* 0x000000ffff107224 */ /* 0x001fe400078e000c */
[----:B------:R-:W-:Y:S02]  /*614c0*/  IMAD.MOV.U32 R32, RZ, RZ, R8 ;  /* 0x000000ffff207224 */ /* 0x000fe400078e0008 */
[----:B------:R-:W-:Y:S01]  /*614d0*/  IMAD.MOV.U32 R33, RZ, RZ, R9 ;  /* 0x000000ffff217224 */ /* 0x000fe200078e0009 */
[----:B------:R0:W-:Y:S04]  /*614e0*/  STL [R1+0x2028], R35 ;  /* 0x0020282301007387 */ /* 0x0001e80000100800 */
[----:B------:R-:W2:Y:S04]  /*614f0*/  @P5 LDG.E.U16 R27, desc[UR6][R18.64] ;  /* 0x00000006121b5981 */ /* 0x000ea8000c1e1500 */
[----:B------:R-:W3:Y:S01]  /*61500*/  @P5 LDG.E.U16 R24, desc[UR6][R32.64] ;  /* 0x0000000620185981 */ /* 0x000ee2000c1e1500 */
[----:B-1----:R-:W-:-:S02]  /*61510*/  IMAD.MOV.U32 R17, RZ, RZ, R13 ;  /* 0x000000ffff117224 */ /* 0x002fc400078e000d */
[----:B0-----:R-:W-:-:S03]  /*61520*/  IMAD.MOV.U32 R35, RZ, RZ, R5 ;  /* 0x000000ffff237224 */ /* 0x001fc600078e0005 */
[----:B------:R0:W-:Y:S04]  /*61530*/  STL.64 [R1+0x2f8], R16 ;  /* 0x0002f81001007387 */ /* 0x0001e80000100a00 */
[----:B------:R1:W-:Y:S04]  /*61540*/  STL.64 [R1+0x300], R18 ;  /* 0x0003001201007387 */ /* 0x0003e80000100a00 */
[----:B------:R4:W-:Y:S04]  /*61550*/  STL.64 [R1+0x308], R32 ;  /* 0x0003082001007387 */ /* 0x0009e80000100a00 */
[----:B------:R0:W2:Y:S01]  /*61560*/  @P5 LDG.E.U16 R26, desc[UR6][R16.64] ;  /* 0x00000006101a5981 */ /* 0x0000a2000c1e1500 */
[----:B------:R-:W-:-:S05]  /*61570*/  IMAD.MOV.U32 R34, RZ, RZ, R4 ;  /* 0x000000ffff227224 */ /* 0x000fca00078e0004 */
[----:B------:R0:W-:Y:S04]  /*61580*/  STL.64 [R1+0x310], R34 ;  /* 0x0003102201007387 */ /* 0x0001e80000100a00 */
[----:B------:R-:W0:Y:S04]  /*61590*/  LDL.LU R13, [R1+0x38fc] ;  /* 0x0038fc00010d7983 */ /* 0x000e280000300800 */
[----:B------:R-:W2:Y:S04]  /*615a0*/  LDL.LU R12, [R1+0x3914] ;  /* 0x00391400010c7983 */ /* 0x000ea80000300800 */
[----:B------:R-:W1:Y:S04]  /*615b0*/  LDL.LU R11, [R1+0x3900] ;  /* 0x00390000010b7983 */ /* 0x000e680000300800 */
[----:B------:R-:W3:Y:S04]  /*615c0*/  LDL.LU R10, [R1+0x3918] ;  /* 0x00391800010a7983 */ /* 0x000ee80000300800 */
[----:B------:R-:W4:Y:S04]  /*615d0*/  LDL.LU R9, [R1+0x3904] ;  /* 0x0039040001097983 */ /* 0x000f280000300800 */
[----:B------:R-:W4:Y:S04]  /*615e0*/  LDL.LU R8, [R1+0x390c] ;  /* 0x00390c0001087983 */ /* 0x000f280000300800 */
[----:B------:R-:W4:Y:S04]  /*615f0*/  @P5 LDG.E.U16 R25, desc[UR6][R34.64] ;  /* 0x0000000622195981 */ /* 0x000f28000c1e1500 */
[----:B------:R-:W4:Y:S04]  /*61600*/  LDL.LU R5, [R1+0x3908] ;  /* 0x0039080001057983 */ /* 0x000f280000300800 */
[----:B------:R-:W4:Y:S01]  /*61610*/  LDL.LU R4, [R1+0x3910] ;  /* 0x0039100001047983 */ /* 0x000f220000300800 */
[----:B------:R-:W-:-:S02]  /*61620*/  ISETP.GT.AND P2, PT, R6, 0xe6, PT ;  /* 0x000000e60600780c */ /* 0x000fc40003f44270 */
[----:B------:R-:W-:Y:S02]  /*61630*/  PRMT R23, RZ, 0x7610, R23 ;  /* 0x00007610ff177816 */ /* 0x000fe40000000017 */
[----:B------:R-:W-:Y:S02]  /*61640*/  PRMT R20, RZ, 0x7610, R20 ;  /* 0x00007610ff147816 */ /* 0x000fe40000000014 */
[----:B------:R-:W-:Y:S02]  /*61650*/  PRMT R21, RZ, 0x7610, R21 ;  /* 0x00007610ff157816 */ /* 0x000fe40000000015 */
[----:B------:R-:W-:Y:S01]  /*61660*/  PRMT R92, RZ, 0x7610, R92 ;  /* 0x00007610ff5c7816 */ /* 0x000fe2000000005c */
[----:B0-----:R-:W-:Y:S02]  /*61670*/  IMAD.MOV.U32 R17, RZ, RZ, R13 ;  /* 0x000000ffff117224 */ /* 0x001fe400078e000d */
[----:B--2---:R-:W-:Y:S02]  /*61680*/  IMAD.MOV.U32 R16, RZ, RZ, R12 ;  /* 0x000000ffff107224 */ /* 0x004fe400078e000c */
[----:B-1----:R-:W-:-:S02]  /*61690*/  IMAD.MOV.U32 R19, RZ, RZ, R11 ;  /* 0x000000ffff137224 */ /* 0x002fc400078e000b */
[----:B---3--:R-:W-:Y:S02]  /*616a0*/  IMAD.MOV.U32 R18, RZ, RZ, R10 ;  /* 0x000000ffff127224 */ /* 0x008fe400078e000a */
[----:B----4-:R-:W-:Y:S02]  /*616b0*/  IMAD.MOV.U32 R33, RZ, RZ, R9 ;  /* 0x000000ffff217224 */ /* 0x010fe400078e0009 */
[----:B------:R-:W-:Y:S01]  /*616c0*/  IMAD.MOV.U32 R32, RZ, RZ, R8 ;  /* 0x000000ffff207224 */ /* 0x000fe200078e0008 */
[----:B------:R-:W-:Y:S04]  /*616d0*/  STL [R1+0x3e84], R25 ;  /* 0x003e841901007387 */ /* 0x000fe80000100800 */
[----:B------:R-:W-:Y:S04]  /*616e0*/  STL [R1+0x3e88], R24 ;  /* 0x003e881801007387 */ /* 0x000fe80000100800 */
[----:B------:R-:W-:Y:S01]  /*616f0*/  STL [R1+0x3e8c], R27 ;  /* 0x003e8c1b01007387 */ /* 0x000fe20000100800 */
[----:B------:R-:W-:-:S02]  /*61700*/  IMAD.MOV.U32 R34, RZ, RZ, R4 ;  /* 0x000000ffff227224 */ /* 0x000fc400078e0004 */
[----:B------:R-:W-:Y:S01]  /*61710*/  IMAD.MOV.U32 R35, RZ, RZ, R5 ;  /* 0x000000ffff237224 */ /* 0x000fe200078e0005 */
[----:B------:R-:W-:Y:S04]  /*61720*/  STL [R1+0x3e90], R26 ;  /* 0x003e901a01007387 */ /* 0x000fe80000100800 */
[----:B------:R0:W-:Y:S04]  /*61730*/  STL.64 [R1+0x2d8], R16 ;  /* 0x0002d81001007387 */ /* 0x0001e80000100a00 */
[----:B------:R-:W-:Y:S04]  /*61740*/  STL.64 [R1+0x2e0], R18 ;  /* 0x0002e01201007387 */ /* 0x000fe80000100a00 */
[----:B------:R-:W-:Y:S04]  /*61750*/  STL.64 [R1+0x2e8], R32 ;  /* 0x0002e82001007387 */ /* 0x000fe80000100a00 */
[----:B------:R1:W-:Y:S04]  /*61760*/  STL.64 [R1+0x2f0], R34 ;  /* 0x0002f02201007387 */ /* 0x0003e80000100a00 */
[----:B------:R-:W2:Y:S04]  /*61770*/  LDL.LU R5, [R1+0x391c] ;  /* 0x00391c0001057983 */ /* 0x000ea80000300800 */
[----:B------:R-:W2:Y:S04]  /*61780*/  LDL.LU R4, [R1+0x392c] ;  /* 0x00392c0001047983 */ /* 0x000ea80000300800 */
[----:B------:R-:W3:Y:S04]  /*61790*/  LDL.LU R11, [R1+0x3920] ;  /* 0x00392000010b7983 */ /* 0x000ee80000300800 */
[----:B------:R-:W3:Y:S04]  /*617a0*/  LDL.LU R10, [R1+0x3930] ;  /* 0x00393000010a7983 */ /* 0x000ee80000300800 */
[----:B------:R-:W0:Y:S04]  /*617b0*/  LDL.LU R13, [R1+0x3924] ;  /* 0x00392400010d7983 */ /* 0x000e280000300800 */
[----:B------:R-:W4:Y:S04]  /*617c0*/  LDL.LU R12, [R1+0x3934] ;  /* 0x00393400010c7983 */ /* 0x000f280000300800 */
[----:B------:R-:W4:Y:S04]  /*617d0*/  @P2 LDG.E.U16 R23, desc[UR6][R34.64] ;  /* 0x0000000622172981 */ /* 0x000f28000c1e1500 */
[----:B------:R-:W4:Y:S04]  /*617e0*/  LDL.LU R9, [R1+0x3928] ;  /* 0x0039280001097983 */ /* 0x000f280000300800 */
[----:B------:R-:W4:Y:S04]  /*617f0*/  @P2 LDG.E.U16 R20, desc[UR6][R32.64] ;  /* 0x0000000620142981 */ /* 0x000f28000c1e1500 */
[----:B------:R-:W1:Y:S04]  /*61800*/  LDL.LU R8, [R1+0x3938] ;  /* 0x0039380001087983 */ /* 0x000e680000300800 */
        /* <DEDUP_REMOVED lines=10> */
[----:B----4-:R-:W-:Y:S01]  /*618b0*/  IMAD.MOV.U32 R16, RZ, RZ, R12 ;  /* 0x000000ffff107224 */ /* 0x010fe200078e000c */
[----:B------:R-:W-:Y:S04]  /*618c0*/  STL [R1+0x3e94], R23 ;  /* 0x003e941701007387 */ /* 0x000fe80000100800 */
[----:B------:R-:W-:Y:S01]  /*618d0*/  STL [R1+0x3e98], R20 ;  /* 0x003e981401007387 */ /* 0x000fe20000100800 */
[----:B-1----:R-:W-:-:S02]  /*618e0*/  IMAD.MOV.U32 R34, RZ, RZ, R8 ;  /* 0x000000ffff227224 */ /* 0x002fc400078e0008 */
[----:B------:R-:W-:Y:S01]  /*618f0*/  IMAD.MOV.U32 R35, RZ, RZ, R9 ;  /* 0x000000ffff237224 */ /* 0x000fe200078e0009 */
[----:B------:R-:W-:Y:S04]  /*61900*/  STL [R1+0x3e9c], R21 ;  /* 0x003e9c1501007387 */ /* 0x000fe80000100800 */
        /* <DEDUP_REMOVED lines=8> */
[----:B------:R-:W2:Y:S04]  /*61990*/  @P4 LDG.E.U16 R15, desc[UR6][R34.64] ;  /* 0x00000006220f4981 */ /* 0x000ea8000c1e1500 */
[----:B------:R-:W3:Y:S04]  /*619a0*/  LDL.LU R8, [R1+0x394c] ;  /* 0x00394c0001087983 */ /* 0x000ee80000300800 */
[----:B------:R-:W3:Y:S04]  /*619b0*/  LDL.LU R19, [R1+0x3944] ;  /* 0x0039440001137983 */ /* 0x000ee80000300800 */
[----:B------:R-:W3:Y:S04]  /*619c0*/  @P4 LDG.E.U16 R14, desc[UR6][R16.64] ;  /* 0x00000006100e4981 */ /* 0x000ee8000c1e1500 */
[----:B------:R-:W3:Y:S04]  /*619d0*/  LDL.LU R18, [R1+0x3950] ;  /* 0x0039500001127983 */ /* 0x000ee80000300800 */
[----:B------:R-:W3:Y:S04]  /*619e0*/  LDL.LU R13, [R1+0x3948] ;  /* 0x00394800010d7983 */ /* 0x000ee80000300800 */
[----:B------:R-:W3:Y:S01]  /*619f0*/  LDL.LU R12, [R1+0x3954] ;  /* 0x00395400010c7983 */ /* 0x000ee20000300800 */
[----:B------:R-:W-:-:S03]  /*61a00*/  ISETP.GT.AND P5, PT, R6, 0xe8, PT ;  /* 0x000000e80600780c */ /* 0x000fc60003fa4270 */
[----:B0-----:R-:W4:Y:S04]  /*61a10*/  LDL.LU.64 R34, [R1+0x3f78] ;  /* 0x003f780001227983 */ /* 0x001f280000300a00 */
[----:B------:R-:W4:Y:S04]  /*61a20*/  LDL.LU.64 R16, [R1+0x3f70] ;  /* 0x003f700001107983 */ /* 0x000f280000300a00 */
[----:B------:R-:W4:Y:S04]  /*61a30*/  LDL.LU R5, [R1+0x395c] ;  /* 0x00395c0001057983 */ /* 0x000f280000300800 */
[----:B------:R-:W4:Y:S04]  /*61a40*/  LDL.LU R4, [R1+0x3974] ;  /* 0x0039740001047983 */ /* 0x000f280000300800 */
[----:B------:R-:W4:Y:S04]  /*61a50*/  LDL.LU R11, [R1+0x3960] ;  /* 0x00396000010b7983 */ /* 0x000f280000300800 */
[----:B------:R-:W4:Y:S01]  /*61a60*/  LDL.LU R10, [R1+0x3978] ;  /* 0x00397800010a7983 */ /* 0x000f220000300800 */
[----:B------:R-:W-:-:S03]  /*61a70*/  PRMT R0, RZ, 0x7610, R0 ;  /* 0x00007610ff007816 */ /* 0x000fc60000000000 */
[----:B--2---:R0:W-:Y:S04]  /*61a80*/  STL [R1+0x2198], R15 ;  /* 0x0021980f01007387 */ /* 0x0041e80000100800 */
[----:B---3--:R-:W2:Y:S04]  /*61a90*/  @P5 LDG.E.U16 R0, desc[UR6][R12.64] ;  /* 0x000000060c005981 */ /* 0x008ea8000c1e1500 */
[----:B0-----:R-:W3:Y:S04]  /*61aa0*/  LDL.LU R15, [R1+0x3964] ;  /* 0x00396400010f7983 */ /* 0x001ee80000300800 */
[----:B------:R0:W-:Y:S04]  /*61ab0*/  STL [R1+0x2194], R14 ;  /* 0x0021940e01007387 */ /* 0x0001e80000100800 */
[----:B0-----:R-:W3:Y:S04]  /*61ac0*/  LDL.LU R14, [R1+0x396c] ;  /* 0x00396c00010e7983 */ /* 0x001ee80000300800 */
[----:B------:R0:W-:Y:S04]  /*61ad0*/  STL [R1+0x2190], R3 ;  /* 0x0021900301007387 */ /* 0x0001e80000100800 */
[----:B0-----:R-:W3:Y:S04]  /*61ae0*/  LDL.LU R3, [R1+0x3968] ;  /* 0x0039680001037983 */ /* 0x001ee80000300800 */
[----:B------:R0:W-:Y:S04]  /*61af0*/  STL [R1+0x218c], R2 ;  /* 0x00218c0201007387 */ /* 0x0001e80000100800 */
[----:B0-----:R-:W3:Y:S01]  /*61b00*/  LDL.LU R2, [R1+0x3970] ;  /* 0x0039700001027983 */ /* 0x001ee20000300800 */
[----:B------:R-:W-:-:S03]  /*61b10*/  ISETP.GT.AND P2, PT, R6, 0xe9, PT ;  /* 0x000000e90600780c */ /* 0x000fc60003f44270 */
[----:B----4-:R-:W-:Y:S01]  /*61b20*/  STL.64 [R1+0x268], R32 ;  /* 0x0002682001007387 */ /* 0x010fe20000100a00 */
[----:B------:R-:W-:Y:S02]  /*61b30*/  PRMT R35, RZ, 0x7610, R35 ;  /* 0x00007610ff237816 */ /* 0x000fe40000000023 */
[----:B------:R-:W-:Y:S01]  /*61b40*/  PRMT R17, RZ, 0x7610, R17 ;  /* 0x00007610ff117816 */ /* 0x000fe20000000011 */
[----:B------:R-:W-:Y:S01]  /*61b50*/  STL.64 [R1+0x280], R8 ;  /* 0x0002800801007387 */ /* 0x000fe20000100a00 */
[----:B------:R-:W-:-:S03]  /*61b60*/  PRMT R34, RZ, 0x7610, R34 ;  /* 0x00007610ff227816 */ /* 0x000fc60000000022 */
[----:B------:R-:W-:Y:S04]  /*61b70*/  STL.64 [R1+0x298], R18 ;  /* 0x0002981201007387 */ /* 0x000fe80000100a00 */
[----:B------:R0:W-:Y:S04]  /*61b80*/  STL.64 [R1+0x2b0], R12 ;  /* 0x0002b00c01007387 */ /* 0x0001e80000100a00 */
[----:B------:R-:W4:Y:S04]  /*61b90*/  @P5 LDG.E.U16 R35, desc[UR6][R18.64] ;  /* 0x0000000612235981 */ /* 0x000f28000c1e1500 */
[----:B------:R3:W4:Y:S01]  /*61ba0*/  @P5 LDG.E.U16 R17, desc[UR6][R32.64] ;  /* 0x0000000620115981 */ /* 0x000722000c1e1500 */
[----:B------:R-:W-:-:S03]  /*61bb0*/  PRMT R16, RZ, 0x7610, R16 ;  /* 0x00007610ff107816 */ /* 0x000fc60000000010 */
[----:B------:R1:W4:Y:S04]  /*61bc0*/  @P5 LDG.E.U16 R34, desc[UR6][R8.64] ;  /* 0x0000000608225981 */ /* 0x000328000c1e1500 */
[----:B0-----:R-:W4:Y:S04]  /*61bd0*/  LDL.LU.64 R12, [R1+0x3f68] ;  /* 0x003f6800010c7983 */ /* 0x001f280000300a00 */
[----:B--2---:R0:W-:Y:S04]  /*61be0*/  STL [R1+0x1ff8], R0 ;  /* 0x001ff80001007387 */ /* 0x0041e80000100800 */
[----:B0-----:R-:W2:Y:S04]  /*61bf0*/  LDL.LU R0, [R1+0x3f60] ;  /* 0x003f600001007983 */ /* 0x001ea80000300800 */
[----:B------:R-:W2:Y:S04]  /*61c00*/  LDL.LU.64 R18, [R1+0x3f58] ;  /* 0x003f580001127983 */ /* 0x000ea80000300a00 */
[----:B------:R-:W1:Y:S01]  /*61c10*/  LDL.LU.64 R8, [R1+0x3f50] ;  /* 0x003f500001087983 */ /* 0x000e620000300a00 */
[----:B---3--:R-:W-:-:S02]  /*61c20*/  IMAD.MOV.U32 R33, RZ, RZ, R3 ;  /* 0x000000ffff217224 */ /* 0x008fc400078e0003 */
[----:B------:R-:W-:-:S05]  /*61c30*/  IMAD.MOV.U32 R32, RZ, RZ, R2 ;  /* 0x000000ffff207224 */ /* 0x000fca00078e0002 */
[----:B------:R-:W3:Y:S04]  /*61c40*/  @P2 LDG.E.U16 R16, desc[UR6][R32.64] ;  /* 0x0000000620102981 */ /* 0x000ee8000c1e1500 */
[----:B------:R-:W-:Y:S04]  /*61c50*/  STL.64 [R1+0x218], R4 ;  /* 0x0002180401007387 */ /* 0x000fe80000100a00 */
[----:B------:R-:W-:Y:S01]  /*61c60*/  STL.64 [R1+0x230], R10 ;  /* 0x0002300a01007387 */ /* 0x000fe20000100a00 */
[----:B------:R-:W-:-:S03]  /*61c70*/  PRMT R23, RZ, 0x7610, R23 ;  /* 0x00007610ff177816 */ /* 0x000fc60000000017 */
[----:B------:R-:W-:Y:S04]  /*61c80*/  STL.64 [R1+0x248], R14 ;  /* 0x0002480e01007387 */ /* 0x000fe80000100a00 */
[----:B------:R-:W-:Y:S04]  /*61c90*/  STL.64 [R1+0x260], R32 ;  /* 0x0002602001007387 */ /* 0x000fe80000100a00 */
[----:B------:R-:W2:Y:S04]  /*61ca0*/  LDL.LU R3, [R1+0x397c] ;  /* 0x00397c0001037983 */ /* 0x000ea80000300800 */
[----:B------:R-:W2:Y:S04]  /*61cb0*/  LDL.LU R2, [R1+0x398c] ;  /* 0x00398c0001027983 */ /* 0x000ea80000300800 */
[----:B----4-:R0:W-:Y:S04]  /*61cc0*/  STL [R1+0x1fec], R17 ;  /* 0x001fec1101007387 */ /* 0x0101e80000100800 */
[----:B------:R-:W4:Y:S04]  /*61cd0*/  @P2 LDG.E.U16 R23, desc[UR6][R4.64] ;  /* 0x0000000604172981 */ /* 0x000f28000c1e1500 */
[----:B0-----:R-:W2:Y:S01]  /*61ce0*/  LDL.LU R17, [R1+0x3980] ;  /* 0x0039800001117983 */ /* 0x001ea20000300800 */
[----:B-1----:R-:W-:-:S02]  /*61cf0*/  PRMT R9, RZ, 0x7610, R9 ;  /* 0x00007610ff097816 */ /* 0x002fc40000000009 */
[----:B------:R-:W-:-:S04]  /*61d00*/  PRMT R8, RZ, 0x7610, R8 ;  /* 0x00007610ff087816 */ /* 0x000fc80000000008 */
[----:B------:R2:W2:Y:S04]  /*61d10*/  @P2 LDG.E.U16 R9, desc[UR6][R14.64] ;  /* 0x000000060e092981 */ /* 0x0004a8000c1e1500 */
[----:B------:R-:W2:Y:S04]  /*61d20*/  @P2 LDG.E.U16 R8, desc[UR6][R10.64] ;  /* 0x000000060a082981 */ /* 0x000ea8000c1e1500 */
[----:B---3--:R0:W-:Y:S04]  /*61d30*/  STL [R1+0x1fe8], R16 ;  /* 0x001fe81001007387 */ /* 0x0081e80000100800 */
[----:B0-----:R-:W3:Y:S04]  /*61d40*/  LDL.LU R16, [R1+0x3990] ;  /* 0x0039900001107983 */ /* 0x001ee80000300800 */
[----:B------:R-:W3:Y:S04]  /*61d50*/  LDL.LU R33, [R1+0x3984] ;  /* 0x0039840001217983 */ /* 0x000ee80000300800 */
[----:B------:R-:W3:Y:S04]  /*61d60*/  LDL.LU R32, [R1+0x3994] ;  /* 0x0039940001207983 */ /* 0x000ee80000300800 */
[----:B------:R0:W-:Y:S04]  /*61d70*/  STL [R1+0x1ff4], R35 ;  /* 0x001ff42301007387 */ /* 0x0001e80000100800 */
[----:B0-----:R-:W3:Y:S04]  /*61d80*/  LDL.LU R35, [R1+0x3988] ;  /* 0x0039880001237983 */ /* 0x001ee80000300800 */
[----:B------:R0:W-:Y:S04]  /*61d90*/  STL [R1+0x1ff0], R34 ;  /* 0x001ff02201007387 */ /* 0x0001e80000100800 */
[----:B0-----:R-:W3:Y:S01]  /*61da0*/  LDL.LU R34, [R1+0x3998] ;  /* 0x0039980001227983 */ /* 0x001ee20000300800 */
[----:B------:R-:W-:-:S03]  /*61db0*/  ISETP.GT.AND P4, PT, R6, 0xea, PT ;  /* 0x000000ea0600780c */ /* 0x000fc60003f84270 */
[----:B----4-:R-:W-:Y:S01]  /*61dc0*/  STL [R1+0x3ee8], R23 ;  /* 0x003ee81701007387 */ /* 0x010fe20000100800 */
[----:B--2---:R-:W-:Y:S02]  /*61dd0*/  IMAD.MOV.U32 R14, RZ, RZ, R2 ;  /* 0x000000ffff0e7224 */ /* 0x004fe400078e0002 */
[----:B------:R-:W-:Y:S01]  /*61de0*/  IMAD.MOV.U32 R15, RZ, RZ, R3 ;  /* 0x000000ffff0f7224 */ /* 0x000fe200078e0003 */
[----:B------:R-:W-:Y:S01]  /*61df0*/  PRMT R26, RZ, 0x7610, R26 ;  /* 0x00007610ff1a7816 */ /* 0x000fe2000000001a */
[----:B------:R-:W2:Y:S01]  /*61e00*/  LDL.LU R11, [R1+0x399c] ;  /* 0x00399c00010b7983 */ /* 0x000ea20000300800 */
[----:B------:R-:W-:-:S03]  /*61e10*/  PRMT R18, RZ, 0x7610, R18 ;  /* 0x00007610ff127816 */ /* 0x000fc60000000012 */
[----:B------:R-:W4:Y:S01]  /*61e20*/  LDL.LU R10, [R1+0x39b8] ;  /* 0x0039b800010a7983 */ /* 0x000f220000300800 */
[----:B------:R-:W-:-:S03]  /*61e30*/  PRMT R19, RZ, 0x7610, R19 ;  /* 0x00007610ff137816 */ /* 0x000fc60000000013 */
[----:B------:R-:W2:Y:S04]  /*61e40*/  @P4 LDG.E.U16 R26, desc[UR6][R14.64] ;  /* 0x000000060e1a4981 */ /* 0x000ea8000c1e1500 */
[----:B------:R0:W-:Y:S04]  /*61e50*/  STL [R1+0x1fe4], R9 ;  /* 0x001fe40901007387 */ /* 0x0001e80000100800 */
[----:B0-----:R-:W4:Y:S04]  /*61e60*/  LDL.LU R9, [R1+0x39a0] ;  /* 0x0039a00001097983 */ /* 0x001f280000300800 */
[----:B------:R-:W-:Y:S04]  /*61e70*/  STL.64 [R1+0x1c8], R14 ;  /* 0x0001c80e01007387 */ /* 0x000fe80000100a00 */
[----:B------:R0:W-:Y:S04]  /*61e80*/  STL [R1+0x1fe0], R8 ;  /* 0x001fe00801007387 */ /* 0x0001e80000100800 */
[----:B0-----:R-:W4:Y:S04]  /*61e90*/  LDL.LU R8, [R1+0x39ac] ;  /* 0x0039ac0001087983 */ /* 0x001f280000300800 */
[----:B------:R-:W4:Y:S04]  /*61ea0*/  LDL.LU R5, [R1+0x39a4] ;  /* 0x0039a40001057983 */ /* 0x000f280000300800 */
[----:B------:R-:W4:Y:S04]  /*61eb0*/  LDL.LU R4, [R1+0x39b0] ;  /* 0x0039b00001047983 */ /* 0x000f280000300800 */
[----:B------:R-:W4:Y:S04]  /*61ec0*/  LDL.LU R3, [R1+0x39a8] ;  /* 0x0039a80001037983 */ /* 0x000f280000300800 */
[----:B------:R-:W4:Y:S04]  /*61ed0*/  LDL.LU R2, [R1+0x39b4] ;  /* 0x0039b40001027983 */ /* 0x000f280000300800 */
[----:B---3--:R-:W3:Y:S04]  /*61ee0*/  @P4 LDG.E.U16 R18, desc[UR6][R32.64] ;  /* 0x0000000620124981 */ /* 0x008ee8000c1e1500 */
[----:B------:R-:W3:Y:S01]  /*61ef0*/  @P4 LDG.E.U16 R19, desc[UR6][R34.64] ;  /* 0x0000000622134981 */ /* 0x000ee2000c1e1500 */
[----:B------:R-:W-:-:S03]  /*61f00*/  PRMT R13, RZ, 0x7610, R13 ;  /* 0x00007610ff0d7816 */ /* 0x000fc6000000000d */
[----:B------:R-:W-:Y:S04]  /*61f10*/  STL.64 [R1+0x1e0], R16 ;  /* 0x0001e01001007387 */ /* 0x000fe80000100a00 */
[----:B------:R-:W-:Y:S04]  /*61f20*/  STL.64 [R1+0x1f8], R32 ;  /* 0x0001f82001007387 */ /* 0x000fe80000100a00 */
[----:B------:R0:W-:Y:S01]  /*61f30*/  STL.64 [R1+0x210], R34 ;  /* 0x0002102201007387 */ /* 0x0001e20000100a00 */
[----:B------:R-:W-:-:S03]  /*61f40*/  ISETP.GT.AND P5, PT, R6, 0xeb, PT ;  /* 0x000000eb0600780c */ /* 0x000fc60003fa4270 */
[----:B------:R4:W3:Y:S04]  /*61f50*/  @P4 LDG.E.U16 R13, desc[UR6][R16.64] ;  /* 0x00000006100d4981 */ /* 0x0008e8000c1e1500 */
[----:B0-----:R-:W3:Y:S04]  /*61f60*/  LDL.LU.64 R34, [R1+0x3f48] ;  /* 0x003f480001227983 */ /* 0x001ee80000300a00 */
[----:B--2---:R-:W-:Y:S01]  /*61f70*/  STL [R1+0x3ec4], R26 ;  /* 0x003ec41a01007387 */ /* 0x004fe20000100800 */
[----:B----4-:R-:W-:Y:S02]  /*61f80*/  IMAD.MOV.U32 R16, RZ, RZ, R10 ;  /* 0x000000ffff107224 */ /* 0x010fe400078e000a */
[----:B------:R-:W-:Y:S01]  /*61f90*/  IMAD.MOV.U32 R17, RZ, RZ, R11 ;  /* 0x000000ffff117224 */ /* 0x000fe200078e000b */
[----:B------:R-:W-:-:S02]  /*61fa0*/  PRMT R92, RZ, 0x7610, R92 ;  /* 0x00007610ff5c7816 */ /* 0x000fc4000000005c */
[----:B------:R-:W-:Y:S02]  /*61fb0*/  PRMT R21, RZ, 0x7610, R21 ;  /* 0x00007610ff157816 */ /* 0x000fe40000000015 */
[----:B------:R-:W-:Y:S02]  /*61fc0*/  PRMT R20, RZ, 0x7610, R20 ;  /* 0x00007610ff147816 */ /* 0x000fe40000000014 */
[----:B------:R-:W-:-:S06]  /*61fd0*/  PRMT R27, RZ, 0x7610, R27 ;  /* 0x00007610ff1b7816 */ /* 0x000fcc000000001b */
[----:B------:R0:W2:Y:S01]  /*61fe0*/  @P5 LDG.E.U16 R27, desc[UR6][R16.64] ;  /* 0x00000006101b5981 */ /* 0x0000a2000c1e1500 */
[----:B------:R-:W-:Y:S02]  /*61ff0*/  IMAD.MOV.U32 R33, RZ, RZ, R5 ;  /* 0x000000ffff217224 */ /* 0x000fe400078e0005 */
[----:B------:R-:W-:Y:S02]  /*62000*/  IMAD.MOV.U32 R32, RZ, RZ, R4 ;  /* 0x000000ffff207224 */ /* 0x000fe400078e0004 */
[----:B------:R-:W-:Y:S02]  /*62010*/  IMAD.MOV.U32 R15, RZ, RZ, R3 ;  /* 0x000000ffff0f7224 */ /* 0x000fe400078e0003 */
[----:B------:R-:W-:Y:S01]  /*62020*/  IMAD.MOV.U32 R14, RZ, RZ, R2 ;  /* 0x000000ffff0e7224 */ /* 0x000fe200078e0002 */
[----:B------:R-:W4:Y:S04]  /*62030*/  @P5 LDG.E.U16 R21, desc[UR6][R32.64] ;  /* 0x0000000620155981 */ /* 0x000f28000c1e1500 */
[----:B------:R-:W2:Y:S04]  /*62040*/  @P5 LDG.E.U16 R92, desc[UR6][R14.64] ;  /* 0x000000060e5c5981 */ /* 0x000ea8000c1e1500 */
[----:B---3--:R1:W-:Y:S02]  /*62050*/  STL [R1+0x1fd4], R18 ;  /* 0x001fd41201007387 */ /* 0x0083e40000100800 */
[----:B-1----:R-:W-:-:S02]  /*62060*/  IMAD.MOV.U32 R18, RZ, RZ, R8 ;  /* 0x000000ffff127224 */ /* 0x002fc400078e0008 */
[----:B------:R1:W-:Y:S04]  /*62070*/  STL [R1+0x1fd8], R19 ;  /* 0x001fd81301007387 */ /* 0x0003e80000100800 */
[----:B------:R-:W-:Y:S01]  /*62080*/  STL.64 [R1+0x1c0], R16 ;  /* 0x0001c01001007387 */ /* 0x000fe20000100a00 */
[----:B-1----:R-:W-:-:S05]  /*62090*/  IMAD.MOV.U32 R19, RZ, RZ, R9 ;  /* 0x000000ffff137224 */ /* 0x002fca00078e0009 */
[----:B------:R-:W-:Y:S04]  /*620a0*/  STL.64 [R1+0x1b8], R18 ;  /* 0x0001b81201007387 */ /* 0x000fe80000100a00 */
[----:B------:R-:W-:Y:S04]  /*620b0*/  STL.64 [R1+0x1a8], R32 ;  /* 0x0001a82001007387 */ /* 0x000fe80000100a00 */
[----:B------:R1:W-:Y:S04]  /*620c0*/  STL.64 [R1+0x1b0], R14 ;  /* 0x0001b00e01007387 */ /* 0x0003e80000100a00 */
[----:B------:R-:W0:Y:S04]  /*620d0*/  LDL.LU R11, [R1+0x39bc] ;  /* 0x0039bc00010b7983 */ /* 0x000e280000300800 */
[----:B------:R-:W3:Y:S04]  /*620e0*/  LDL.LU R10, [R1+0x39d4] ;  /* 0x0039d400010a7983 */ /* 0x000ee80000300800 */
[----:B------:R-:W3:Y:S04]  /*620f0*/  LDL.LU R9, [R1+0x39c0] ;  /* 0x0039c00001097983 */ /* 0x000ee80000300800 */
[----:B------:R-:W3:Y:S04]  /*62100*/  LDL.LU R8, [R1+0x39d8] ;  /* 0x0039d80001087983 */ /* 0x000ee80000300800 */
[----:B------:R-:W3:Y:S04]  /*62110*/  LDL.LU R3, [R1+0x39c4] ;  /* 0x0039c40001037983 */ /* 0x000ee80000300800 */
[----:B------:R-:W3:Y:S04]  /*62120*/  LDL.LU R2, [R1+0x39cc] ;  /* 0x0039cc0001027983 */ /* 0x000ee80000300800 */
[----:B------:R-:W3:Y:S04]  /*62130*/  LDL.LU R5, [R1+0x39c8] ;  /* 0x0039c80001057983 */ /* 0x000ee80000300800 */
[----:B------:R-:W3:Y:S04]  /*62140*/  @P5 LDG.E.U16 R20, desc[UR6][R18.64] ;  /* 0x0000000612145981 */ /* 0x000ee8000c1e1500 */
[----:B------:R-:W3:Y:S01]  /*62150*/  LDL.LU R4, [R1+0x39d0] ;  /* 0x0039d00001047983 */ /* 0x000ee20000300800 */
[----:B------:R-:W-:-:S03]  /*62160*/  ISETP.GT.AND P2, PT, R6, 0xec, PT ;  /* 0x000000ec0600780c */ /* 0x000fc60003f44270 */
[----:B-1----:R-:W3:Y:S01]  /*62170*/  LDL.LU R15, [R1+0x3f40] ;  /* 0x003f4000010f7983 */ /* 0x002ee20000300800 */
[----:B------:R-:W-:Y:S02]  /*62180*/  PRMT R24, RZ, 0x7610, R24 ;  /* 0x00007610ff187816 */ /* 0x000fe40000000018 */
[----:B------:R-:W-:Y:S02]  /*62190*/  PRMT R25, RZ, 0x7610, R25 ;  /* 0x00007610ff197816 */ /* 0x000fe40000000019 */
[----:B------:R-:W-:Y:S02]  /*621a0*/  PRMT R22, RZ, 0x7610, R22 ;  /* 0x00007610ff167816 */ /* 0x000fe40000000016 */
[----:B------:R-:W-:Y:S01]  /*621b0*/  PRMT R93, RZ, 0x7610, R93 ;  /* 0x00007610ff5d7816 */ /* 0x000fe2000000005d */
[----:B--2---:R-:W-:Y:S04]  /*621c0*/  STL [R1+0x3ea4], R92 ;  /* 0x003ea45c01007387 */ /* 0x004fe80000100800 */
[----:B----4-:R-:W-:Y:S01]  /*621d0*/  STL [R1+0x3ea8], R21 ;  /* 0x003ea81501007387 */ /* 0x010fe20000100800 */
[----:B0-----:R-:W-:-:S02]  /*621e0*/  IMAD.MOV.U32 R17, RZ, RZ, R11 ;  /* 0x000000ffff117224 */ /* 0x001fc400078e000b */
[----:B---3--:R-:W-:Y:S02]  /*621f0*/  IMAD.MOV.U32 R16, RZ, RZ, R10 ;  /* 0x000000ffff107224 */ /* 0x008fe400078e000a */
[----:B------:R-:W-:Y:S02]  /*62200*/  IMAD.MOV.U32 R33, RZ, RZ, R9 ;  /* 0x000000ffff217224 */ /* 0x000fe400078e0009 */
[----:B------:R-:W-:Y:S01]  /*62210*/  IMAD.MOV.U32 R32, RZ, RZ, R8 ;  /* 0x000000ffff207224 */ /* 0x000fe200078e0008 */
[----:B------:R-:W2:Y:S04]  /*62220*/  @P2 LDG.E.U16 R25, desc[UR6][R2.64] ;  /* 0x0000000602192981 */ /* 0x000ea8000c1e1500 */
[----:B------:R-:W-:Y:S04]  /*62230*/  STL [R1+0x3eac], R20 ;  /* 0x003eac1401007387 */ /* 0x000fe80000100800 */
[----:B------:R0:W-:Y:S01]  /*62240*/  STL [R1+0x1fd0], R13 ;  /* 0x001fd00d01007387 */ /* 0x0001e20000100800 */
[----:B------:R-:W-:-:S02]  /*62250*/  IMAD.MOV.U32 R18, RZ, RZ, R4 ;  /* 0x000000ffff127224 */ /* 0x000fc400078e0004 */
[----:B------:R-:W-:Y:S01]  /*62260*/  IMAD.MOV.U32 R19, RZ, RZ, R5 ;  /* 0x000000ffff137224 */ /* 0x000fe200078e0005 */
[----:B------:R-:W-:Y:S04]  /*62270*/  STL [R1+0x3eb0], R27 ;  /* 0x003eb01b01007387 */ /* 0x000fe80000100800 */
[----:B------:R-:W-:Y:S04]  /*62280*/  STL.64 [R1+0x188], R16 ;  /* 0x0001881001007387 */ /* 0x000fe80000100a00 */
[----:B------:R-:W-:Y:S04]  /*62290*/  STL.64 [R1+0x190], R32 ;  /* 0x0001902001007387 */ /* 0x000fe80000100a00 */
[----:B------:R-:W-:Y:S04]  /*622a0*/  STL.64 [R1+0x198], R2 ;  /* 0x0001980201007387 */ /* 0x000fe80000100a00 */
[----:B------:R1:W-:Y:S04]  /*622b0*/  STL.64 [R1+0x1a0], R18 ;  /* 0x0001a01201007387 */ /* 0x0003e80000100a00 */
[----:B------:R-:W3:Y:S04]  /*622c0*/  LDL.LU R14, [R1+0x39dc] ;  /* 0x0039dc00010e7983 */ /* 0x000ee80000300800 */
[----:B------:R-:W4:Y:S04]  /*622d0*/  @P2 LDG.E.U16 R24, desc[UR6][R18.64] ;  /* 0x0000000612182981 */ /* 0x000f28000c1e1500 */
[----:B0-----:R-:W2:Y:S04]  /*622e0*/  LDL.LU R13, [R1+0x39ec] ;  /* 0x0039ec00010d7983 */ /* 0x001ea80000300800 */
[----:B------:R-:W2:Y:S04]  /*622f0*/  LDL.LU R11, [R1+0x39e0] ;  /* 0x0039e000010b7983 */ /* 0x000ea80000300800 */
[----:B------:R-:W3:Y:S04]  /*62300*/  LDL.LU R10, [R1+0x39f0] ;  /* 0x0039f000010a7983 */ /* 0x000ee80000300800 */
[----:B------:R-:W3:Y:S04]  /*62310*/  LDL.LU R9, [R1+0x39e4] ;  /* 0x0039e40001097983 */ /* 0x000ee80000300800 */
[----:B------:R-:W3:Y:S04]  /*62320*/  @P2 LDG.E.U16 R22, desc[UR6][R32.64] ;  /* 0x0000000620162981 */ /* 0x000ee8000c1e1500 */
[----:B------:R-:W3:Y:S04]  /*62330*/  LDL.LU R8, [R1+0x39f4] ;  /* 0x0039f40001087983 */ /* 0x000ee80000300800 */
[----:B------:R-:W3:Y:S04]  /*62340*/  LDL.LU R5, [R1+0x39e8] ;  /* 0x0039e80001057983 */ /* 0x000ee80000300800 */
[----:B------:R0:W3:Y:S04]  /*62350*/  @P2 LDG.E.U16 R93, desc[UR6][R16.64] ;  /* 0x00000006105d2981 */ /* 0x0000e8000c1e1500 */
[----:B------:R-:W3:Y:S04]  /*62360*/  LDL.LU R4, [R1+0x39f8] ;  /* 0x0039f80001047983 */ /* 0x000ee80000300800 */
[----:B-1----:R-:W3:Y:S04]  /*62370*/  LDL.LU.64 R18, [R1+0x3f38] ;  /* 0x003f380001127983 */ /* 0x002ee80000300a00 */
[----:B----4-:R1:W-:Y:S04]  /*62380*/  STL [R1+0x3eb4], R24 ;  /* 0x003eb41801007387 */ /* 0x0103e80000100800 */
[----:B------:R-:W4:Y:S04]  /*62390*/  LDL.LU.64 R2, [R1+0x3f30] ;  /* 0x003f300001027983 */ /* 0x000f280000300a00 */
[----:B--2---:R2:W-:Y:S04]  /*623a0*/  STL [R1+0x3eb8], R25 ;  /* 0x003eb81901007387 */ /* 0x0045e80000100800 */
[----:B------:R-:W4:Y:S01]  /*623b0*/  LDL.LU.64 R32, [R1+0x3f28] ;  /* 0x003f280001207983 */ /* 0x000f220000300a00 */
[----:B0-----:R-:W-:-:S03]  /*623c0*/  IMAD.MOV.U32 R16, RZ, RZ, R13 ;  /* 0x000000ffff107224 */ /* 0x001fc600078e000d */
[----:B---3--:R0:W-:Y:S01]  /*623d0*/  STL [R1+0x3ebc], R22 ;  /* 0x003ebc1601007387 */ /* 0x0081e20000100800 */
[----:B------:R-:W-:Y:S02]  /*623e0*/  IMAD.MOV.U32 R17, RZ, RZ, R14 ;  /* 0x000000ffff117224 */ /* 0x000fe400078e000e */
[----:B------:R-:W-:Y:S01]  /*623f0*/  IMAD.MOV.U32 R23, RZ, RZ, R11 ;  /* 0x000000ffff177224 */ /* 0x000fe200078e000b */
[----:B------:R3:W-:Y:S01]  /*62400*/  STL [R1+0x3ec0], R93 ;  /* 0x003ec05d01007387 */ /* 0x0007e20000100800 */
[----:B------:R-:W-:Y:S01]  /*62410*/  IMAD.MOV.U32 R92, RZ, RZ, R4 ;  /* 0x000000ffff5c7224 */ /* 0x000fe200078e0004 */
[----:B-1----:R-:W-:Y:S01]  /*62420*/  MOV R24, R8 ;  /* 0x0000000800187202 */ /* 0x002fe20000000f00 */
[----:B--2---:R-:W-:Y:S02]  /*62430*/  IMAD.MOV.U32 R25, RZ, RZ, R9 ;  /* 0x000000ffff197224 */ /* 0x004fe400078e0009 */
[----:B0-----:R-:W-:Y:S01]  /*62440*/  IMAD.MOV.U32 R22, RZ, RZ, R10 ;  /* 0x000000ffff167224 */ /* 0x001fe200078e000a */
[----:B------:R-:W-:Y:S01]  /*62450*/  STL.64 [R1+0x1d8], R16 ;  /* 0x0001d81001007387 */ /* 0x000fe20000100a00 */
[----:B---3--:R-:W-:-:S03]  /*62460*/  IMAD.MOV.U32 R93, RZ, RZ, R5 ;  /* 0x000000ffff5d7224 */ /* 0x008fc600078e0005 */
[----:B------:R0:W-:Y:S04]  /*62470*/  STL.64 [R1+0x1d0], R22 ;  /* 0x0001d01601007387 */ /* 0x0001e80000100a00 */
[----:B------:R-:W-:Y:S04]  /*62480*/  STL.64 [R1+0x178], R24 ;  /* 0x0001781801007387 */ /* 0x000fe80000100a00 */
[----:B------:R-:W-:Y:S04]  /*62490*/  STL.64 [R1+0x180], R92 ;  /* 0x0001805c01007387 */ /* 0x000fe80000100a00 */
[----:B------:R-:W2:Y:S04]  /*624a0*/  LDL.LU R11, [R1+0x39fc] ;  /* 0x0039fc00010b7983 */ /* 0x000ea80000300800 */
[----:B------:R-:W2:Y:S04]  /*624b0*/  LDL.LU R10, [R1+0x3a18] ;  /* 0x003a1800010a7983 */ /* 0x000ea80000300800 */
[----:B------:R-:W3:Y:S04]  /*624c0*/  LDL.LU R14, [R1+0x3a00] ;  /* 0x003a0000010e7983 */ /* 0x000ee80000300800 */
[----:B------:R-:W2:Y:S04]  /*624d0*/  LDL.LU R13, [R1+0x3a0c] ;  /* 0x003a0c00010d7983 */ /* 0x000ea80000300800 */
[----:B------:R-:W2:Y:S04]  /*624e0*/  LDL.LU R5, [R1+0x3a04] ;  /* 0x003a040001057983 */ /* 0x000ea80000300800 */
[----:B------:R-:W2:Y:S04]  /*624f0*/  LDL.LU R4, [R1+0x3a10] ;  /* 0x003a100001047983 */ /* 0x000ea80000300800 */
[----:B------:R-:W0:Y:S04]  /*62500*/  LDL.LU R9, [R1+0x3a08] ;  /* 0x003a080001097983 */ /* 0x000e280000300800 */
[----:B------:R-:W2:Y:S01]  /*62510*/  LDL.LU R8, [R1+0x3a14] ;  /* 0x003a140001087983 */ /* 0x000ea20000300800 */
[----:B------:R-:W-:-:S02]  /*62520*/  ISETP.GT.AND P4, PT, R6, 0xed, PT ;  /* 0x000000ed0600780c */ /* 0x000fc40003f84270 */
[----:B------:R-:W-:Y:S02]  /*62530*/  PRMT R91, RZ, 0x7610, R91 ;  /* 0x00007610ff5b7816 */ /* 0x000fe4000000005b */
[----:B------:R-:W-:Y:S02]  /*62540*/  PRMT R90, RZ, 0x7610, R90 ;  /* 0x00007610ff5a7816 */ /* 0x000fe4000000005a */
[----:B------:R-:W-:Y:S02]  /*62550*/  PRMT R89, RZ, 0x7610, R89 ;  /* 0x00007610ff597816 */ /* 0x000fe40000000059 */
[----:B------:R-:W-:Y:S02]  /*62560*/  PRMT R88, RZ, 0x7610, R88 ;  /* 0x00007610ff587816 */ /* 0x000fe40000000058 */
[----:B------:R-:W-:Y:S02]  /*62570*/  ISETP.GT.AND P5, PT, R6, 0xee, PT ;  /* 0x000000ee0600780c */ /* 0x000fe40003fa4270 */
[----:B------:R-:W-:Y:S01]  /*62580*/  PRMT R87, RZ, 0x7610, R87 ;  /* 0x00007610ff577816 */ /* 0x000fe20000000057 */
[----:B------:R-:W4:Y:S04]  /*62590*/  @P4 LDG.E.U16 R91, desc[UR6][R92.64] ;  /* 0x000000065c5b4981 */ /* 0x000f28000c1e1500 */
[----:B------:R-:W4:Y:S04]  /*625a0*/  @P4 LDG.E.U16 R90, desc[UR6][R24.64] ;  /* 0x00000006185a4981 */ /* 0x000f28000c1e1500 */
[----:B------:R0:W4:Y:S04]  /*625b0*/  @P4 LDG.E.U16 R89, desc[UR6][R22.64] ;  /* 0x0000000616594981 */ /* 0x000128000c1e1500 */
[----:B------:R1:W4:Y:S01]  /*625c0*/  @P4 LDG.E.U16 R88, desc[UR6][R16.64] ;  /* 0x0000000610584981 */ /* 0x000322000c1e1500 */
[----:B0-----:R-:W-:-:S02]  /*625d0*/  IMAD.MOV.U32 R23, RZ, RZ, R9 ;  /* 0x000000ffff177224 */ /* 0x001fc400078e0009 */
[----:B--2---:R-:W-:-:S05]  /*625e0*/  IMAD.MOV.U32 R22, RZ, RZ, R8 ;  /* 0x000000ffff167224 */ /* 0x004fca00078e0008 */
[----:B------:R-:W2:Y:S01]  /*625f0*/  @P5 LDG.E.U16 R87, desc[UR6][R22.64] ;  /* 0x0000000616575981 */ /* 0x000ea2000c1e1500 */
[----:B-1----:R-:W-:Y:S02]  /*62600*/  IMAD.MOV.U32 R16, RZ, RZ, R13 ;  /* 0x000000ffff107224 */ /* 0x002fe400078e000d */
[----:B---3--:R-:W-:Y:S01]  /*62610*/  IMAD.MOV.U32 R17, RZ, RZ, R14 ;  /* 0x000000ffff117224 */ /* 0x008fe200078e000e */
[----:B------:R-:W-:Y:S02]  /*62620*/  PRMT R86, RZ, 0x7610, R86 ;  /* 0x00007610ff567816 */ /* 0x000fe40000000056 */
[----:B------:R-:W-:Y:S02]  /*62630*/  PRMT R85, RZ, 0x7610, R85 ;  /* 0x00007610ff557816 */ /* 0x000fe40000000055 */
[----:B------:R-:W-:Y:S01]  /*62640*/  PRMT R84, RZ, 0x7610, R84 ;  /* 0x00007610ff547816 */ /* 0x000fe20000000054 */
[----:B----4-:R-:W-:Y:S04]  /*62650*/  STL [R1+0x3ec8], R91 ;  /* 0x003ec85b01007387 */ /* 0x010fe80000100800 */
        /* <DEDUP_REMOVED lines=8> */
[----:B------:R-:W4:Y:S04]  /*626e0*/  @P5 LDG.E.U16 R86, desc[UR6][R4.64] ;  /* 0x0000000604565981 */ /* 0x000f28000c1e1500 */
[----:B------:R-:W4:Y:S04]  /*626f0*/  LDL.LU R8, [R1+0x3a34] ;  /* 0x003a340001087983 */ /* 0x000f280000300800 */
[----:B------:R3:W4:Y:S04]  /*62700*/  @P5 LDG.E.U16 R85, desc[UR6][R16.64] ;  /* 0x0000000610555981 */ /* 0x000728000c1e1500 */
[----:B------:R-:W4:Y:S04]  /*62710*/  @P5 LDG.E.U16 R84, desc[UR6][R10.64] ;  /* 0x000000060a545981 */ /* 0x000f28000c1e1500 */
[----:B0-----:R-:W4:Y:S04]  /*62720*/  LDL.LU R23, [R1+0x3a20] ;  /* 0x003a200001177983 */ /* 0x001f280000300800 */
[----:B------:R-:W4:Y:S04]  /*62730*/  LDL.LU R22, [R1+0x3a38] ;  /* 0x003a380001167983 */ /* 0x000f280000300800 */
[----:B--2---:R-:W-:Y:S04]  /*62740*/  STL [R1+0x3ed8], R87 ;  /* 0x003ed85701007387 */ /* 0x004fe80000100800 */
[----:B------:R-:W2:Y:S04]  /*62750*/  LDL.LU R25, [R1+0x3a24] ;  /* 0x003a240001197983 */ /* 0x000ea80000300800 */
[----:B------:R-:W2:Y:S04]  /*62760*/  LDL.LU R24, [R1+0x3a2c] ;  /* 0x003a2c0001187983 */ /* 0x000ea80000300800 */
[----:B------:R-:W2:Y:S04]  /*62770*/  LDL.LU R5, [R1+0x3a28] ;  /* 0x003a280001057983 */ /* 0x000ea80000300800 */
[----:B------:R-:W2:Y:S01]  /*62780*/  LDL.LU R4, [R1+0x3a30] ;  /* 0x003a300001047983 */ /* 0x000ea20000300800 */
[----:B------:R-:W-:-:S02]  /*62790*/  ISETP.GT.AND P2, PT, R6, 0xef, PT ;  /* 0x000000ef0600780c */ /* 0x000fc40003f44270 */
[----:B------:R-:W-:Y:S02]  /*627a0*/  PRMT R18, RZ, 0x7610, R18 ;  /* 0x00007610ff127816 */ /* 0x000fe40000000012 */
[----:B------:R-:W-:Y:S01]  /*627b0*/  PRMT R19, RZ, 0x7610, R19 ;  /* 0x00007610ff137816 */ /* 0x000fe20000000013 */
[----:B---3--:R-:W-:Y:S01]  /*627c0*/  IMAD.MOV.U32 R17, RZ, RZ, R9 ;  /* 0x000000ffff117224 */ /* 0x008fe200078e0009 */
[----:B----4-:R-:W-:Y:S04]  /*627d0*/  STL [R1+0x3edc], R86 ;  /* 0x003edc5601007387 */ /* 0x010fe80000100800 */
[----:B------:R0:W-:Y:S01]  /*627e0*/  STL [R1+0x3ee0], R85 ;  /* 0x003ee05501007387 */ /* 0x0001e20000100800 */
[----:B------:R-:W-:-:S03]  /*627f0*/  IMAD.MOV.U32 R16, RZ, RZ, R8 ;  /* 0x000000ffff107224 */ /* 0x000fc600078e0008 */
[----:B------:R1:W-:Y:S04]  /*62800*/  STL [R1+0x3ee4], R84 ;  /* 0x003ee45401007387 */ /* 0x0003e80000100800 */
[----:B------:R-:W3:Y:S04]  /*62810*/  LDL.LU R14, [R1+0x3a3c] ;  /* 0x003a3c00010e7983 */ /* 0x000ee80000300800 */
[----:B------:R-:W4:Y:S04]  /*62820*/  LDL.LU R13, [R1+0x3a50] ;  /* 0x003a5000010d7983 */ /* 0x000f280000300800 */
[----:B------:R-:W3:Y:S04]  /*62830*/  LDL.LU R11, [R1+0x3a40] ;  /* 0x003a4000010b7983 */ /* 0x000ee80000300800 */
[----:B------:R4:W-:Y:S04]  /*62840*/  STL.64 [R1+0x1f0], R16 ;  /* 0x0001f01001007387 */ /* 0x0009e80000100a00 */
[----:B------:R-:W3:Y:S04]  /*62850*/  LDL.LU R10, [R1+0x3a54] ;  /* 0x003a5400010a7983 */ /* 0x000ee80000300800 */
[----:B------:R-:W3:Y:S04]  /*62860*/  LDL.LU R9, [R1+0x3a44] ;  /* 0x003a440001097983 */ /* 0x000ee80000300800 */
[----:B------:R-:W3:Y:S04]  /*62870*/  @P2 LDG.E.U16 R18, desc[UR6][R22.64] ;  /* 0x0000000616122981 */ /* 0x000ee8000c1e1500 */
[----:B------:R-:W4:Y:S04]  /*62880*/  LDL.LU R8, [R1+0x3a58] ;  /* 0x003a580001087983 */ /* 0x000f280000300800 */
[----:B--2---:R-:W2:Y:S01]  /*62890*/  @P2 LDG.E.U16 R19, desc[UR6][R24.64] ;  /* 0x0000000618132981 */ /* 0x004ea2000c1e1500 */
[----:B0-----:R-:W-:-:S02]  /*628a0*/  IMAD.MOV.U32 R85, RZ, RZ, R5 ;  /* 0x000000ffff557224 */ /* 0x001fc400078e0005 */
[----:B-1----:R-:W-:Y:S01]  /*628b0*/  IMAD.MOV.U32 R84, RZ, RZ, R4 ;  /* 0x000000ffff547224 */ /* 0x002fe200078e0004 */
[----:B------:R-:W2:Y:S04]  /*628c0*/  LDL.LU R5, [R1+0x3a48] ;  /* 0x003a480001057983 */ /* 0x000ea80000300800 */
[----:B------:R0:W-:Y:S04]  /*628d0*/  STL.64 [R1+0x1e8], R22 ;  /* 0x0001e81601007387 */ /* 0x0001e80000100a00 */
[----:B------:R-:W-:Y:S04]  /*628e0*/  STL.64 [R1+0x148], R24 ;  /* 0x0001481801007387 */ /* 0x000fe80000100a00 */
[----:B------:R-:W-:Y:S04]  /*628f0*/  STL.64 [R1+0x150], R84 ;  /* 0x0001505401007387 */ /* 0x000fe80000100a00 */
[----:B------:R-:W2:Y:S01]  /*62900*/  LDL.LU R4, [R1+0x3a5c] ;  /* 0x003a5c0001047983 */ /* 0x000ea20000300800 */
[----:B------:R-:W-:-:S02]  /*62910*/  PRMT R15, RZ, 0x7610, R15 ;  /* 0x00007610ff0f7816 */ /* 0x000fc4000000000f */
[----:B------:R-:W-:-:S04]  /*62920*/  ISETP.GT.AND P4, PT, R6, 0xf0, PT ;  /* 0x000000f00600780c */ /* 0x000fc80003f84270 */
[----:B------:R4:W2:Y:S01]  /*62930*/  @P2 LDG.E.U16 R15, desc[UR6][R16.64] ;  /* 0x00000006100f2981 */ /* 0x0008a2000c1e1500 */
[----:B------:R-:W-:Y:S02]  /*62940*/  PRMT R83, RZ, 0x7610, R83 ;  /* 0x00007610ff537816 */ /* 0x000fe40000000053 */
[----:B------:R-:W-:Y:S02]  /*62950*/  PRMT R82, RZ, 0x7610, R82 ;  /* 0x00007610ff527816 */ /* 0x000fe40000000052 */
[----:B------:R-:W-:Y:S02]  /*62960*/  PRMT R26, RZ, 0x7610, R26 ;  /* 0x00007610ff1a7816 */ /* 0x000fe4000000001a */
[----:B------:R-:W-:Y:S02]  /*62970*/  PRMT R81, RZ, 0x7610, R81 ;  /* 0x00007610ff517816 */ /* 0x000fe40000000051 */
[----:B------:R-:W-:Y:S02]  /*62980*/  PRMT R80, RZ, 0x7610, R80 ;  /* 0x00007610ff507816 */ /* 0x000fe40000000050 */
[----:B------:R-:W2:Y:S04]  /*62990*/  @P2 LDG.E.U16 R26, desc[UR6][R84.64] ;  /* 0x00000006541a2981 */ /* 0x000ea8000c1e1500 */
[----:B---3--:R1:W-:Y:S01]  /*629a0*/  STL [R1+0x2180], R18 ;  /* 0x0021801201007387 */ /* 0x0083e20000100800 */
[----:B----4-:R-:W-:-:S02]  /*629b0*/  IMAD.MOV.U32 R16, RZ, RZ, R13 ;  /* 0x000000ffff107224 */ /* 0x010fc400078e000d */
[----:B------:R-:W-:Y:S02]  /*629c0*/  IMAD.MOV.U32 R17, RZ, RZ, R14 ;  /* 0x000000ffff117224 */ /* 0x000fe400078e000e */
[----:B0-----:R-:W-:Y:S02]  /*629d0*/  IMAD.MOV.U32 R22, RZ, RZ, R8 ;  /* 0x000000ffff167224 */ /* 0x001fe400078e0008 */
[----:B------:R-:W-:Y:S01]  /*629e0*/  IMAD.MOV.U32 R23, RZ, RZ, R9 ;  /* 0x000000ffff177224 */ /* 0x000fe200078e0009 */
[----:B------:R0:W3:Y:S04]  /*629f0*/  @P4 LDG.E.U16 R80, desc[UR6][R16.64] ;  /* 0x0000000610504981 */ /* 0x0000e8000c1e1500 */
[----:B------:R-:W4:Y:S01]  /*62a00*/  @P4 LDG.E.U16 R82, desc[UR6][R22.64] ;  /* 0x0000000616524981 */ /* 0x000f22000c1e1500 */
[----:B-1----:R-:W-:-:S03]  /*62a10*/  IMAD.MOV.U32 R18, RZ, RZ, R10 ;  /* 0x000000ffff127224 */ /* 0x002fc600078e000a */
[----:B--2---:R1:W-:Y:S04]  /*62a20*/  STL [R1+0x2184], R19 ;  /* 0x0021841301007387 */ /* 0x0043e80000100800 */
[----:B------:R-:W0:Y:S04]  /*62a30*/  LDL.LU R14, [R1+0x3a60] ;  /* 0x003a6000010e7983 */ /* 0x000e280000300800 */
[----:B------:R0:W-:Y:S01]  /*62a40*/  STL.64 [R1+0x128], R16 ;  /* 0x0001281001007387 */ /* 0x0001e20000100a00 */
[----:B------:R-:W-:Y:S02]  /*62a50*/  IMAD.MOV.U32 R25, RZ, RZ, R5 ;  /* 0x000000ffff197224 */ /* 0x000fe400078e0005 */
[----:B-1----:R-:W-:-:S02]  /*62a60*/  IMAD.MOV.U32 R19, RZ, RZ, R11 ;  /* 0x000000ffff137224 */ /* 0x002fc400078e000b */
[----:B------:R-:W-:-:S03]  /*62a70*/  IMAD.MOV.U32 R24, RZ, RZ, R4 ;  /* 0x000000ffff187224 */ /* 0x000fc600078e0004 */
[----:B------:R1:W-:Y:S04]  /*62a80*/  STL.64 [R1+0x130], R18 ;  /* 0x0001301201007387 */ /* 0x0003e80000100a00 */
[----:B------:R-:W-:Y:S04]  /*62a90*/  STL.64 [R1+0x138], R22 ;  /* 0x0001381601007387 */ /* 0x000fe80000100a00 */
[----:B------:R-:W2:Y:S04]  /*62aa0*/  LDL.LU R13, [R1+0x3a7c] ;  /* 0x003a7c00010d7983 */ /* 0x000ea80000300800 */
[----:B------:R-:W3:Y:S04]  /*62ab0*/  LDL.LU R11, [R1+0x3a64] ;  /* 0x003a6400010b7983 */ /* 0x000ee80000300800 */
[----:B------:R-:W1:Y:S04]  /*62ac0*/  LDL.LU R10, [R1+0x3a70] ;  /* 0x003a7000010a7983 */ /* 0x000e680000300800 */
[----:B------:R-:W3:Y:S04]  /*62ad0*/  @P4 LDG.E.U16 R83, desc[UR6][R24.64] ;  /* 0x0000000618534981 */ /* 0x000ee8000c1e1500 */
[----:B------:R-:W4:Y:S04]  /*62ae0*/  LDL.LU R9, [R1+0x3a68] ;  /* 0x003a680001097983 */ /* 0x000f280000300800 */
[----:B------:R0:W-:Y:S04]  /*62af0*/  STL.64 [R1+0x140], R24 ;  /* 0x0001401801007387 */ /* 0x0001e80000100a00 */
        /* <DEDUP_REMOVED lines=10> */
[----:B--2---:R-:W-:Y:S01]  /*62ba0*/  IMAD.MOV.U32 R16, RZ, RZ, R13 ;  /* 0x000000ffff107224 */ /* 0x004fe200078e000d */
[----:B---3--:R-:W-:Y:S04]  /*62bb0*/  STL [R1+0x3f04], R83 ;  /* 0x003f045301007387 */ /* 0x008fe80000100800 */
[----:B----4-:R-:W-:Y:S04]  /*62bc0*/  STL [R1+0x3f08], R82 ;  /* 0x003f085201007387 */ /* 0x010fe80000100800 */
[----:B------:R-:W-:Y:S01]  /*62bd0*/  STL [R1+0x2188], R26 ;  /* 0x0021881a01007387 */ /* 0x000fe20000100800 */
[----:B-1----:R-:W-:-:S03]  /*62be0*/  IMAD.MOV.U32 R18, RZ, RZ, R10 ;  /* 0x000000ffff127224 */ /* 0x002fc600078e000a */
[----:B------:R-:W-:Y:S04]  /*62bf0*/  STL [R1+0x3f0c], R81 ;  /* 0x003f0c5101007387 */ /* 0x000fe80000100800 */
[----:B------:R-:W-:Y:S01]  /*62c00*/  STL [R1+0x3f10], R80 ;  /* 0x003f105001007387 */ /* 0x000fe20000100800 */
[----:B------:R-:W-:-:S03]  /*62c10*/  IMAD.MOV.U32 R19, RZ, RZ, R11 ;  /* 0x000000ffff137224 */ /* 0x000fc600078e000b */
[----:B------:R-:W-:Y:S01]  /*62c20*/  STL [R1+0x217c], R15 ;  /* 0x00217c0f01007387 */ /* 0x000fe20000100800 */
[----:B------:R-:W-:Y:S02]  /*62c30*/  IMAD.MOV.U32 R24, RZ, RZ, R4 ;  /* 0x000000ffff187224 */ /* 0x000fe400078e0004 */
[----:B------:R-:W-:Y:S01]  /*62c40*/  IMAD.MOV.U32 R25, RZ, RZ, R5 ;  /* 0x000000ffff197224 */ /* 0x000fe200078e0005 */
[----:B------:R-:W2:Y:S01]  /*62c50*/  LDL.LU R14, [R1+0x3a80] ;  /* 0x003a8000010e7983 */ /* 0x000ea20000300800 */
[----:B------:R-:W-:Y:S02]  /*62c60*/  IMAD.MOV.U32 R22, RZ, RZ, R8 ;  /* 0x000000ffff167224 */ /* 0x000fe400078e0008 */
[----:B------:R-:W-:Y:S01]  /*62c70*/  IMAD.MOV.U32 R23, RZ, RZ, R9 ;  /* 0x000000ffff177224 */ /* 0x000fe200078e0009 */
[----:B------:R-:W3:Y:S04]  /*62c80*/  LDL.LU R13, [R1+0x3a98] ;  /* 0x003a9800010d7983 */ /* 0x000ee80000300800 */
[----:B------:R2:W-:Y:S04]  /*62c90*/  STL.64 [R1+0x208], R16 ;  /* 0x0002081001007387 */ /* 0x0005e80000100a00 */
[----:B------:R0:W-:Y:S04]  /*62ca0*/  STL.64 [R1+0x200], R18 ;  /* 0x0002001201007387 */ /* 0x0001e80000100a00 */
[----:B------:R-:W0:Y:S04]  /*62cb0*/  LDL.LU R10, [R1+0x3a9c] ;  /* 0x003a9c00010a7983 */ /* 0x000e280000300800 */
[----:B------:R-:W4:Y:S04]  /*62cc0*/  @P5 LDG.E.U16 R79, desc[UR6][R24.64] ;  /* 0x00000006184f5981 */ /* 0x000f28000c1e1500 */
[----:B------:R-:W4:Y:S04]  /*62cd0*/  LDL.LU R11, [R1+0x3a84] ;  /* 0x003a8400010b7983 */ /* 0x000f280000300800 */
[----:B------:R-:W4:Y:S04]  /*62ce0*/  @P5 LDG.E.U16 R78, desc[UR6][R22.64] ;  /* 0x00000006164e5981 */ /* 0x000f28000c1e1500 */
[----:B------:R1:W-:Y:S04]  /*62cf0*/  STL.64 [R1+0x108], R22 ;  /* 0x0001081601007387 */ /* 0x0003e80000100a00 */
[----:B------:R-:W4:Y:S04]  /*62d00*/  @P5 LDG.E.U16 R77, desc[UR6][R18.64] ;  /* 0x00000006124d5981 */ /* 0x000f28000c1e1500 */
[----:B------:R-:W4:Y:S04]  /*62d10*/  LDL.LU R9, [R1+0x3a88] ;  /* 0x003a880001097983 */ /* 0x000f280000300800 */
[----:B------:R2:W4:Y:S04]  /*62d20*/  @P5 LDG.E.U16 R76, desc[UR6][R16.64] ;  /* 0x00000006104c5981 */ /* 0x000528000c1e1500 */
[----:B------:R0:W-:Y:S04]  /*62d30*/  STL.64 [R1+0x120], R24 ;  /* 0x0001201801007387 */ /* 0x0001e80000100a00 */
[----:B------:R-:W1:Y:S04]  /*62d40*/  LDL.LU R8, [R1+0x3a90] ;  /* 0x003a900001087983 */ /* 0x000e680000300800 */
[----:B------:R-:W4:Y:S04]  /*62d50*/  LDL.LU R5, [R1+0x3a8c] ;  /* 0x003a8c0001057983 */ /* 0x000f280000300800 */
[----:B------:R-:W4:Y:S01]  /*62d60*/  LDL.LU R4, [R1+0x3a94] ;  /* 0x003a940001047983 */ /* 0x000f220000300800 */
[----:B------:R-:W-:-:S02]  /*62d70*/  ISETP.GT.AND P2, PT, R6, 0xf2, PT ;  /* 0x000000f20600780c */ /* 0x000fc40003f44270 */
[----:B------:R-:W-:Y:S02]  /*62d80*/  PRMT R75, RZ, 0x7610, R75 ;  /* 0x00007610ff4b7816 */ /* 0x000fe4000000004b */
[----:B------:R-:W-:Y:S02]  /*62d90*/  PRMT R74, RZ, 0x7610, R74 ;  /* 0x00007610ff4a7816 */ /* 0x000fe4000000004a */
[----:B------:R-:W-:Y:S02]  /*62da0*/  PRMT R73, RZ, 0x7610, R73 ;  /* 0x00007610ff497816 */ /* 0x000fe40000000049 */
[----:B------:R-:W-:Y:S01]  /*62db0*/  PRMT R72, RZ, 0x7610, R72 ;  /* 0x00007610ff487816 */ /* 0x000fe20000000048 */
[----:B--2---:R-:W-:Y:S02]  /*62dc0*/  IMAD.MOV.U32 R17, RZ, RZ, R14 ;  /* 0x000000ffff117224 */ /* 0x004fe400078e000e */
[----:B---3--:R-:W-:Y:S01]  /*62dd0*/  IMAD.MOV.U32 R16, RZ, RZ, R13 ;  /* 0x000000ffff107224 */ /* 0x008fe200078e000d */
[----:B----4-:R-:W-:Y:S04]  /*62de0*/  STL [R1+0x3eec], R79 ;  /* 0x003eec4f01007387 */ /* 0x010fe80000100800 */
[----:B------:R-:W-:Y:S01]  /*62df0*/  STL [R1+0x3ef0], R78 ;  /* 0x003ef04e01007387 */ /* 0x000fe20000100800 */
[----:B0-----:R-:W-:-:S02]  /*62e00*/  IMAD.MOV.U32 R18, RZ, RZ, R10 ;  /* 0x000000ffff127224 */ /* 0x001fc400078e000a */
[----:B------:R-:W-:Y:S01]  /*62e10*/  IMAD.MOV.U32 R19, RZ, RZ, R11 ;  /* 0x000000ffff137224 */ /* 0x000fe200078e000b */
[----:B------:R-:W-:Y:S04]  /*62e20*/  STL [R1+0x3ef4], R77 ;  /* 0x003ef44d01007387 */ /* 0x000fe80000100800 */
[----:B------:R-:W-:Y:S04]  /*62e30*/  STL [R1+0x3ef8], R76 ;  /* 0x003ef84c01007387 */ /* 0x000fe80000100800 */
[----:B------:R-:W2:Y:S04]  /*62e40*/  LDL.LU R14, [R1+0x3af8] ;  /* 0x003af800010e7983 */ /* 0x000ea80000300800 */
[----:B------:R-:W3:Y:S01]  /*62e50*/  LDL.LU R13, [R1+0x3b18] ;  /* 0x003b1800010d7983 */ /* 0x000ee20000300800 */
[----:B-1----:R-:W-:-:S02]  /*62e60*/  IMAD.MOV.U32 R22, RZ, RZ, R8 ;  /* 0x000000ffff167224 */ /* 0x002fc400078e0008 */
[----:B------:R-:W-:Y:S01]  /*62e70*/  IMAD.MOV.U32 R23, RZ, RZ, R9 ;  /* 0x000000ffff177224 */ /* 0x000fe200078e0009 */
[----:B------:R-:W-:Y:S04]  /*62e80*/  STL.64 [R1+0xe8], R16 ;  /* 0x0000e81001007387 */ /* 0x000fe80000100a00 */
[----:B------:R-:W4:Y:S01]  /*62e90*/  LDL.LU R10, [R1+0x3b1c] ;  /* 0x003b1c00010a7983 */ /* 0x000f220000300800 */
[----:B------:R-:W-:Y:S02]  /*62ea0*/  IMAD.MOV.U32 R24, RZ, RZ, R4 ;  /* 0x000000ffff187224 */ /* 0x000fe400078e0004 */
[----:B------:R-:W-:Y:S01]  /*62eb0*/  IMAD.MOV.U32 R25, RZ, RZ, R5 ;  /* 0x000000ffff197224 */ /* 0x000fe200078e0005 */
[----:B------:R2:W-:Y:S04]  /*62ec0*/  STL.64 [R1+0xf0], R18 ;  /* 0x0000f01201007387 */ /* 0x0005e80000100a00 */
[----:B------:R-:W4:Y:S04]  /*62ed0*/  LDL.LU R11, [R1+0x3afc] ;  /* 0x003afc00010b7983 */ /* 0x000f280000300800 */
[----:B------:R4:W-:Y:S04]  /*62ee0*/  STL.64 [R1+0xf8], R22 ;  /* 0x0000f81601007387 */ /* 0x0009e80000100a00 */
[----:B------:R-:W4:Y:S04]  /*62ef0*/  LDL.LU R5, [R1+0x3b00] ;  /* 0x003b000001057983 */ /* 0x000f280000300800 */
[----:B------:R-:W4:Y:S04]  /*62f00*/  LDL.LU R4, [R1+0x3b10] ;  /* 0x003b100001047983 */ /* 0x000f280000300800 */
[----:B------:R-:W4:Y:S04]  /*62f10*/  @P2 LDG.E.U16 R75, desc[UR6][R24.64] ;  /* 0x00000006184b2981 */ /* 0x000f28000c1e1500 */
[----:B------:R0:W-:Y:S04]  /*62f20*/  STL.64 [R1+0x100], R24 ;  /* 0x0001001801007387 */ /* 0x0001e80000100a00 */
[----:B------:R-:W4:Y:S04]  /*62f30*/  @P2 LDG.E.U16 R74, desc[UR6][R22.64] ;  /* 0x00000006164a2981 */ /* 0x000f28000c1e1500 */
[----:B------:R-:W4:Y:S04]  /*62f40*/  LDL.LU R9, [R1+0x3b04] ;  /* 0x003b040001097983 */ /* 0x000f280000300800 */
[----:B------:R2:W4:Y:S04]  /*62f50*/  @P2 LDG.E.U16 R73, desc[UR6][R18.64] ;  /* 0x0000000612492981 */ /* 0x000528000c1e1500 */
[----:B------:R-:W4:Y:S04]  /*62f60*/  LDL.LU R8, [R1+0x3b14] ;  /* 0x003b140001087983 */ /* 0x000f280000300800 */
[----:B------:R-:W4:Y:S01]  /*62f70*/  @P2 LDG.E.U16 R72, desc[UR6][R16.64] ;  /* 0x0000000610482981 */ /* 0x000f22000c1e1500 */
[----:B------:R-:W-:-:S02]  /*62f80*/  ISETP.GT.AND P5, PT, R6, 0xf8, PT ;  /* 0x000000f80600780c */ /* 0x000fc40003fa4270 */
[----:B------:R-:W-:Y:S02]  /*62f90*/  PRMT R55, RZ, 0x7610, R55 ;  /* 0x00007610ff377816 */ /* 0x000fe40000000037 */
[----:B------:R-:W-:Y:S02]  /*62fa0*/  PRMT R53, RZ, 0x7610, R53 ;  /* 0x00007610ff357816 */ /* 0x000fe40000000035 */
[----:B------:R-:W-:Y:S01]  /*62fb0*/  PRMT R52, RZ, 0x7610, R52 ;  /* 0x00007610ff347816 */ /* 0x000fe20000000034 */
[----:B--2---:R-:W-:Y:S02]  /*62fc0*/  IMAD.MOV.U32 R19, RZ, RZ, R14 ;  /* 0x000000ffff137224 */ /* 0x004fe400078e000e */
[----:B---3--:R-:W-:Y:S02]  /*62fd0*/  IMAD.MOV.U32 R18, RZ, RZ, R13 ;  /* 0x000000ffff127224 */ /* 0x008fe400078e000d */
[----:B----4-:R-:W-:-:S03]  /*62fe0*/  IMAD.MOV.U32 R22, RZ, RZ, R10 ;  /* 0x000000ffff167224 */ /* 0x010fc600078e000a */
[----:B------:R1:W2:Y:S01]  /*62ff0*/  @P5 LDG.E.U16 R52, desc[UR6][R18.64] ;  /* 0x0000000612345981 */ /* 0x0002a2000c1e1500 */
[----:B------:R-:W-:-:S03]  /*63000*/  IMAD.MOV.U32 R23, RZ, RZ, R11 ;  /* 0x000000ffff177224 */ /* 0x000fc600078e000b */
[----:B------:R-:W-:Y:S04]  /*63010*/  STL [R1+0x3efc], R75 ;  /* 0x003efc4b01007387 */ /* 0x000fe80000100800 */
[----:B------:R-:W-:Y:S01]  /*63020*/  STL [R1+0x3f00], R74 ;  /* 0x003f004a01007387 */ /* 0x000fe20000100800 */
[----:B------:R-:W-:-:S03]  /*63030*/  IMAD.MOV.U32 R27, RZ, RZ, R9 ;  /* 0x000000ffff1b7224 */ /* 0x000fc600078e0009 */
[----:B------:R3:W2:Y:S04]  /*63040*/  @P5 LDG.E.U16 R53, desc[UR6][R22.64] ;  /* 0x0000000616355981 */ /* 0x0006a8000c1e1500 */
[----:B------:R-:W-:Y:S04]  /*63050*/  STL [R1+0x3f14], R73 ;  /* 0x003f144901007387 */ /* 0x000fe80000100800 */
[----:B------:R-:W-:Y:S01]  /*63060*/  STL [R1+0x3f18], R72 ;  /* 0x003f184801007387 */ /* 0x000fe20000100800 */
[----:B------:R-:W-:-:S03]  /*63070*/  IMAD.MOV.U32 R26, RZ, RZ, R8 ;  /* 0x000000ffff1a7224 */ /* 0x000fc600078e0008 */
[----:B------:R-:W1:Y:S04]  /*63080*/  LDL.LU R16, [R1+0x3aa0] ;  /* 0x003aa00001107983 */ /* 0x000e680000300800 */
[----:B------:R-:W4:Y:S04]  /*63090*/  LDL.LU R15, [R1+0x3ab0] ;  /* 0x003ab000010f7983 */ /* 0x000f280000300800 */
[----:B------:R1:W-:Y:S04]  /*630a0*/  STL.64 [R1+0x58], R18 ;  /* 0x0000581201007387 */ /* 0x0003e80000100a00 */
[----:B------:R-:W3:Y:S04]  /*630b0*/  LDL.LU R14, [R1+0x3aa4] ;  /* 0x003aa400010e7983 */ /* 0x000ee80000300800 */
[----:B------:R-:W2:Y:S04]  /*630c0*/  LDL.LU R13, [R1+0x3ab4] ;  /* 0x003ab400010d7983 */ /* 0x000ea80000300800 */
[----:B------:R-:W2:Y:S04]  /*630d0*/  @P5 LDG.E.U16 R55, desc[UR6][R26.64] ;  /* 0x000000061a375981 */ /* 0x000ea8000c1e1500 */
[----:B------:R3:W-:Y:S01]  /*630e0*/  STL.64 [R1+0x60], R22 ;  /* 0x0000601601007387 */ /* 0x0007e20000100a00 */
[----:B0-----:R-:W-:-:S03]  /*630f0*/  IMAD.MOV.U32 R25, RZ, RZ, R5 ;  /* 0x000000ffff197224 */ /* 0x001fc600078e0005 */
[----:B------:R-:W2:Y:S01]  /*63100*/  LDL.LU R5, [R1+0x3aa8] ;  /* 0x003aa80001057983 */ /* 0x000ea20000300800 */
[----:B------:R-:W-:-:S03]  /*63110*/  IMAD.MOV.U32 R24, RZ, RZ, R4 ;  /* 0x000000ffff187224 */ /* 0x000fc600078e0004 */
[----:B------:R-:W2:Y:S04]  /*63120*/  LDL.LU R4, [R1+0x3ab8] ;  /* 0x003ab80001047983 */ /* 0x000ea80000300800 */
[----:B------:R0:W-:Y:S04]  /*63130*/  STL.64 [R1+0x68], R24 ;  /* 0x0000681801007387 */ /* 0x0001e80000100a00 */
[----:B------:R-:W2:Y:S04]  /*63140*/  LDL.LU R10, [R1+0x3aac] ;  /* 0x003aac00010a7983 */ /* 0x000ea80000300800 */
[----:B------:R-:W2:Y:S04]  /*63150*/  LDL.LU R8, [R1+0x3abc] ;  /* 0x003abc0001087983 */ /* 0x000ea80000300800 */
[----:B------:R0:W-:Y:S04]  /*63160*/  STL.64 [R1+0x70], R26 ;  /* 0x0000701a01007387 */ /* 0x0001e80000100a00 */
[----:B------:R-:W2:Y:S01]  /*63170*/  LDL.LU R11, [R1+0x3ac0] ;  /* 0x003ac000010b7983 */ /* 0x000ea20000300800 */
[----:B------:R-:W-:-:S03]  /*63180*/  PRMT R54, RZ, 0x7610, R54 ;  /* 0x00007610ff367816 */ /* 0x000fc60000000036 */
[----:B------:R-:W2:Y:S04]  /*63190*/  LDL.LU R9, [R1+0x3adc] ;  /* 0x003adc0001097983 */ /* 0x000ea80000300800 */
[----:B------:R0:W2:Y:S01]  /*631a0*/  @P5 LDG.E.U16 R54, desc[UR6][R24.64] ;  /* 0x0000000618365981 */ /* 0x0000a2000c1e1500 */
[----:B-1----:R-:W-:Y:S02]  /*631b0*/  IMAD.MOV.U32 R19, RZ, RZ, R16 ;  /* 0x000000ffff137224 */ /* 0x002fe400078e0010 */
[----:B----4-:R-:W-:Y:S02]  /*631c0*/  IMAD.MOV.U32 R18, RZ, RZ, R15 ;  /* 0x000000ffff127224 */ /* 0x010fe400078e000f */
[----:B---3--:R-:W-:Y:S02]  /*631d0*/  IMAD.MOV.U32 R23, RZ, RZ, R14 ;  /* 0x000000ffff177224 */ /* 0x008fe400078e000e */
[----:B--2---:R-:W-:Y:S01]  /*631e0*/  IMAD.MOV.U32 R22, RZ, RZ, R13 ;  /* 0x000000ffff167224 */ /* 0x004fe200078e000d */
[----:B------:R-:W-:Y:S04]  /*631f0*/  STL [R1+0x3f1c], R55 ;  /* 0x003f1c3701007387 */ /* 0x000fe80000100800 */
[----:B------:R-:W-:Y:S04]  /*63200*/  STL.64 [R1+0x3f20], R52 ;  /* 0x003f203401007387 */ /* 0x000fe80000100a00 */
[----:B------:R-:W2:Y:S04]  /*63210*/  LDL.LU R14, [R1+0x3ac4] ;  /* 0x003ac400010e7983 */ /* 0x000ea80000300800 */
[----:B------:R-:W3:Y:S04]  /*63220*/  LDL.LU R13, [R1+0x3ad0] ;  /* 0x003ad000010d7983 */ /* 0x000ee80000300800 */
[----:B------:R1:W-:Y:S04]  /*63230*/  STL.64 [R1+0x228], R18 ;  /* 0x0002281201007387 */ /* 0x0003e80000100a00 */
[----:B------:R2:W-:Y:S01]  /*63240*/  STL.64 [R1+0x220], R22 ;  /* 0x0002201601007387 */ /* 0x0005e20000100a00 */
[----:B0-----:R-:W-:-:S02]  /*63250*/  IMAD.MOV.U32 R25, RZ, RZ, R5 ;  /* 0x000000ffff197224 */ /* 0x001fc400078e0005 */
[----:B------:R-:W-:Y:S01]  /*63260*/  IMAD.MOV.U32 R24, RZ, RZ, R4 ;  /* 0x000000ffff187224 */ /* 0x000fe200078e0004 */
[----:B------:R-:W4:Y:S04]  /*63270*/  LDL.LU R5, [R1+0x3ac8] ;  /* 0x003ac80001057983 */ /* 0x000f280000300800 */
[----:B------:R-:W4:Y:S01]  /*63280*/  LDL.LU R4, [R1+0x3ad4] ;  /* 0x003ad40001047983 */ /* 0x000f220000300800 */
[----:B------:R-:W-:Y:S01]  /*63290*/  ISETP.GT.AND P4, PT, R6, 0xf3, PT ;  /* 0x000000f30600780c */ /* 0x000fe20003f84270 */
[----:B------:R-:W-:Y:S02]  /*632a0*/  IMAD.MOV.U32 R27, RZ, RZ, R10 ;  /* 0x000000ffff1b7224 */ /* 0x000fe400078e000a */
[----:B------:R4:W-:Y:S01]  /*632b0*/  STL.64 [R1+0xd8], R24 ;  /* 0x0000d81801007387 */ /* 0x0009e20000100a00 */
[----:B------:R-:W-:-:S03]  /*632c0*/  IMAD.MOV.U32 R26, RZ, RZ, R8 ;  /* 0x000000ffff1a7224 */ /* 0x000fc600078e0008 */
[----:B------:R-:W4:Y:S01]  /*632d0*/  LDL.LU R10, [R1+0x3acc] ;  /* 0x003acc00010a7983 */ /* 0x000f220000300800 */
[----:B------:R-:W-:-:S03]  /*632e0*/  PRMT R68, RZ, 0x7610, R68 ;  /* 0x00007610ff447816 */ /* 0x000fc60000000044 */
[----:B------:R-:W4:Y:S01]  /*632f0*/  LDL.LU R8, [R1+0x3ad8] ;  /* 0x003ad80001087983 */ /* 0x000f220000300800 */
[----:B------:R-:W-:-:S03]  /*63300*/  PRMT R69, RZ, 0x7610, R69 ;  /* 0x00007610ff457816 */ /* 0x000fc60000000045 */
[----:B------:R0:W-:Y:S01]  /*63310*/  STL.64 [R1+0xe0], R26 ;  /* 0x0000e01a01007387 */ /* 0x0001e20000100a00 */
[----:B------:R-:W-:-:S03]  /*63320*/  PRMT R70, RZ, 0x7610, R70 ;  /* 0x00007610ff467816 */ /* 0x000fc60000000046 */
[----:B------:R-:W4:Y:S04]  /*63330*/  LDL.LU R16, [R1+0x3ae0] ;  /* 0x003ae00001107983 */ /* 0x000f280000300800 */
[----:B------:R1:W4:Y:S04]  /*63340*/  @P4 LDG.E.U16 R68, desc[UR6][R18.64] ;  /* 0x0000000612444981 */ /* 0x000328000c1e1500 */
[----:B------:R-:W4:Y:S04]  /*63350*/  LDL.LU R15, [R1+0x3b08] ;  /* 0x003b0800010f7983 */ /* 0x000f280000300800 */
[----:B------:R2:W4:Y:S04]  /*63360*/  @P4 LDG.E.U16 R69, desc[UR6][R22.64] ;  /* 0x0000000616454981 */ /* 0x000528000c1e1500 */
[----:B------:R4:W4:Y:S01]  /*63370*/  @P4 LDG.E.U16 R70, desc[UR6][R24.64] ;  /* 0x0000000618464981 */ /* 0x000922000c1e1500 */
[----:B-1----:R-:W-:-:S02]  /*63380*/  IMAD.MOV.U32 R18, RZ, RZ, R9 ;  /* 0x000000ffff127224 */ /* 0x002fc400078e0009 */
[----:B------:R-:W-:Y:S02]  /*63390*/  IMAD.MOV.U32 R19, RZ, RZ, R11 ;  /* 0x000000ffff137224 */ /* 0x000fe400078e000b */
[----:B------:R-:W4:Y:S04]  /*633a0*/  LDL.LU R11, [R1+0x3ae4] ;  /* 0x003ae400010b7983 */ /* 0x000f280000300800 */
[----:B------:R-:W4:Y:S04]  /*633b0*/  LDL.LU R9, [R1+0x3b0c] ;  /* 0x003b0c0001097983 */ /* 0x000f280000300800 */
[----:B------:R1:W-:Y:S01]  /*633c0*/  STL.64 [R1+0xb8], R18 ;  /* 0x0000b81201007387 */ /* 0x0003e20000100a00 */
[----:B--2---:R-:W-:-:S02]  /*633d0*/  IMAD.MOV.U32 R23, RZ, RZ, R14 ;  /* 0x000000ffff177224 */ /* 0x004fc400078e000e */
[----:B---3--:R-:W-:Y:S02]  /*633e0*/  IMAD.MOV.U32 R22, RZ, RZ, R13 ;  /* 0x000000ffff167224 */ /* 0x008fe400078e000d */
[----:B----4-:R-:W-:Y:S02]  /*633f0*/  IMAD.MOV.U32 R25, RZ, RZ, R5 ;  /* 0x000000ffff197224 */ /* 0x010fe400078e0005 */
[----:B------:R-:W-:Y:S01]  /*63400*/  IMAD.MOV.U32 R24, RZ, RZ, R4 ;  /* 0x000000ffff187224 */ /* 0x000fe200078e0004 */
[----:B------:R-:W2:Y:S04]  /*63410*/  LDL.LU R5, [R1+0x3ae8] ;  /* 0x003ae80001057983 */ /* 0x000ea80000300800 */
[----:B------:R2:W-:Y:S04]  /*63420*/  STL.64 [R1+0xc0], R22 ;  /* 0x0000c01601007387 */ /* 0x0005e80000100a00 */
[----:B------:R-:W3:Y:S01]  /*63430*/  LDL.LU R4, [R1+0x3af0] ;  /* 0x003af00001047983 */ /* 0x000ee20000300800 */
[----:B------:R-:W-:-:S02]  /*63440*/  ISETP.GT.AND P2, PT, R6, 0xf4, PT ;  /* 0x000000f40600780c */ /* 0x000fc40003f44270 */
[----:B------:R-:W-:Y:S01]  /*63450*/  PRMT R71, RZ, 0x7610, R71 ;  /* 0x00007610ff477816 */ /* 0x000fe20000000047 */
[----:B------:R4:W-:Y:S04]  /*63460*/  STL.64 [R1+0xc8], R24 ;  /* 0x0000c81801007387 */ /* 0x0009e80000100a00 */
[----:B------:R-:W4:Y:S01]  /*63470*/  LDL.LU R14, [R1+0x3aec] ;  /* 0x003aec00010e7983 */ /* 0x000f220000300800 */
[----:B------:R-:W-:-:S03]  /*63480*/  PRMT R64, RZ, 0x7610, R64 ;  /* 0x00007610ff407816 */ /* 0x000fc60000000040 */
[----:B------:R-:W4:Y:S04]  /*63490*/  LDL.LU R13, [R1+0x3af4] ;  /* 0x003af400010d7983 */ /* 0x000f280000300800 */
[----:B------:R0:W4:Y:S01]  /*634a0*/  @P4 LDG.E.U16 R71, desc[UR6][R26.64] ;  /* 0x000000061a474981 */ /* 0x000122000c1e1500 */
[----:B------:R-:W-:Y:S01]  /*634b0*/  PRMT R65, RZ, 0x7610, R65 ;  /* 0x00007610ff417816 */ /* 0x000fe20000000041 */
[----:B------:R-:W-:Y:S02]  /*634c0*/  IMAD.MOV.U32 R17, RZ, RZ, R16 ;  /* 0x000000ffff117224 */ /* 0x000fe400078e0010 */
[----:B------:R-:W-:Y:S01]  /*634d0*/  IMAD.MOV.U32 R16, RZ, RZ, R15 ;  /* 0x000000ffff107224 */ /* 0x000fe200078e000f */
[----:B------:R1:W4:Y:S04]  /*634e0*/  @P2 LDG.E.U16 R64, desc[UR6][R18.64] ;  /* 0x0000000612402981 */ /* 0x000328000c1e1500 */
[----:B------:R2:W4:Y:S01]  /*634f0*/  @P2 LDG.E.U16 R65, desc[UR6][R22.64] ;  /* 0x0000000616412981 */ /* 0x000522000c1e1500 */
[----:B0-----:R-:W-:-:S02]  /*63500*/  IMAD.MOV.U32 R26, RZ, RZ, R8 ;  /* 0x000000ffff1a7224 */ /* 0x001fc400078e0008 */
[----:B------:R-:W-:Y:S02]  /*63510*/  IMAD.MOV.U32 R27, RZ, RZ, R10 ;  /* 0x000000ffff1b7224 */ /* 0x000fe400078e000a */
[----:B------:R-:W4:Y:S04]  /*63520*/  LDL.LU R10, [R1+0x3b20] ;  /* 0x003b2000010a7983 */ /* 0x000f280000300800 */
[----:B------:R0:W-:Y:S04]  /*63530*/  STL.64 [R1+0xd0], R26 ;  /* 0x0000d01a01007387 */ /* 0x0001e80000100a00 */
[----:B------:R-:W4:Y:S01]  /*63540*/  LDL.LU R8, [R1+0x3b30] ;  /* 0x003b300001087983 */ /* 0x000f220000300800 */
[----:B-1----:R-:W-:-:S02]  /*63550*/  IMAD.MOV.U32 R19, RZ, RZ, R11 ;  /* 0x000000ffff137224 */ /* 0x002fc400078e000b */
[----:B------:R-:W-:Y:S01]  /*63560*/  IMAD.MOV.U32 R18, RZ, RZ, R9 ;  /* 0x000000ffff127224 */ /* 0x000fe200078e0009 */
[----:B------:R-:W4:Y:S04]  /*63570*/  LDL.LU R11, [R1+0x3b24] ;  /* 0x003b2400010b7983 */ /* 0x000f280000300800 */
[----:B------:R-:W4:Y:S04]  /*63580*/  LDL.LU R9, [R1+0x3b34] ;  /* 0x003b340001097983 */ /* 0x000f280000300800 */
[----:B------:R1:W-:Y:S04]  /*63590*/  STL.64 [R1+0x240], R16 ;  /* 0x0002401001007387 */ /* 0x0003e80000100a00 */
[----:B------:R0:W-:Y:S01]  /*635a0*/  STL.64 [R1+0x238], R18 ;  /* 0x0002381201007387 */ /* 0x0001e20000100a00 */
[----:B--2---:R-:W-:-:S02]  /*635b0*/  IMAD.MOV.U32 R23, RZ, RZ, R5 ;  /* 0x000000ffff177224 */ /* 0x004fc400078e0005 */
[----:B---3--:R-:W-:Y:S01]  /*635c0*/  IMAD.MOV.U32 R22, RZ, RZ, R4 ;  /* 0x000000ffff167224 */ /* 0x008fe200078e0004 */
[----:B------:R-:W2:Y:S04]  /*635d0*/  LDL.LU R5, [R1+0x3b28] ;  /* 0x003b280001057983 */ /* 0x000ea80000300800 */
[----:B------:R-:W3:Y:S01]  /*635e0*/  LDL.LU R4, [R1+0x3b38] ;  /* 0x003b380001047983 */ /* 0x000ee20000300800 */
[----:B------:R-:W-:Y:S02]  /*635f0*/  ISETP.GT.AND P4, PT, R6, 0xf5, PT ;  /* 0x000000f50600780c */ /* 0x000fe40003f84270 */
[----:B------:R-:W-:Y:S02]  /*63600*/  PRMT R67, RZ, 0x7610, R67 ;  /* 0x00007610ff437816 */ /* 0x000fe40000000043 */
[----:B------:R-:W-:-:S02]  /*63610*/  PRMT R66, RZ, 0x7610, R66 ;  /* 0x00007610ff427816 */ /* 0x000fc40000000042 */
[----:B------:R-:W-:Y:S02]  /*63620*/  PRMT R60, RZ, 0x7610, R60 ;  /* 0x00007610ff3c7816 */ /* 0x000fe4000000003c */
[----:B------:R-:W-:Y:S01]  /*63630*/  PRMT R61, RZ, 0x7610, R61 ;  /* 0x00007610ff3d7816 */ /* 0x000fe2000000003d */
[----:B------:R0:W3:Y:S04]  /*63640*/  @P2 LDG.E.U16 R67, desc[UR6][R26.64] ;  /* 0x000000061a432981 */ /* 0x0000e8000c1e1500 */
[----:B------:R-:W3:Y:S04]  /*63650*/  @P2 LDG.E.U16 R66, desc[UR6][R24.64] ;  /* 0x0000000618422981 */ /* 0x000ee8000c1e1500 */
[----:B------:R2:W-:Y:S01]  /*63660*/  STL.64 [R1+0xa8], R22 ;  /* 0x0000a81601007387 */ /* 0x0005e20000100a00 */
[----:B------:R-:W-:-:S03]  /*63670*/  PRMT R62, RZ, 0x7610, R62 ;  /* 0x00007610ff3e7816 */ /* 0x000fc6000000003e */
[----:B------:R1:W3:Y:S04]  /*63680*/  @P4 LDG.E.U16 R60, desc[UR6][R16.64] ;  /* 0x00000006103c4981 */ /* 0x0002e8000c1e1500 */
[----:B------:R1:W3:Y:S04]  /*63690*/  @P4 LDG.E.U16 R61, desc[UR6][R18.64] ;  /* 0x00000006123d4981 */ /* 0x0002e8000c1e1500 */
[----:B------:R2:W3:Y:S04]  /*636a0*/  @P4 LDG.E.U16 R62, desc[UR6][R22.64] ;  /* 0x00000006163e4981 */ /* 0x0004e8000c1e1500 */
[----:B----4-:R-:W4:Y:S01]  /*636b0*/  LDL.LU R24, [R1+0x3b2c] ;  /* 0x003b2c0001187983 */ /* 0x010f220000300800 */
[----:B0-----:R-:W-:-:S02]  /*636c0*/  IMAD.MOV.U32 R26, RZ, RZ, R13 ;  /* 0x000000ffff1a7224 */ /* 0x001fc400078e000d */
[----:B------:R-:W-:Y:S01]  /*636d0*/  IMAD.MOV.U32 R27, RZ, RZ, R14 ;  /* 0x000000ffff1b7224 */ /* 0x000fe200078e000e */
[----:B------:R-:W4:Y:S04]  /*636e0*/  LDL.LU R15, [R1+0x3b3c] ;  /* 0x003b3c00010f7983 */ /* 0x000f280000300800 */
[----:B------:R-:W-:Y:S01]  /*636f0*/  STL.64 [R1+0xb0], R26 ;  /* 0x0000b01a01007387 */ /* 0x000fe20000100a00 */
[----:B-1----:R-:W-:Y:S02]  /*63700*/  IMAD.MOV.U32 R16, RZ, RZ, R8 ;  /* 0x000000ffff107224 */ /* 0x002fe400078e0008 */
[----:B------:R-:W-:Y:S01]  /*63710*/  IMAD.MOV.U32 R17, RZ, RZ, R10 ;  /* 0x000000ffff117224 */ /* 0x000fe200078e000a */
[----:B------:R-:W4:Y:S04]  /*63720*/  LDL.LU R14, [R1+0x3b40] ;  /* 0x003b4000010e7983 */ /* 0x000f280000300800 */
[----:B------:R-:W4:Y:S04]  /*63730*/  LDL.LU R13, [R1+0x3b48] ;  /* 0x003b4800010d7983 */ /* 0x000f280000300800 */
[----:B------:R-:W4:Y:S01]  /*63740*/  LDL.LU R10, [R1+0x3b44] ;  /* 0x003b4400010a7983 */ /* 0x000f220000300800 */
[----:B------:R-:W-:-:S02]  /*63750*/  IMAD.MOV.U32 R18, RZ, RZ, R9 ;  /* 0x000000ffff127224 */ /* 0x000fc400078e0009 */
[----:B------:R-:W-:Y:S01]  /*63760*/  IMAD.MOV.U32 R19, RZ, RZ, R11 ;  /* 0x000000ffff137224 */ /* 0x000fe200078e000b */
[----:B------:R-:W4:Y:S04]  /*63770*/  LDL.LU R8, [R1+0x3b4c] ;  /* 0x003b4c0001087983 */ /* 0x000f280000300800 */
[----:B------:R0:W-:Y:S04]  /*63780*/  STL.64 [R1+0x88], R16 ;  /* 0x0000881001007387 */ /* 0x0001e80000100a00 */
[----:B------:R-:W4:Y:S04]  /*63790*/  LDL.LU R11, [R1+0x3b50] ;  /* 0x003b5000010b7983 */ /* 0x000f280000300800 */
[----:B------:R-:W4:Y:S04]  /*637a0*/  LDL.LU R9, [R1+0x3b58] ;  /* 0x003b580001097983 */ /* 0x000f280000300800 */
[----:B------:R1:W-:Y:S01]  /*637b0*/  STL.64 [R1+0x90], R18 ;  /* 0x0000901201007387 */ /* 0x0003e20000100a00 */
[----:B--2---:R-:W-:-:S02]  /*637c0*/  IMAD.MOV.U32 R23, RZ, RZ, R5 ;  /* 0x000000ffff177224 */ /* 0x004fc400078e0005 */
[----:B---3--:R-:W-:Y:S01]  /*637d0*/  IMAD.MOV.U32 R22, RZ, RZ, R4 ;  /* 0x000000ffff167224 */ /* 0x008fe200078e0004 */
[----:B------:R-:W2:Y:S04]  /*637e0*/  LDL.LU R5, [R1+0x3b54] ;  /* 0x003b540001057983 */ /* 0x000ea80000300800 */
[----:B------:R-:W3:Y:S01]  /*637f0*/  LDL.LU R4, [R1+0x3b5c] ;  /* 0x003b5c0001047983 */ /* 0x000ee20000300800 */
[----:B------:R-:W-:Y:S02]  /*63800*/  PRMT R63, RZ, 0x7610, R63 ;  /* 0x00007610ff3f7816 */ /* 0x000fe4000000003f */
[----:B------:R-:W-:Y:S02]  /*63810*/  ISETP.GT.AND P2, PT, R6, 0xf6, PT ;  /* 0x000000f60600780c */ /* 0x000fe40003f44270 */
[----:B------:R-:W-:-:S02]  /*63820*/  PRMT R58, RZ, 0x7610, R58 ;  /* 0x00007610ff3a7816 */ /* 0x000fc4000000003a */
[----:B------:R-:W3:Y:S01]  /*63830*/  @P4 LDG.E.U16 R63, desc[UR6][R26.64] ;  /* 0x000000061a3f4981 */ /* 0x000ee2000c1e1500 */
[----:B------:R-:W-:Y:S02]  /*63840*/  ISETP.GT.AND P4, PT, R6, 0xf7, PT ;  /* 0x000000f70600780c */ /* 0x000fe40003f84270 */
[----:B------:R-:W-:Y:S02]  /*63850*/  PRMT R57, RZ, 0x7610, R57 ;  /* 0x00007610ff397816 */ /* 0x000fe40000000039 */
[----:B------:R-:W-:Y:S01]  /*63860*/  PRMT R56, RZ, 0x7610, R56 ;  /* 0x00007610ff387816 */ /* 0x000fe20000000038 */
[----:B------:R2:W-:Y:S01]  /*63870*/  STL.64 [R1+0x98], R22 ;  /* 0x0000981601007387 */ /* 0x0005e20000100a00 */
[----:B------:R-:W-:-:S03]  /*63880*/  PRMT R3, RZ, 0x7610, R3 ;  /* 0x00007610ff037816 */ /* 0x000fc60000000003 */
[----:B------:R-:W3:Y:S04]  /*63890*/  @P2 LDG.E.U16 R58, desc[UR6][R22.64] ;  /* 0x00000006163a2981 */ /* 0x000ee8000c1e1500 */
[----:B------:R-:W3:Y:S01]  /*638a0*/  @P2 LDG.E.U16 R57, desc[UR6][R18.64] ;  /* 0x0000000612392981 */ /* 0x000ee2000c1e1500 */
[----:B------:R-:W-:Y:S01]  /*638b0*/  PRMT R2, RZ, 0x7610, R2 ;  /* 0x00007610ff027816 */ /* 0x000fe20000000002 */
[----:B----4-:R-:W-:Y:S02]  /*638c0*/  IMAD.MOV.U32 R25, RZ, RZ, R24 ;  /* 0x000000ffff197224 */ /* 0x010fe400078e0018 */
[----:B------:R0:W4:Y:S01]  /*638d0*/  @P2 LDG.E.U16 R56, desc[UR6][R16.64] ;  /* 0x0000000610382981 */ /* 0x000122000c1e1500 */
[----:B------:R-:W-:Y:S01]  /*638e0*/  PRMT R12, RZ, 0x7610, R12 ;  /* 0x00007610ff0c7816 */ /* 0x000fe2000000000c */
[----:B------:R-:W-:Y:S01]  /*638f0*/  IMAD.MOV.U32 R24, RZ, RZ, R15 ;  /* 0x000000ffff187224 */ /* 0x000fe200078e000f */
[----:B------:R-:W-:Y:S01]  /*63900*/  PRMT R7, RZ, 0x7610, R7 ;  /* 0x00007610ff077816 */ /* 0x000fe20000000007 */
[----:B------:R-:W-:-:S02]  /*63910*/  IMAD.MOV.U32 R15, RZ, RZ, R14 ;  /* 0x000000ffff0f7224 */ /* 0x000fc400078e000e */
[----:B------:R-:W-:Y:S02]  /*63920*/  IMAD.MOV.U32 R14, RZ, RZ, R13 ;  /* 0x000000ffff0e7224 */ /* 0x000fe400078e000d */
[----:B0-----:R-:W-:Y:S02]  /*63930*/  IMAD.MOV.U32 R17, RZ, RZ, R10 ;  /* 0x000000ffff117224 */ /* 0x001fe400078e000a */
[----:B------:R-:W-:Y:S01]  /*63940*/  IMAD.MOV.U32 R16, RZ, RZ, R8 ;  /* 0x000000ffff107224 */ /* 0x000fe200078e0008 */
[----:B------:R0:W4:Y:S01]  /*63950*/  @P4 LDG.E.U16 R7, desc[UR6][R14.64] ;  /* 0x000000060e074981 */ /* 0x000122000c1e1500 */
[----:B-1----:R-:W-:Y:S02]  /*63960*/  IMAD.MOV.U32 R19, RZ, RZ, R11 ;  /* 0x000000ffff137224 */ /* 0x002fe400078e000b */
[----:B------:R-:W-:Y:S01]  /*63970*/  IMAD.MOV.U32 R18, RZ, RZ, R9 ;  /* 0x000000ffff127224 */ /* 0x000fe200078e0009 */
[----:B------:R-:W4:Y:S04]  /*63980*/  @P4 LDG.E.U16 R12, desc[UR6][R16.64] ;  /* 0x00000006100c4981 */ /* 0x000f28000c1e1500 */
[----:B------:R-:W4:Y:S04]  /*63990*/  @P4 LDG.E.U16 R2, desc[UR6][R18.64] ;  /* 0x0000000612024981 */ /* 0x000f28000c1e1500 */
[----:B------:R-:W-:Y:S04]  /*639a0*/  STL.64 [R1+0xa0], R24 ;  /* 0x0000a01801007387 */ /* 0x000fe80000100a00 */
[----:B------:R-:W0:Y:S04]  /*639b0*/  LDL.LU R10, [R1+0x3b60] ;  /* 0x003b6000010a7983 */ /* 0x000e280000300800 */
[----:B------:R-:W4:Y:S01]  /*639c0*/  LDL.LU R8, [R1+0x3b70] ;  /* 0x003b700001087983 */ /* 0x000f220000300800 */
[----:B--2---:R-:W-:-:S02]  /*639d0*/  IMAD.MOV.U32 R23, RZ, RZ, R5 ;  /* 0x000000ffff177224 */ /* 0x004fc400078e0005 */
[----:B---3--:R-:W-:-:S05]  /*639e0*/  IMAD.MOV.U32 R22, RZ, RZ, R4 ;  /* 0x000000ffff167224 */ /* 0x008fca00078e0004 */
[----:B------:R-:W2:Y:S04]  /*639f0*/  @P4 LDG.E.U16 R3, desc[UR6][R22.64] ;  /* 0x0000000616034981 */ /* 0x000ea8000c1e1500 */
[----:B------:R0:W-:Y:S04]  /*63a00*/  STL.64 [R1+0x258], R14 ;  /* 0x0002580e01007387 */ /* 0x0001e80000100a00 */
[----:B------:R-:W-:Y:S04]  /*63a10*/  STL.64 [R1+0x250], R16 ;  /* 0x0002501001007387 */ /* 0x000fe80000100a00 */
[----:B------:R-:W3:Y:S04]  /*63a20*/  LDL.LU R13, [R1+0x3b64] ;  /* 0x003b6400010d7983 */ /* 0x000ee80000300800 */
[----:B------:R-:W3:Y:S04]  /*63a30*/  LDL.LU R4, [R1+0x3b74] ;  /* 0x003b740001047983 */ /* 0x000ee80000300800 */
[----:B------:R-:W-:Y:S04]  /*63a40*/  STL.64 [R1+0x78], R18 ;  /* 0x0000781201007387 */ /* 0x000fe80000100a00 */
[----:B------:R-:W-:Y:S04]  /*63a50*/  STL.64 [R1+0x80], R22 ;  /* 0x0000801601007387 */ /* 0x000fe80000100a00 */
[----:B------:R-:W3:Y:S04]  /*63a60*/  LDL.LU R11, [R1+0x3b68] ;  /* 0x003b6800010b7983 */ /* 0x000ee80000300800 */
[----:B------:R-:W3:Y:S04]  /*63a70*/  LDL.LU R9, [R1+0x3b78] ;  /* 0x003b780001097983 */ /* 0x000ee80000300800 */
[----:B------:R-:W3:Y:S01]  /*63a80*/  LDL.LU R5, [R1+0x3b6c] ;  /* 0x003b6c0001057983 */ /* 0x000ee20000300800 */
[----:B0-----:R-:W-:-:S02]  /*63a90*/  IMAD.MOV.U32 R15, RZ, RZ, R10 ;  /* 0x000000ffff0f7224 */ /* 0x001fc400078e000a */
[----:B----4-:R-:W-:Y:S01]  /*63aa0*/  IMAD.MOV.U32 R14, RZ, RZ, R8 ;  /* 0x000000ffff0e7224 */ /* 0x010fe200078e0008 */
[----:B--2---:R0:W-:Y:S04]  /*63ab0*/  STL [R1+0x2178], R3 ;  /* 0x0021780301007387 */ /* 0x0041e80000100800 */
[----:B0-----:R-:W2:Y:S04]  /*63ac0*/  LDL.LU R3, [R1+0x3b7c] ;  /* 0x003b7c0001037983 */ /* 0x001ea80000300800 */
[----:B------:R-:W-:Y:S04]  /*63ad0*/  STL [R1+0x2174], R2 ;  /* 0x0021740201007387 */ /* 0x000fe80000100800 */
[----:B------:R0:W-:Y:S04]  /*63ae0*/  STL [R1+0x2170], R12 ;  /* 0x0021700c01007387 */ /* 0x0001e80000100800 */
[----:B0-----:R-:W4:Y:S04]  /*63af0*/  LDL.LU R12, [R1+0x3b80] ;  /* 0x003b8000010c7983 */ /* 0x001f280000300800 */
[----:B------:R0:W-:Y:S04]  /*63b00*/  STL [R1+0x216c], R7 ;  /* 0x00216c0701007387 */ /* 0x0001e80000100800 */
[----:B0-----:R-:W4:Y:S04]  /*63b10*/  LDL.LU R7, [R1+0x3b9c] ;  /* 0x003b9c0001077983 */ /* 0x001f280000300800 */
[----:B------:R-:W4:Y:S04]  /*63b20*/  LDL.LU R10, [R1+0x3b84] ;  /* 0x003b8400010a7983 */ /* 0x000f280000300800 */
[----:B------:R-:W4:Y:S01]  /*63b30*/  LDL.LU R8, [R1+0x3b90] ;  /* 0x003b900001087983 */ /* 0x000f220000300800 */
[----:B------:R-:W0:Y:S01]  /*63b40*/  S2R R23, SR_TID.X ;  /* 0x0000000000177919 */ /* 0x000e220000002100 */
[----:B---3--:R-:W-:-:S02]  /*63b50*/  IMAD.MOV.U32 R16, RZ, RZ, R4 ;  /* 0x000000ffff107224 */ /* 0x008fc400078e0004 */
[----:B------:R-:W-:Y:S02]  /*63b60*/  IMAD.MOV.U32 R17, RZ, RZ, R13 ;  /* 0x000000ffff117224 */ /* 0x000fe400078e000d */
[----:B------:R-:W-:Y:S02]  /*63b70*/  IMAD.MOV.U32 R18, RZ, RZ, R9 ;  /* 0x000000ffff127224 */ /* 0x000fe400078e0009 */
[----:B------:R-:W-:Y:S01]  /*63b80*/  IMAD.MOV.U32 R19, RZ, RZ, R11 ;  /* 0x000000ffff137224 */ /* 0x000fe200078e000b */
[----:B------:R1:W-:Y:S01]  /*63b90*/  STL.64 [R1+0x278], R14 ;  /* 0x0002780e01007387 */ /* 0x0003e20000100a00 */
[----:B------:R-:W-:-:S03]  /*63ba0*/  ISETP.GT.AND P5, PT, R6, 0xf9, PT ;  /* 0x000000f90600780c */ /* 0x000fc60003fa4270 */
[----:B------:R-:W3:Y:S04]  /*63bb0*/  LDL.LU R4, [R1+0x3b94] ;  /* 0x003b940001047983 */ /* 0x000ee80000300800 */
[----:B------:R0:W-:Y:S04]  /*63bc0*/  STL.64 [R1+0x270], R16 ;  /* 0x0002701001007387 */ /* 0x0001e80000100a00 */
[----:B------:R-:W3:Y:S04]  /*63bd0*/  LDL.LU R11, [R1+0x3b88] ;  /* 0x003b8800010b7983 */ /* 0x000ee80000300800 */
[----:B------:R3:W-:Y:S04]  /*63be0*/  STL.64 [R1+0x48], R18 ;  /* 0x0000481201007387 */ /* 0x0007e80000100a00 */
[----:B------:R-:W3:Y:S01]  /*63bf0*/  LDL.LU R9, [R1+0x3b8c] ;  /* 0x003b8c0001097983 */ /* 0x000ee20000300800 */
[----:B------:R-:W-:-:S02]  /*63c00*/  PRMT R59, RZ, 0x7610, R59 ;  /* 0x00007610ff3b7816 */ /* 0x000fc4000000003b */
[----:B------:R-:W-:Y:S02]  /*63c10*/  PRMT R48, RZ, 0x7610, R48 ;  /* 0x00007610ff307816 */ /* 0x000fe40000000030 */
[----:B------:R-:W-:Y:S02]  /*63c20*/  PRMT R49, RZ, 0x7610, R49 ;  /* 0x00007610ff317816 */ /* 0x000fe40000000031 */
[----:B------:R-:W3:Y:S04]  /*63c30*/  @P2 LDG.E.U16 R59, desc[UR6][R24.64] ;  /* 0x00000006183b2981 */ /* 0x000ee8000c1e1500 */
[----:B------:R-:W3:Y:S04]  /*63c40*/  @P5 LDG.E.U16 R48, desc[UR6][R14.64] ;  /* 0x000000060e305981 */ /* 0x000ee8000c1e1500 */
[----:B------:R1:W3:Y:S01]  /*63c50*/  @P5 LDG.E.U16 R49, desc[UR6][R16.64] ;  /* 0x0000000610315981 */ /* 0x0002e2000c1e1500 */
[----:B0-----:R-:W-:Y:S01]  /*63c60*/  LOP3.LUT R27, R23, 0x7f, RZ, 0xc0, !PT ;  /* 0x0000007f171b7812 */ /* 0x001fe200078ec0ff */
[----:B------:R-:W-:-:S02]  /*63c70*/  IMAD.MOV.U32 R23, RZ, RZ, R5 ;  /* 0x000000ffff177224 */ /* 0x000fc400078e0005 */
[----:B------:R-:W3:Y:S01]  /*63c80*/  LDL.LU R5, [R1+0x3b98] ;  /* 0x003b980001057983 */ /* 0x000ee20000300800 */
[----:B------:R-:W-:-:S04]  /*63c90*/  LOP3.LUT R2, R27, 0x80, RZ, 0xfc, !PT ;  /* 0x000000801b027812 */ /* 0x000fc800078efcff */
[----:B------:R-:W-:Y:S01]  /*63ca0*/  ISETP.GE.AND P2, PT, R2, R6, PT ;  /* 0x000000060200720c */ /* 0x000fe20003f46270 */
[----:B--2---:R-:W-:-:S05]  /*63cb0*/  IMAD.MOV.U32 R22, RZ, RZ, R3 ;  /* 0x000000ffff167224 */ /* 0x004fca00078e0003 */
[----:B------:R0:W-:Y:S04]  /*63cc0*/  STL.64 [R1+0x50], R22 ;  /* 0x0000501601007387 */ /* 0x0001e80000100a00 */
[----:B------:R-:W2:Y:S04]  /*63cd0*/  LDL.LU R3, [R1+0x3ba0] ;  /* 0x003ba00001037983 */ /* 0x000ea80000300800 */
[----:B------:R-:W2:Y:S04]  /*63ce0*/  LDL.LU R2, [R1+0x3bb8] ;  /* 0x003bb80001027983 */ /* 0x000ea80000300800 */
[----:B-1----:R-:W2:Y:S01]  /*63cf0*/  LDL.LU R14, [R1+0x3ba4] ;  /* 0x003ba400010e7983 */ /* 0x002ea20000300800 */
[----:B----4-:R-:W-:-:S02]  /*63d00*/  IMAD.MOV.U32 R13, RZ, RZ, R12 ;  /* 0x000000ffff0d7224 */ /* 0x010fc400078e000c */
[----:B------:R-:W-:Y:S02]  /*63d10*/  IMAD.MOV.U32 R12, RZ, RZ, R7 ;  /* 0x000000ffff0c7224 */ /* 0x000fe400078e0007 */
[----:B------:R-:W4:Y:S01]  /*63d20*/  LDL.LU R7, [R1+0x3bbc] ;  /* 0x003bbc0001077983 */ /* 0x000f220000300800 */
[----:B------:R-:W-:-:S03]  /*63d30*/  IMAD.MOV.U32 R17, RZ, RZ, R10 ;  /* 0x000000ffff117224 */ /* 0x000fc600078e000a */
[----:B------:R2:W-:Y:S01]  /*63d40*/  STL.64 [R1+0x28], R12 ;  /* 0x0000280c01007387 */ /* 0x0005e20000100a00 */
[----:B------:R-:W-:-:S03]  /*63d50*/  IMAD.MOV.U32 R16, RZ, RZ, R8 ;  /* 0x000000ffff107224 */ /* 0x000fc600078e0008 */
[----:B------:R-:W4:Y:S04]  /*63d60*/  LDL.LU R10, [R1+0x3ba8] ;  /* 0x003ba800010a7983 */ /* 0x000f280000300800 */
[----:B------:R-:W4:Y:S01]  /*63d70*/  LDL.LU R8, [R1+0x3bb0] ;  /* 0x003bb00001087983 */ /* 0x000f220000300800 */
[----:B------:R-:W-:Y:S02]  /*63d80*/  PRMT R50, RZ, 0x7610, R50 ;  /* 0x00007610ff327816 */ /* 0x000fe40000000032 */
[----:B------:R-:W-:Y:S02]  /*63d90*/  PRMT R51, RZ, 0x7610, R51 ;  /* 0x00007610ff337816 */ /* 0x000fe40000000033 */
[----:B------:R-:W-:Y:S01]  /*63da0*/  ISETP.GT.AND P4, PT, R6, 0xfa, PT ;  /* 0x000000fa0600780c */ /* 0x000fe20003f84270 */
[----:B------:R-:W-:Y:S04]  /*63db0*/  STL.64 [R1+0x30], R16 ;  /* 0x0000301001007387 */ /* 0x000fe80000100a00 */
[----:B------:R3:W4:Y:S04]  /*63dc0*/  @P5 LDG.E.U16 R50, desc[UR6][R18.64] ;  /* 0x0000000612325981 */ /* 0x000728000c1e1500 */
[----:B------:R0:W4:Y:S01]  /*63dd0*/  @P5 LDG.E.U16 R51, desc[UR6][R22.64] ;  /* 0x0000000616335981 */ /* 0x000122000c1e1500 */
[----:B------:R-:W-:-:S02]  /*63de0*/  PRMT R44, RZ, 0x7610, R44 ;  /* 0x00007610ff2c7816 */ /* 0x000fc4000000002c */
[----:B------:R-:W-:Y:S01]  /*63df0*/  PRMT R46, RZ, 0x7610, R46 ;  /* 0x00007610ff2e7816 */ /* 0x000fe2000000002e */
[----:B---3--:R-:W-:Y:S02]  /*63e00*/  IMAD.MOV.U32 R18, RZ, RZ, R4 ;  /* 0x000000ffff127224 */ /* 0x008fe400078e0004 */
[----:B------:R-:W-:Y:S01]  /*63e10*/  IMAD.MOV.U32 R19, RZ, RZ, R11 ;  /* 0x000000ffff137224 */ /* 0x000fe200078e000b */
[----:B------:R-:W3:Y:S01]  /*63e20*/  LDL.LU R4, [R1+0x3bb4] ;  /* 0x003bb40001047983 */ /* 0x000ee20000300800 */
[----:B0-----:R-:W-:-:S03]  /*63e30*/  IMAD.MOV.U32 R23, RZ, RZ, R9 ;  /* 0x000000ffff177224 */ /* 0x001fc600078e0009 */
[----:B------:R2:W3:Y:S01]  /*63e40*/  @P4 LDG.E.U16 R44, desc[UR6][R12.64] ;  /* 0x000000060c2c4981 */ /* 0x0004e2000c1e1500 */
[----:B------:R-:W-:-:S03]  /*63e50*/  PRMT R47, RZ, 0x7610, R47 ;  /* 0x00007610ff2f7816 */ /* 0x000fc6000000002f */
[----:B------:R0:W3:Y:S01]  /*63e60*/  @P4 LDG.E.U16 R46, desc[UR6][R18.64] ;  /* 0x00000006122e4981 */ /* 0x0000e2000c1e1500 */
[----:B------:R-:W-:-:S03]  /*63e70*/  IMAD.MOV.U32 R22, RZ, RZ, R5 ;  /* 0x000000ffff167224 */ /* 0x000fc600078e0005 */
[----:B------:R-:W3:Y:S04]  /*63e80*/  LDL.LU R5, [R1+0x3bac] ;  /* 0x003bac0001057983 */ /* 0x000ee80000300800 */
[----:B------:R0:W-:Y:S04]  /*63e90*/  STL.64 [R1+0x38], R18 ;  /* 0x0000381201007387 */ /* 0x0001e80000100a00 */
[----:B------:R-:W3:Y:S04]  /*63ea0*/  LDL.LU R11, [R1+0x3bc0] ;  /* 0x003bc000010b7983 */ /* 0x000ee80000300800 */
[----:B------:R1:W-:Y:S04]  /*63eb0*/  STL.64 [R1+0x40], R22 ;  /* 0x0000401601007387 */ /* 0x0003e80000100a00 */
[----:B------:R-:W3:Y:S04]  /*63ec0*/  LDL.LU R9, [R1+0x3bd0] ;  /* 0x003bd00001097983 */ /* 0x000ee80000300800 */
[----:B------:R1:W3:Y:S01]  /*63ed0*/  @P4 LDG.E.U16 R47, desc[UR6][R22.64] ;  /* 0x00000006162f4981 */ /* 0x0002e2000c1e1500 */
[----:B--2---:R-:W-:-:S02]  /*63ee0*/  IMAD.MOV.U32 R13, RZ, RZ, R3 ;  /* 0x000000ffff0d7224 */ /* 0x004fc400078e0003 */
[----:B------:R-:W-:Y:S02]  /*63ef0*/  IMAD.MOV.U32 R12, RZ, RZ, R2 ;  /* 0x000000ffff0c7224 */ /* 0x000fe400078e0002 */
[----:B0-----:R-:W-:Y:S01]  /*63f00*/  IMAD.MOV.U32 R19, RZ, RZ, R14 ;  /* 0x000000ffff137224 */ /* 0x001fe200078e000e */
[----:B------:R-:W2:Y:S04]  /*63f10*/  LDL.LU R3, [R1+0x3bc4] ;  /* 0x003bc40001037983 */ /* 0x000ea80000300800 */
[----:B------:R-:W2:Y:S04]  /*63f20*/  LDL.LU R2, [R1+0x3bd4] ;  /* 0x003bd40001027983 */ /* 0x000ea80000300800 */
[----:B------:R-:W-:Y:S01]  /*63f30*/  STL.64 [R1+0x290], R12 ;  /* 0x0002900c01007387 */ /* 0x000fe20000100a00 */
[----:B----4-:R-:W-:-:S03]  /*63f40*/  IMAD.MOV.U32 R18, RZ, RZ, R7 ;  /* 0x000000ffff127224 */ /* 0x010fc600078e0007 */
[----:B------:R-:W4:Y:S04]  /*63f50*/  LDL.LU R7, [R1+0x3bd8] ;  /* 0x003bd80001077983 */ /* 0x000f280000300800 */
[----:B------:R0:W-:Y:S01]  /*63f60*/  STL.64 [R1+0x288], R18 ;  /* 0x0002881201007387 */ /* 0x0001e20000100a00 */
[----:B-1----:R-:W-:-:S03]  /*63f70*/  IMAD.MOV.U32 R22, RZ, RZ, R8 ;  /* 0x000000ffff167224 */ /* 0x002fc600078e0008 */
[----:B------:R-:W4:Y:S01]  /*63f80*/  LDL.LU R8, [R1+0x3bc8] ;  /* 0x003bc80001087983 */ /* 0x000f220000300800 */
[----:B------:R-:W-:Y:S01]  /*63f90*/  PRMT R45, RZ, 0x7610, R45 ;  /* 0x00007610ff2d7816 */ /* 0x000fe2000000002d */
[----:B------:R-:W-:Y:S01]  /*63fa0*/  IMAD.MOV.U32 R23, RZ, RZ, R10 ;  /* 0x000000ffff177224 */ /* 0x000fe200078e000a */
[----:B------:R-:W-:-:S04]  /*63fb0*/  ISETP.GT.AND P5, PT, R6, 0xfb, PT ;  /* 0x000000fb0600780c */ /* 0x000fc80003fa4270 */
[----:B------:R-:W4:Y:S04]  /*63fc0*/  @P4 LDG.E.U16 R45, desc[UR6][R16.64] ;  /* 0x00000006102d4981 */ /* 0x000f28000c1e1500 */
[----:B------:R-:W-:Y:S01]  /*63fd0*/  STL.64 [R1+0x18], R22 ;  /* 0x0000181601007387 */ /* 0x000fe20000100a00 */
[----:B------:R-:W-:Y:S02]  /*63fe0*/  PRMT R41, RZ, 0x7610, R41 ;  /* 0x00007610ff297816 */ /* 0x000fe40000000029 */
[----:B------:R-:W-:Y:S01]  /*63ff0*/  PRMT R40, RZ, 0x7610, R40 ;  /* 0x00007610ff287816 */ /* 0x000fe20000000028 */
[----:B---3--:R-:W-:Y:S01]  /*64000*/  IMAD.MOV.U32 R24, RZ, RZ, R4 ;  /* 0x000000ffff187224 */ /* 0x008fe200078e0004 */
[----:B------:R-:W3:Y:S04]  /*64010*/  LDL.LU R16, [R1+0x3bcc] ;  /* 0x003bcc0001107983 */ /* 0x000ee80000300800 */
[----:B------:R-:W3:Y:S04]  /*64020*/  LDL.LU R15, [R1+0x3bdc] ;  /* 0x003bdc00010f7983 */ /* 0x000ee80000300800 */
[----:B------:R0:W3:Y:S04]  /*64030*/  @P5 LDG.E.U16 R41, desc[UR6][R18.64] ;  /* 0x0000000612295981 */ /* 0x0000e8000c1e1500 */
[----:B------:R-:W3:Y:S01]  /*64040*/  @P5 LDG.E.U16 R40, desc[UR6][R12.64] ;  /* 0x000000060c285981 */ /* 0x000ee2000c1e1500 */
[----:B------:R-:W-:-:S05]  /*64050*/  IMAD.MOV.U32 R25, RZ, RZ, R5 ;  /* 0x000000ffff197224 */ /* 0x000fca00078e0005 */
[----:B------:R-:W-:Y:S04]  /*64060*/  STL.64 [R1+0x20], R24 ;  /* 0x0000201801007387 */ /* 0x000fe80000100a00 */
[----:B------:R-:W3:Y:S04]  /*64070*/  LDL.LU R5, [R1+0x3be0] ;  /* 0x003be00001057983 */ /* 0x000ee80000300800 */
[----:B------:R-:W3:Y:S04]  /*64080*/  LDL.LU R4, [R1+0x3bfc] ;  /* 0x003bfc0001047983 */ /* 0x000ee80000300800 */
[----:B------:R-:W3:Y:S04]  /*64090*/  LDL.LU R10, [R1+0x3bf0] ;  /* 0x003bf000010a7983 */ /* 0x000ee80000300800 */
[----:B------:R-:W3:Y:S01]  /*640a0*/  LDL.LU R14, [R1+0x3be4] ;  /* 0x003be400010e7983 */ /* 0x000ee20000300800 */
[----:B0-----:R-:W-:-:S03]  /*640b0*/  IMAD.MOV.U32 R19, RZ, RZ, R11 ;  /* 0x000000ffff137224 */ /* 0x001fc600078e000b */
[----:B------:R-:W3:Y:S01]  /*640c0*/  LDL.LU R12, [R1+0x3be8] ;  /* 0x003be800010c7983 */ /* 0x000ee20000300800 */
[----:B------:R-:W-:-:S03]  /*640d0*/  IMAD.MOV.U32 R18, RZ, RZ, R9 ;  /* 0x000000ffff127224 */ /* 0x000fc600078e0009 */
[----:B------:R-:W3:Y:S04]  /*640e0*/  LDL.LU R11, [R1+0x3bf4] ;  /* 0x003bf400010b7983 */ /* 0x000ee80000300800 */
[----:B--2---:R0:W-:Y:S04]  /*640f0*/  STL.64 [R1], R2 ;  /* 0x0000000201007387 */ /* 0x0041e80000100a00 */
[----:B------:R-:W2:Y:S01]  /*64100*/  LDL.LU R13, [R1+0x3bec] ;  /* 0x003bec00010d7983 */ /* 0x000ea20000300800 */
[----:B----4-:R-:W-:Y:S02]  /*64110*/  IMAD.MOV.U32 R9, RZ, RZ, R8 ;  /* 0x000000ffff097224 */ /* 0x010fe400078e0008 */
[----:B------:R-:W-:-:S02]  /*64120*/  IMAD.MOV.U32 R8, RZ, RZ, R7 ;  /* 0x000000ffff087224 */ /* 0x000fc400078e0007 */
[----:B------:R-:W4:Y:S01]  /*64130*/  LDL.LU R7, [R1+0x3bf8] ;  /* 0x003bf80001077983 */ /* 0x000f220000300800 */
[----:B------:R-:W-:Y:S02]  /*64140*/  ISETP.GT.AND P4, PT, R6, 0xfc, PT ;  /* 0x000000fc0600780c */ /* 0x000fe40003f84270 */
[----:B------:R-:W-:Y:S02]  /*64150*/  PRMT R37, RZ, 0x7610, R37 ;  /* 0x00007610ff257816 */ /* 0x000fe40000000025 */
[----:B------:R-:W-:Y:S01]  /*64160*/  PRMT R38, RZ, 0x7610, R38 ;  /* 0x00007610ff267816 */ /* 0x000fe20000000026 */
[----:B------:R1:W-:Y:S01]  /*64170*/  STL.64 [R1+0x8], R8 ;  /* 0x0000080801007387 */ /* 0x0003e20000100a00 */
[----:B---3--:R-:W-:Y:S02]  /*64180*/  IMAD.MOV.U32 R17, RZ, RZ, R16 ;  /* 0x000000ffff117224 */ /* 0x008fe400078e0010 */
[----:B------:R-:W-:-:S05]  /*64190*/  IMAD.MOV.U32 R16, RZ, RZ, R15 ;  /* 0x000000ffff107224 */ /* 0x000fca00078e000f */
[----:B------:R-:W3:Y:S04]  /*641a0*/  @P4 LDG.E.U16 R37, desc[UR6][R2.64] ;  /* 0x0000000602254981 */ /* 0x000ee8000c1e1500 */
[----:B------:R1:W3:Y:S04]  /*641b0*/  @P4 LDG.E.U16 R38, desc[UR6][R8.64] ;  /* 0x0000000608264981 */ /* 0x0002e8000c1e1500 */
[----:B------:R2:W-:Y:S01]  /*641c0*/  STL.64 [R1+0x10], R16 ;  /* 0x0000101001007387 */ /* 0x0005e20000100a00 */
[----:B------:R-:W-:Y:S02]  /*641d0*/  PRMT R39, RZ, 0x7610, R39 ;  /* 0x00007610ff277816 */ /* 0x000fe40000000027 */
[----:B------:R-:W-:-:S02]  /*641e0*/  PRMT R43, RZ, 0x7610, R43 ;  /* 0x00007610ff2b7816 */ /* 0x000fc4000000002b */
[----:B------:R-:W-:Y:S02]  /*641f0*/  PRMT R42, RZ, 0x7610, R42 ;  /* 0x00007610ff2a7816 */ /* 0x000fe4000000002a */
[----:B------:R2:W3:Y:S04]  /*64200*/  @P4 LDG.E.U16 R39, desc[UR6][R16.64] ;  /* 0x0000000610274981 */ /* 0x0004e8000c1e1500 */
[----:B0-----:R-:W3:Y:S04]  /*64210*/  LDL.LU R3, [R1+0x3c00] ;  /* 0x003c000001037983 */ /* 0x001ee80000300800 */
[----:B------:R-:W3:Y:S04]  /*64220*/  LDL.LU R2, [R1+0x3c18] ;  /* 0x003c180001027983 */ /* 0x000ee80000300800 */
[----:B------:R-:W-:Y:S04]  /*64230*/  STL [R1+0x3d80], R18 ;  /* 0x003d801201007387 */ /* 0x000fe80000100800 */
[----:B------:R-:W-:Y:S04]  /*64240*/  STL [R1+0x3d7c], R19 ;  /* 0x003d7c1301007387 */ /* 0x000fe80000100800 */
[----:B------:R-:W3:Y:S04]  /*64250*/  @P5 LDG.E.U16 R43, desc[UR6][R24.64] ;  /* 0x00000006182b5981 */ /* 0x000ee8000c1e1500 */
[----:B------:R-:W3:Y:S01]  /*64260*/  @P5 LDG.E.U16 R42, desc[UR6][R22.64] ;  /* 0x00000006162a5981 */ /* 0x000ee2000c1e1500 */
[----:B-1----:R-:W-:-:S02]  /*64270*/  IMAD.MOV.U32 R9, RZ, RZ, R5 ;  /* 0x000000ffff097224 */ /* 0x002fc400078e0005 */
[----:B------:R-:W-:Y:S02]  /*64280*/  IMAD.MOV.U32 R8, RZ, RZ, R4 ;  /* 0x000000ffff087224 */ /* 0x000fe400078e0004 */
[----:B------:R-:W-:Y:S02]  /*64290*/  IMAD.MOV.U32 R52, RZ, RZ, R10 ;  /* 0x000000ffff347224 */ /* 0x000fe400078e000a */
[----:B------:R-:W-:Y:S01]  /*642a0*/  IMAD.MOV.U32 R53, RZ, RZ, R14 ;  /* 0x000000ffff357224 */ /* 0x000fe200078e000e */
[----:B------:R-:W3:Y:S04]  /*642b0*/  LDL.LU R5, [R1+0x3c04] ;  /* 0x003c040001057983 */ /* 0x000ee80000300800 */
[----:B------:R-:W3:Y:S04]  /*642c0*/  LDL.LU R4, [R1+0x3c1c] ;  /* 0x003c1c0001047983 */ /* 0x000ee80000300800 */
[----:B------:R0:W-:Y:S04]  /*642d0*/  STL.64 [R1+0x2a8], R8 ;  /* 0x0002a80801007387 */ /* 0x0001e80000100a00 */
[----:B------:R-:W3:Y:S01]  /*642e0*/  LDL.LU R10, [R1+0x3c10] ;  /* 0x003c1000010a7983 */ /* 0x000ee20000300800 */
[----:B------:R-:W-:-:S03]  /*642f0*/  IMAD.MOV.U32 R14, RZ, RZ, R11 ;  /* 0x000000ffff0e7224 */ /* 0x000fc600078e000b */
[----:B------:R1:W-:Y:S01]  /*64300*/  STL.64 [R1+0x2a0], R52 ;  /* 0x0002a03401007387 */ /* 0x0003e20000100a00 */
[----:B------:R-:W-:-:S03]  /*64310*/  IMAD.MOV.U32 R15, RZ, RZ, R12 ;  /* 0x000000ffff0f7224 */ /* 0x000fc600078e000c */
[----:B------:R-:W3:Y:S04]  /*64320*/  LDL.LU R11, [R1+0x3c08] ;  /* 0x003c0800010b7983 */ /* 0x000ee80000300800 */
[----:B------:R-:W3:Y:S01]  /*64330*/  LDL.LU R12, [R1+0x3c14] ;  /* 0x003c1400010c7983 */ /* 0x000ee20000300800 */
[----:B------:R-:W-:Y:S02]  /*64340*/  ISETP.GT.AND P5, PT, R6, 0xfd, PT ;  /* 0x000000fd0600780c */ /* 0x000fe40003fa4270 */
[----:B------:R-:W-:-:S11]  /*64350*/  PRMT R32, RZ, 0x7610, R32 ;  /* 0x00007610ff207816 */ /* 0x000fd60000000020 */
[----:B------:R-:W3:Y:S01]  /*64360*/  @P5 LDG.E.U16 R32, desc[UR6][R8.64] ;  /* 0x0000000608205981 */ /* 0x000ee2000c1e1500 */
[----:B--2---:R-:W-:-:S03]  /*64370*/  IMAD.MOV.U32 R17, RZ, RZ, R13 ;  /* 0x000000ffff117224 */ /* 0x004fc600078e000d */
[----:B------:R-:W2:Y:S04]  /*64380*/  LDL.LU R13, [R1+0x3c0c] ;  /* 0x003c0c00010d7983 */ /* 0x000ea80000300800 */
[----:B------:R-:W2:Y:S04]  /*64390*/  LDL.LU R26, [R1+0x3c20] ;  /* 0x003c2000011a7983 */ /* 0x000ea80000300800 */
[----:B------:R-:W2:Y:S04]  /*643a0*/  LDL.LU R25, [R1+0x3c30] ;  /* 0x003c300001197983 */ /* 0x000ea80000300800 */
[----:B------:R-:W2:Y:S04]  /*643b0*/  LDL.LU R24, [R1+0x3c24] ;  /* 0x003c240001187983 */ /* 0x000ea80000300800 */
[----:B------:R-:W1:Y:S01]  /*643c0*/  LDL.LU R23, [R1+0x3c34] ;  /* 0x003c340001177983 */ /* 0x000e620000300800 */
[----:B----4-:R-:W-:-:S05]  /*643d0*/  MOV R16, R7 ;  /* 0x0000000700107202 */ /* 0x010fca0000000f00 */
[----:B------:R-:W-:Y:S04]  /*643e0*/  STL [R1+0x3d88], R16 ;  /* 0x003d881001007387 */ /* 0x000fe80000100800 */
[----:B------:R-:W-:Y:S04]  /*643f0*/  STL [R1+0x3d84], R17 ;  /* 0x003d841101007387 */ /* 0x000fe80000100800 */
[----:B------:R-:W-:Y:S04]  /*64400*/  STL [R1+0x3d90], R14 ;  /* 0x003d900e01007387 */ /* 0x000fe80000100800 */
[----:B------:R-:W-:Y:S04]  /*64410*/  STL [R1+0x3d8c], R15 ;  /* 0x003d8c0f01007387 */ /* 0x000fe80000100800 */
[----:B------:R-:W4:Y:S04]  /*64420*/  LDL.LU R22, [R1+0x3c28] ;  /* 0x003c280001167983 */ /* 0x000f280000300800 */
[----:B------:R-:W4:Y:S04]  /*64430*/  LDL.LU R7, [R1+0x3c38] ;  /* 0x003c380001077983 */ /* 0x000f280000300800 */
[----:B0-----:R-:W4:Y:S04]  /*64440*/  LDL.LU R8, [R1+0x3c3c] ;  /* 0x003c3c0001087983 */ /* 0x001f280000300800 */
[----:B------:R-:W4:Y:S01]  /*64450*/  LDL.LU R9, [R1+0x3c2c] ;  /* 0x003c2c0001097983 */ /* 0x000f220000300800 */
[----:B------:R-:W-:-:S02]  /*64460*/  PRMT R36, RZ, 0x7610, R36 ;  /* 0x00007610ff247816 */ /* 0x000fc40000000024 */
[----:B------:R-:W-:Y:S02]  /*64470*/  PRMT R35, RZ, 0x7610, R35 ;  /* 0x00007610ff237816 */ /* 0x000fe40000000023 */
[----:B------:R-:W-:Y:S02]  /*64480*/  PRMT R34, RZ, 0x7610, R34 ;  /* 0x00007610ff227816 */ /* 0x000fe40000000022 */
[----:B------:R-:W-:Y:S01]  /*64490*/  PRMT R33, RZ, 0x7610, R33 ;  /* 0x00007610ff217816 */ /* 0x000fe20000000021 */
[----:B------:R-:W4:Y:S01]  /*644a0*/  @P4 LDG.E.U16 R36, desc[UR6][R18.64] ;  /* 0x0000000612244981 */ /* 0x000f22000c1e1500 */
[----:B------:R-:W-:-:S03]  /*644b0*/  ISETP.GT.AND P4, PT, R6, 0xfe, PT ;  /* 0x000000fe0600780c */ /* 0x000fc60003f84270 */
[----:B------:R-:W4:Y:S04]  /*644c0*/  @P5 LDG.E.U16 R35, desc[UR6][R16.64] ;  /* 0x0000000610235981 */ /* 0x000f28000c1e1500 */
[----:B------:R-:W4:Y:S04]  /*644d0*/  @P5 LDG.E.U16 R34, desc[UR6][R14.64] ;  /* 0x000000060e225981 */ /* 0x000f28000c1e1500 */
[----:B------:R1:W4:Y:S01]  /*644e0*/  @P5 LDG.E.U16 R33, desc[UR6][R52.64] ;  /* 0x0000000634215981 */ /* 0x000322000c1e1500 */
[----:B------:R-:W-:Y:S02]  /*644f0*/  PRMT R31, RZ, 0x7610, R31 ;  /* 0x00007610ff1f7816 */ /* 0x000fe4000000001f */
[----:B------:R-:W-:-:S02]  /*64500*/  PRMT R30, RZ, 0x7610, R30 ;  /* 0x00007610ff1e7816 */ /* 0x000fc4000000001e */
[----:B------:R-:W-:Y:S02]  /*64510*/  PRMT R29, RZ, 0x7610, R29 ;  /* 0x00007610ff1d7816 */ /* 0x000fe4000000001d */
[----:B------:R-:W-:Y:S02]  /*64520*/  PRMT R28, RZ, 0x7610, R28 ;  /* 0x00007610ff1c7816 */ /* 0x000fe4000000001c */
[----:B------:R-:W-:Y:S02]  /*64530*/  ISETP.GT.AND P5, PT, R6, 0xff, PT ;  /* 0x000000ff0600780c */ /* 0x000fe40003fa4270 */
[----:B------:R-:W-:Y:S02]  /*64540*/  PRMT R20, RZ, 0x7610, R20 ;  /* 0x00007610ff147816 */ /* 0x000fe40000000014 */
[----:B---3--:R-:W3:Y:S01]  /*64550*/  @P4 LDG.E.U16 R28, desc[UR6][R2.64] ;  /* 0x00000006021c4981 */ /* 0x008ee2000c1e1500 */
[----:B------:R-:W-:-:S03]  /*64560*/  PRMT R21, RZ, 0x7610, R21 ;  /* 0x00007610ff157816 */ /* 0x000fc60000000015 */
[----:B------:R-:W3:Y:S04]  /*64570*/  @P4 LDG.E.U16 R29, desc[UR6][R4.64] ;  /* 0x00000006041d4981 */ /* 0x000ee8000c1e1500 */
[----:B------:R-:W3:Y:S04]  /*64580*/  @P4 LDG.E.U16 R30, desc[UR6][R10.64] ;  /* 0x000000060a1e4981 */ /* 0x000ee8000c1e1500 */
[----:B------:R-:W-:Y:S01]  /*64590*/  STL [R1+0x3d98], R12 ;  /* 0x003d980c01007387 */ /* 0x000fe20000100800 */
[----:B------:R-:W-:Y:S02]  /*645a0*/  PRMT R55, RZ, 0x7610, R55 ;  /* 0x00007610ff377816 */ /* 0x000fe40000000037 */
[----:B------:R-:W-:Y:S01]  /*645b0*/  PRMT R74, RZ, 0x7610, R74 ;  /* 0x00007610ff4a7816 */ /* 0x000fe2000000004a */
[----:B--2---:R-:W2:Y:S01]  /*645c0*/  @P4 LDG.E.U16 R31, desc[UR6][R12.64] ;  /* 0x000000060c1f4981 */ /* 0x004ea2000c1e1500 */
[----:B------:R-:W-:-:S03]  /*645d0*/  ISETP.GE.AND P4, PT, R27, R6, PT ;  /* 0x000000061b00720c */ /* 0x000fc60003f86270 */
[----:B------:R-:W-:Y:S04]  /*645e0*/  STL [R1+0x3d94], R13 ;  /* 0x003d940d01007387 */ /* 0x000fe80000100800 */
[----:B------:R-:W-:Y:S01]  /*645f0*/  STL [R1+0x3da0], R10 ;  /* 0x003da00a01007387 */ /* 0x000fe20000100800 */
[----:B------:R-:W-:Y:S02]  /*64600*/  IMAD.MOV.U32 R72, RZ, RZ, R25 ;  /* 0x000000ffff487224 */ /* 0x000fe400078e0019 */
[----:B------:R-:W-:Y:S01]  /*64610*/  IMAD.MOV.U32 R73, RZ, RZ, R26 ;  /* 0x000000ffff497224 */ /* 0x000fe200078e001a */
[----:B------:R-:W-:Y:S04]  /*64620*/  STL [R1+0x3d9c], R11 ;  /* 0x003d9c0b01007387 */ /* 0x000fe80000100800 */
[----:B------:R-:W-:Y:S01]  /*64630*/  STL [R1+0x3da8], R4 ;  /* 0x003da80401007387 */ /* 0x000fe20000100800 */
[----:B-1----:R-:W-:-:S02]  /*64640*/  IMAD.MOV.U32 R52, RZ, RZ, R23 ;  /* 0x000000ffff347224 */ /* 0x002fc400078e0017 */
[----:B------:R-:W-:Y:S01]  /*64650*/  IMAD.MOV.U32 R53, RZ, RZ, R24 ;  /* 0x000000ffff357224 */ /* 0x000fe200078e0018 */
[----:B------:R-:W-:Y:S04]  /*64660*/  STL [R1+0x3da4], R5 ;  /* 0x003da40501007387 */ /* 0x000fe80000100800 */
[----:B------:R-:W-:Y:S04]  /*64670*/  STL [R1+0x3db0], R2 ;  /* 0x003db00201007387 */ /* 0x000fe80000100800 */
[----:B------:R-:W-:Y:S04]  /*64680*/  STL [R1+0x3dac], R3 ;  /* 0x003dac0301007387 */ /* 0x000fe80000100800 */
[----:B------:R-:W2:Y:S04]  /*64690*/  @P5 LDG.E.U16 R55, desc[UR6][R72.64] ;  /* 0x0000000648375981 */ /* 0x000ea8000c1e1500 */
[----:B------:R-:W-:Y:S01]  /*646a0*/  STL.64 [R1+0x118], R72 ;  /* 0x0001184801007387 */ /* 0x000fe20000100a00 */
[----:B----4-:R-:W-:-:S02]  /*646b0*/  IMAD.MOV.U32 R6, RZ, RZ, R7 ;  /* 0x000000ffff067224 */ /* 0x010fc400078e0007 */
[----:B------:R-:W-:Y:S01]  /*646c0*/  IMAD.MOV.U32 R7, RZ, RZ, R22 ;  /* 0x000000ffff077224 */ /* 0x000fe200078e0016 */
[----:B------:R-:W4:Y:S04]  /*646d0*/  @P5 LDG.E.U16 R21, desc[UR6][R8.64] ;  /* 0x0000000608155981 */ /* 0x000f28000c1e1500 */
[----:B------:R-:W2:Y:S04]  /*646e0*/  @P5 LDG.E.U16 R74, desc[UR6][R52.64] ;  /* 0x00000006344a5981 */ /* 0x000ea8000c1e1500 */
[----:B------:R-:W2:Y:S04]  /*646f0*/  @P5 LDG.E.U16 R20, desc[UR6][R6.64] ;  /* 0x0000000606145981 */ /* 0x000ea8000c1e1500 */
[----:B------:R-:W-:Y:S04]  /*64700*/  STL.64 [R1+0x110], R52 ;  /* 0x0001103401007387 */ /* 0x000fe80000100a00 */
[----:B------:R-:W-:Y:S04]  /*64710*/  STL [R1+0x3db8], R8 ;  /* 0x003db80801007387 */ /* 0x000fe80000100800 */
[----:B------:R-:W-:Y:S04]  /*64720*/  STL [R1+0x3db4], R9 ;  /* 0x003db40901007387 */ /* 0x000fe80000100800 */
        /* <DEDUP_REMOVED lines=13> */
[----:B------:R-:W3:Y:S01]  /*64800*/  LDL.LU R88, [R1+0x2d2c] ;  /* 0x002d2c0001587983 */ /* 0x000ee20000300800 */
[----:B------:R-:W-:Y:S06]  /*64810*/  BAR.SYNC.DEFER_BLOCKING 0x0 ;  /* 0x0000000000007b1d */ /* 0x000fec0000010000 */
        /* <DEDUP_REMOVED lines=8> */
[----:B--2---:R0:W-:Y:S04]  /*648a0*/  STL [R1+0x2164], R20 ;  /* 0x0021641401007387 */ /* 0x0041e80000100800 */
[----:B0-----:R-:W2:Y:S04]  /*648b0*/  LDL.LU R20, [R1+0x2c28] ;  /* 0x002c280001147983 */ /* 0x001ea80000300800 */
[----:B----4-:R0:W-:Y:S04]  /*648c0*/  STL [R1+0x2168], R21 ;  /* 0x0021681501007387 */ /* 0x0101e80000100800 */
[----:B0-----:R-:W4:Y:S04]  /*648d0*/  LDL.LU R21, [R1+0x2c24] ;  /* 0x002c240001157983 */ /* 0x001f280000300800 */
[----:B------:R-:W4:Y:S04]  /*648e0*/  LDL.LU R92, [R1+0x2bb0] ;  /* 0x002bb000015c7983 */ /* 0x000f280000300800 */
[----:B------:R-:W4:Y:S04]  /*648f0*/  LDL.LU R26, [R1+0x2bac] ;  /* 0x002bac00011a7983 */ /* 0x000f280000300800 */
[----:B------:R-:W4:Y:S04]  /*64900*/  LDL.LU R23, [R1+0x2ba8] ;  /* 0x002ba80001177983 */ /* 0x000f280000300800 */
[----:B------:R-:W-:Y:S04]  /*64910*/  STL [R1+0x3dc0], R6 ;  /* 0x003dc00601007387 */ /* 0x000fe80000100800 */
[----:B------:R-:W-:Y:S04]  /*64920*/  STL [R1+0x3dbc], R7 ;  /* 0x003dbc0701007387 */ /* 0x000fe80000100800 */
[----:B------:R-:W4:Y:S04]  /*64930*/  LDL.LU.64 R52, [R1+0x3f20] ;  /* 0x003f200001347983 */ /* 0x000f280000300a00 */
[----:B------:R0:W-:Y:S04]  /*64940*/  STL [R1+0x215c], R55 ;  /* 0x00215c3701007387 */ /* 0x0001e80000100800 */
[----:B---3--:R-:W-:Y:S04]  /*64950*/  STS.U16 [R0+UR76+0x40000], R75 ;  /* 0x0400004b00007988 */ /* 0x008fe8000800044c */
[----:B------:R-:W-:Y:S04]  /*64960*/  STS.U16 [R0+UR76+0x50000], R76 ;  /* 0x0500004c00007988 */ /* 0x000fe8000800044c */
[----:B------:R-:W-:Y:S04]  /*64970*/  STS.U16 [R0+UR76+0x60000], R77 ;  /* 0x0600004d00007988 */ /* 0x000fe8000800044c */
[----:B0-----:R-:W3:Y:S04]  /*64980*/  LDL.LU R55, [R1+0x2ba4] ;  /* 0x002ba40001377983 */ /* 0x001ee80000300800 */
[----:B------:R0:W-:Y:S04]  /*64990*/  STL [R1+0x2160], R74 ;  /* 0x0021604a01007387 */ /* 0x0001e80000100800 */
[----:B------:R-:W3:Y:S04]  /*649a0*/  LDL.LU R72, [R1+0x2b30] ;  /* 0x002b300001487983 */ /* 0x000ee80000300800 */
[----:B------:R-:W3:Y:S04]  /*649b0*/  LDL.LU R73, [R1+0x2b2c] ;  /* 0x002b2c0001497983 */ /* 0x000ee80000300800 */
[----:B------:R1:W-:Y:S04]  /*649c0*/  STS.U16 [R0+UR76+0x70000], R78 ;  /* 0x0700004e00007988 */ /* 0x0003e8000800044c */
[----:B------:R1:W-:Y:S04]  /*649d0*/  STS.U16 [R0+UR76+0x40400], R79 ;  /* 0x0404004f00007988 */ /* 0x0003e8000800044c */
[----:B------:R1:W-:Y:S04]  /*649e0*/  STS.U16 [R0+UR76+0x50400], R80 ;  /* 0x0504005000007988 */ /* 0x0003e8000800044c */
[----:B0-----:R-:W3:Y:S04]  /*649f0*/  LDL.LU R74, [R1+0x2b28] ;  /* 0x002b2800014a7983 */ /* 0x001ee80000300800 */
[----:B------:R-:W3:Y:S04]  /*64a00*/  LDL.LU R75, [R1+0x2b24] ;  /* 0x002b2400014b7983 */ /* 0x000ee80000300800 */
[----:B------:R-:W3:Y:S04]  /*64a10*/  LDL.LU R76, [R1+0x2ab0] ;  /* 0x002ab000014c7983 */ /* 0x000ee80000300800 */
[----:B------:R-:W3:Y:S04]  /*64a20*/  LDL.LU R77, [R1+0x2aac] ;  /* 0x002aac00014d7983 */ /* 0x000ee80000300800 */
[----:B-1----:R-:W3:Y:S04]  /*64a30*/  LDL.LU R78, [R1+0x2aa8] ;  /* 0x002aa800014e7983 */ /* 0x002ee80000300800 */
[----:B------:R-:W3:Y:S04]  /*64a40*/  LDL.LU R79, [R1+0x2aa4] ;  /* 0x002aa400014f7983 */ /* 0x000ee80000300800 */
[----:B------:R0:W-:Y:S04]  /*64a50*/  STS.U16 [R0+UR76+0x60400], R81 ;  /* 0x0604005100007988 */ /* 0x0001e8000800044c */
[----:B------:R-:W3:Y:S04]  /*64a60*/  LDL.LU R80, [R1+0x2a30] ;  /* 0x002a300001507983 */ /* 0x000ee80000300800 */
[----:B------:R1:W-:Y:S04]  /*64a70*/  STS.U16 [R0+UR76+0x70400], R82 ;  /* 0x0704005200007988 */ /* 0x0003e8000800044c */
[----:B------:R1:W-:Y:S04]  /*64a80*/  STS.U16 [R0+UR76+0x40800], R83 ;  /* 0x0408005300007988 */ /* 0x0003e8000800044c */
[----:B0-----:R-:W3:Y:S04]  /*64a90*/  LDL.LU R81, [R1+0x2a2c] ;  /* 0x002a2c0001517983 */ /* 0x001ee80000300800 */
[----:B-1----:R-:W3:Y:S04]  /*64aa0*/  LDL.LU R82, [R1+0x2a28] ;  /* 0x002a280001527983 */ /* 0x002ee80000300800 */
[----:B------:R-:W3:Y:S04]  /*64ab0*/  LDL.LU R83, [R1+0x2a24] ;  /* 0x002a240001537983 */ /* 0x000ee80000300800 */
[----:B------:R0:W-:Y:S04]  /*64ac0*/  STS.U16 [R0+UR76+0x50800], R84 ;  /* 0x0508005400007988 */ /* 0x0001e8000800044c */
[----:B------:R1:W-:Y:S04]  /*64ad0*/  STS.U16 [R0+UR76+0x60800], R85 ;  /* 0x0608005500007988 */ /* 0x0003e8000800044c */
[----:B------:R0:W-:Y:S04]  /*64ae0*/  STS.U16 [R0+UR76+0x70800], R86 ;  /* 0x0708005600007988 */ /* 0x0001e8000800044c */
[----:B------:R0:W-:Y:S04]  /*64af0*/  STS.U16 [R0+UR76+0x40c00], R87 ;  /* 0x040c005700007988 */ /* 0x0001e8000800044c */
[----:B------:R1:W-:Y:S04]  /*64b00*/  STS.U16 [R0+UR76+0x50c00], R88 ;  /* 0x050c005800007988 */ /* 0x0003e8000800044c */
[----:B------:R1:W-:Y:S04]  /*64b10*/  STS.U16 [R0+UR76+0x60c00], R89 ;  /* 0x060c005900007988 */ /* 0x0003e8000800044c */
[----:B0-----:R-:W3:Y:S04]  /*64b20*/  LDL.LU R84, [R1+0x29b0] ;  /* 0x0029b00001547983 */ /* 0x001ee80000300800 */
[----:B-1----:R-:W3:Y:S04]  /*64b30*/  LDL.LU R85, [R1+0x29ac] ;  /* 0x0029ac0001557983 */ /* 0x002ee80000300800 */
[----:B------:R-:W3:Y:S04]  /*64b40*/  LDL.LU R86, [R1+0x29a8] ;  /* 0x0029a80001567983 */ /* 0x000ee80000300800 */
[----:B------:R-:W3:Y:S04]  /*64b50*/  LDL.LU R87, [R1+0x29a4] ;  /* 0x0029a40001577983 */ /* 0x000ee80000300800 */
[----:B------:R-:W3:Y:S04]  /*64b60*/  LDL.LU R88, [R1+0x2930] ;  /* 0x0029300001587983 */ /* 0x000ee80000300800 */
[----:B------:R0:W-:Y:S04]  /*64b70*/  STS.U16 [R0+UR76+0x70c00], R90 ;  /* 0x070c005a00007988 */ /* 0x0001e8000800044c */
[----:B------:R-:W3:Y:S04]  /*64b80*/  LDL.LU R89, [R1+0x292c] ;  /* 0x00292c0001597983 */ /* 0x000ee80000300800 */
        /* <DEDUP_REMOVED lines=12> */
[----:B0-----:R-:W3:Y:S04]  /*64c50*/  LDL.LU R27, [R1+0x2830] ;  /* 0x00283000011b7983 */ /* 0x001ee80000300800 */
[----:B--2---:R0:W-:Y:S04]  /*64c60*/  STS.U16 [R0+UR76+0x61400], R20 ;  /* 0x0614001400007988 */ /* 0x0041e8000800044c */
[----:B0-----:R-:W2:Y:S04]  /*64c70*/  LDL.LU R20, [R1+0x282c] ;  /* 0x00282c0001147983 */ /* 0x001ea80000300800 */
[----:B----4-:R0:W-:Y:S04]  /*64c80*/  STS.U16 [R0+UR76+0x71400], R21 ;  /* 0x0714001500007988 */ /* 0x0101e8000800044c */
[----:B------:R1:W-:Y:S04]  /*64c90*/  STS.U16 [R0+UR76+0x41800], R92 ;  /* 0x0418005c00007988 */ /* 0x0003e8000800044c */
[----:B------:R4:W-:Y:S04]  /*64ca0*/  STS.U16 [R0+UR76+0x51800], R26 ;  /* 0x0518001a00007988 */ /* 0x0009e8000800044c */
[----:B------:R4:W-:Y:S04]  /*64cb0*/  STS.U16 [R0+UR76+0x61800], R23 ;  /* 0x0618001700007988 */ /* 0x0009e8000800044c */
[----:B0-----:R-:W2:Y:S04]  /*64cc0*/  LDL.LU R21, [R1+0x2828] ;  /* 0x0028280001157983 */ /* 0x001ea80000300800 */
[----:B-1----:R-:W2:Y:S04]  /*64cd0*/  LDL.LU R92, [R1+0x2824] ;  /* 0x00282400015c7983 */ /* 0x002ea80000300800 */
[----:B----4-:R-:W4:Y:S04]  /*64ce0*/  LDL.LU R26, [R1+0x27b0] ;  /* 0x0027b000011a7983 */ /* 0x010f280000300800 */
[----:B------:R-:W4:Y:S04]  /*64cf0*/  LDL.LU R23, [R1+0x27ac] ;  /* 0x0027ac0001177983 */ /* 0x000f280000300800 */
[----:B---3--:R0:W-:Y:S04]  /*64d00*/  STS.U16 [R0+UR76+0x71800], R55 ;  /* 0x0718003700007988 */ /* 0x0081e8000800044c */
[----:B------:R1:W-:Y:S04]  /*64d10*/  STS.U16 [R0+UR76+0x41c00], R72 ;  /* 0x041c004800007988 */ /* 0x0003e8000800044c */
[----:B------:R3:W-:Y:S04]  /*64d20*/  STS.U16 [R0+UR76+0x51c00], R73 ;  /* 0x051c004900007988 */ /* 0x0007e8000800044c */
[----:B0-----:R-:W4:Y:S04]  /*64d30*/  LDL.LU R55, [R1+0x27a8] ;  /* 0x0027a80001377983 */ /* 0x001f280000300800 */
[----:B-1----:R-:W4:Y:S04]  /*64d40*/  LDL.LU R72, [R1+0x27a4] ;  /* 0x0027a40001487983 */ /* 0x002f280000300800 */
[----:B------:R0:W-:Y:S04]  /*64d50*/  STS.U16 [R0+UR76+0x61c00], R74 ;  /* 0x061c004a00007988 */ /* 0x0001e8000800044c */
[----:B---3--:R-:W3:Y:S04]  /*64d60*/  LDL.LU R73, [R1+0x2730] ;  /* 0x0027300001497983 */ /* 0x008ee80000300800 */
        /* <DEDUP_REMOVED lines=15> */
[----:B0-----:R-:W3:Y:S04]  /*64e60*/  LDL.LU R80, [R1+0x26a4] ;  /* 0x0026a40001507983 */ /* 0x001ee80000300800 */
[----:B-1----:R-:W3:Y:S04]  /*64e70*/  LDL.LU R81, [R1+0x2630] ;  /* 0x0026300001517983 */ /* 0x002ee80000300800 */
[----:B------:R-:W3:Y:S04]  /*64e80*/  LDL.LU R82, [R1+0x262c] ;  /* 0x00262c0001527983 */ /* 0x000ee80000300800 */
        /* <DEDUP_REMOVED lines=29> */
[----:B------:R0:W-:Y:S04]  /*65060*/  STS.U16 [R0+UR76+0x63400], R21 ;  /* 0x0634001500007988 */ /* 0x0001e8000800044c */
[----:B------:R1:W-:Y:S04]  /*65070*/  STS.U16 [R0+UR76+0x73400], R92 ;  /* 0x0734005c00007988 */ /* 0x0003e8000800044c */
[----:B----4-:R4:W-:Y:S04]  /*65080*/  STS.U16 [R0+UR76+0x43800], R26 ;  /* 0x0438001a00007988 */ /* 0x0109e8000800044c */
[----:B------:R4:W-:Y:S04]  /*65090*/  STS.U16 [R0+UR76+0x53800], R23 ;  /* 0x0538001700007988 */ /* 0x0009e8000800044c */
[----:B0-----:R-:W2:Y:S04]  /*650a0*/  LDL.LU R21, [R1+0x242c] ;  /* 0x00242c0001157983 */ /* 0x001ea80000300800 */
[----:B-1----:R-:W2:Y:S04]  /*650b0*/  LDL.LU R92, [R1+0x2428] ;  /* 0x00242800015c7983 */ /* 0x002ea80000300800 */
[----:B----4-:R-:W4:Y:S04]  /*650c0*/  LDL.LU R26, [R1+0x2424] ;  /* 0x00242400011a7983 */ /* 0x010f280000300800 */
[----:B------:R-:W4:Y:S04]  /*650d0*/  LDL.LU R23, [R1+0x23b0] ;  /* 0x0023b00001177983 */ /* 0x000f280000300800 */
[----:B------:R0:W-:Y:S04]  /*650e0*/  STS.U16 [R0+UR76+0x63800], R55 ;  /* 0x0638003700007988 */ /* 0x0001e8000800044c */
[----:B------:R1:W-:Y:S04]  /*650f0*/  STS.U16 [R0+UR76+0x73800], R72 ;  /* 0x0738004800007988 */ /* 0x0003e8000800044c */
[----:B---3--:R3:W-:Y:S04]  /*65100*/  STS.U16 [R0+UR76+0x43c00], R73 ;  /* 0x043c004900007988 */ /* 0x0087e8000800044c */
[----:B0-----:R-:W4:Y:S04]  /*65110*/  LDL.LU R55, [R1+0x23ac] ;  /* 0x0023ac0001377983 */ /* 0x001f280000300800 */
[----:B-1----:R-:W4:Y:S04]  /*65120*/  LDL.LU R72, [R1+0x23a8] ;  /* 0x0023a80001487983 */ /* 0x002f280000300800 */
[----:B---3--:R-:W3:Y:S04]  /*65130*/  LDL.LU R73, [R1+0x23a4] ;  /* 0x0023a40001497983 */ /* 0x008ee80000300800 */
        /* <DEDUP_REMOVED lines=115> */
[----:B------:R-:W2:Y:S04]  /*65870*/  LDL.LU R23, [R1+0x2b9c] ;  /* 0x002b9c0001177983 */ /* 0x000ea80000300800 */
[----:B---3--:R-:W-:Y:S04]  /*65880*/  STS.U16 [R0+UR76+0x67800], R81 ;  /* 0x0678005100007988 */ /* 0x008fe8000800044c */
[----:B------:R0:W-:Y:S04]  /*65890*/  STS.U16 [R0+UR76+0x47800], R83 ;  /* 0x0478005300007988 */ /* 0x0001e8000800044c */
[----:B------:R1:W-:Y:S04]  /*658a0*/  STS.U16 [R0+UR76+0x57800], R82 ;  /* 0x0578005200007988 */ /* 0x0003e8000800044c */
[----:B0-----:R-:W3:Y:S04]  /*658b0*/  LDL.LU R83, [R1+0x2e98] ;  /* 0x002e980001537983 */ /* 0x001ee80000300800 */
[----:B-1----:R-:W2:Y:S04]  /*658c0*/  LDL.LU R82, [R1+0x2e9c] ;  /* 0x002e9c0001527983 */ /* 0x002ea80000300800 */
[----:B------:R-:W2:Y:S04]  /*658d0*/  LDL.LU R81, [R1+0x2ea0] ;  /* 0x002ea00001517983 */ /* 0x000ea80000300800 */
[----:B------:R0:W-:Y:S04]  /*658e0*/  STS.U16 [R0+UR76+0x66400], R84 ;  /* 0x0664005400007988 */ /* 0x0001e8000800044c */
[----:B------:R1:W-:Y:S04]  /*658f0*/  STS.U16 [R0+UR76+0x77c00], R52 ;  /* 0x077c003400007988 */ /* 0x0003e8000800044c */
[----:B------:R-:W-:Y:S04]  /*65900*/  STL [R1+0x3dc4], R0 ;  /* 0x003dc40001007387 */ /* 0x000fe80000100800 */
[----:B------:R0:W-:Y:S04]  /*65910*/  STS.U16 [R0+UR76+0x67c00], R53 ;  /* 0x067c003500007988 */ /* 0x0001e8000800044c */
[----:B------:R1:W-:Y:S04]  /*65920*/  STS.U16 [R0+UR76+0x57c00], R54 ;  /* 0x057c003600007988 */ /* 0x0003e8000800044c */
        /* <DEDUP_REMOVED lines=8> */
[----:B--2---:R0:W-:Y:S04]  /*659b0*/  STS.U16 [R84+UR76+0x40080], R81 ;  /* 0x0400805154007988 */ /* 0x0041e8000800044c */
[----:B------:R1:W-:Y:S04]  /*659c0*/  STS.U16 [R84+UR76+0x50080], R82 ;  /* 0x0500805254007988 */ /* 0x0003e8000800044c */
[----:B---3--:R2:W-:Y:S04]  /*659d0*/  STS.U16 [R84+UR76+0x60080], R83 ;  /* 0x0600805354007988 */ /* 0x0085e8000800044c */
[----:B------:R3:W-:Y:S04]  /*659e0*/  STS.U16 [R84+UR76+0x70080], R74 ;  /* 0x0700804a54007988 */ /* 0x0007e8000800044c */
[----:B------:R1:W-:Y:S04]  /*659f0*/  STS.U16 [R84+UR76+0x40480], R75 ;  /* 0x0404804b54007988 */ /* 0x0003e8000800044c */
[----:B------:R2:W-:Y:S04]  /*65a00*/  STS.U16 [R84+UR76+0x50480], R76 ;  /* 0x0504804c54007988 */ /* 0x0005e8000800044c */
[----:B0-----:R-:W4:Y:S04]  /*65a10*/  LDL.LU R81, [R1+0x2b14] ;  /* 0x002b140001517983 */ /* 0x001f280000300800 */
[----:B-1----:R-:W4:Y:S04]  /*65a20*/  LDL.LU R82, [R1+0x2aa0] ;  /* 0x002aa00001527983 */ /* 0x002f280000300800 */
[----:B--2---:R-:W2:Y:S04]  /*65a30*/  LDL.LU R83, [R1+0x2a9c] ;  /* 0x002a9c0001537983 */ /* 0x004ea80000300800 */
[----:B---3--:R-:W3:Y:S04]  /*65a40*/  LDL.LU R74, [R1+0x2a98] ;  /* 0x002a9800014a7983 */ /* 0x008ee80000300800 */
        /* <DEDUP_REMOVED lines=37> */
[----:B----4-:R0:W-:Y:S04]  /*65ca0*/  STS.U16 [R84+UR76+0x41880], R26 ;  /* 0x0418801a54007988 */ /* 0x0101e8000800044c */
[----:B------:R-:W4:Y:S04]  /*65cb0*/  LDL.LU R92, [R1+0x2818] ;  /* 0x00281800015c7983 */ /* 0x000f280000300800 */
[----:B------:R1:W-:Y:S04]  /*65cc0*/  STS.U16 [R84+UR76+0x51880], R23 ;  /* 0x0518801754007988 */ /* 0x0003e8000800044c */
[----:B0-----:R-:W4:Y:S04]  /*65cd0*/  LDL.LU R26, [R1+0x2814] ;  /* 0x00281400011a7983 */ /* 0x001f280000300800 */
[----:B-1----:R-:W4:Y:S04]  /*65ce0*/  LDL.LU R23, [R1+0x27a0] ;  /* 0x0027a00001177983 */ /* 0x002f280000300800 */
[----:B------:R0:W-:Y:S04]  /*65cf0*/  STS.U16 [R84+UR76+0x61880], R52 ;  /* 0x0618803454007988 */ /* 0x0001e8000800044c */
[----:B------:R1:W-:Y:S04]  /*65d00*/  STS.U16 [R84+UR76+0x71880], R53 ;  /* 0x0718803554007988 */ /* 0x0003e8000800044c */
        /* <DEDUP_REMOVED lines=9> */
[----:B------:R1:W-:Y:S04]  /*65da0*/  STS.U16 [R84+UR76+0x42080], R82 ;  /* 0x0420805254007988 */ /* 0x0003e8000800044c */
[----:B--2---:R2:W-:Y:S04]  /*65db0*/  STS.U16 [R84+UR76+0x52080], R83 ;  /* 0x0520805354007988 */ /* 0x0045e8000800044c */
[----:B---3--:R3:W-:Y:S04]  /*65dc0*/  STS.U16 [R84+UR76+0x62080], R74 ;  /* 0x0620804a54007988 */ /* 0x0087e8000800044c */
        /* <DEDUP_REMOVED lines=37> */
[----:B----4-:R4:W-:Y:S04]  /*66020*/  STS.U16 [R84+UR76+0x63480], R92 ;  /* 0x0634805c54007988 */ /* 0x0109e8000800044c */
[----:B0-----:R-:W3:Y:S04]  /*66030*/  LDL.LU R25, [R1+0x24a0] ;  /* 0x0024a00001197983 */ /* 0x001ee80000300800 */
[----:B-1----:R-:W3:Y:S04]  /*66040*/  LDL.LU R24, [R1+0x249c] ;  /* 0x00249c0001187983 */ /* 0x002ee80000300800 */
[----:B------:R-:W3:Y:S04]  /*66050*/  LDL.LU R27, [R1+0x2498] ;  /* 0x00249800011b7983 */ /* 0x000ee80000300800 */
[----:B------:R-:W3:Y:S04]  /*66060*/  LDL.LU R20, [R1+0x2494] ;  /* 0x0024940001147983 */ /* 0x000ee80000300800 */
[----:B------:R-:W3:Y:S04]  /*66070*/  LDL.LU R21, [R1+0x2420] ;  /* 0x0024200001157983 */ /* 0x000ee80000300800 */
[----:B------:R0:W-:Y:S04]  /*66080*/  STS.U16 [R84+UR76+0x73480], R26 ;  /* 0x0734801a54007988 */ /* 0x0001e8000800044c */
[----:B----4-:R-:W4:Y:S04]  /*66090*/  LDL.LU R92, [R1+0x241c] ;  /* 0x00241c00015c7983 */ /* 0x010f280000300800 */
[----:B------:R1:W-:Y:S04]  /*660a0*/  STS.U16 [R84+UR76+0x43880], R23 ;  /* 0x0438801754007988 */ /* 0x0003e8000800044c */
[----:B0-----:R-:W4:Y:S04]  /*660b0*/  LDL.LU R26, [R1+0x2418] ;  /* 0x00241800011a7983 */ /* 0x001f280000300800 */
[----:B-1----:R-:W4:Y:S04]  /*660c0*/  LDL.LU R23, [R1+0x2414] ;  /* 0x0024140001177983 */ /* 0x002f280000300800 */
        /* <DEDUP_REMOVED lines=8> */
[----:B---3--:R0:W-:Y:S04]  /*66150*/  STS.U16 [R84+UR76+0x54080], R74 ;  /* 0x0540804a54007988 */ /* 0x0081e8000800044c */
[----:B------:R1:W-:Y:S04]  /*66160*/  STS.U16 [R84+UR76+0x64080], R75 ;  /* 0x0640804b54007988 */ /* 0x0003e8000800044c */
[----:B------:R2:W-:Y:S04]  /*66170*/  STS.U16 [R84+UR76+0x74080], R76 ;  /* 0x0740804c54007988 */ /* 0x0005e8000800044c */
[----:B0-----:R-:W3:Y:S04]  /*66180*/  LDL.LU R74, [R1+0x23a0] ;  /* 0x0023a000014a7983 */ /* 0x001ee80000300800 */
[----:B------:R0:W-:Y:S04]  /*66190*/  STS.U16 [R84+UR76+0x44480], R77 ;  /* 0x0444804d54007988 */ /* 0x0001e8000800044c */
[----:B------:R0:W-:Y:S04]  /*661a0*/  STS.U16 [R84+UR76+0x54480], R78 ;  /* 0x0544804e54007988 */ /* 0x0001e8000800044c */
[----:B------:R0:W-:Y:S04]  /*661b0*/  STS.U16 [R84+UR76+0x64480], R79 ;  /* 0x0644804f54007988 */ /* 0x0001e8000800044c */
[----:B-1----:R-:W3:Y:S04]  /*661c0*/  LDL.LU R75, [R1+0x239c] ;  /* 0x00239c00014b7983 */ /* 0x002ee80000300800 */
[----:B--2---:R-:W2:Y:S04]  /*661d0*/  LDL.LU R76, [R1+0x2398] ;  /* 0x00239800014c7983 */ /* 0x004ea80000300800 */
[----:B------:R-:W-:Y:S04]  /*661e0*/  STS.U16 [R84+UR76+0x74480], R85 ;  /* 0x0744805554007988 */ /* 0x000fe8000800044c */
[----:B------:R-:W-:Y:S04]  /*661f0*/  STS.U16 [R84+UR76+0x44880], R86 ;  /* 0x0448805654007988 */ /* 0x000fe8000800044c */
[----:B------:R-:W-:Y:S04]  /*66200*/  STS.U16 [R84+UR76+0x54880], R87 ;  /* 0x0548805754007988 */ /* 0x000fe8000800044c */
[----:B0-----:R-:W2:Y:S04]  /*66210*/  LDL.LU R77, [R1+0x2394] ;  /* 0x00239400014d7983 */ /* 0x001ea80000300800 */
[----:B------:R-:W2:Y:S04]  /*66220*/  LDL.LU R78, [R1+0x2320] ;  /* 0x00232000014e7983 */ /* 0x000ea80000300800 */
[----:B------:R-:W2:Y:S04]  /*66230*/  LDL.LU R79, [R1+0x231c] ;  /* 0x00231c00014f7983 */ /* 0x000ea80000300800 */
        /* <DEDUP_REMOVED lines=12> */
[----:B------:R-:W-:Y:S04]  /*66300*/  STS.U16 [R84+UR76+0x65480], R26 ;  /* 0x0654801a54007988 */ /* 0x000fe8000800044c */
[----:B------:R0:W-:Y:S04]  /*66310*/  STS.U16 [R84+UR76+0x75480], R23 ;  /* 0x0754801754007988 */ /* 0x0001e8000800044c */
        /* <DEDUP_REMOVED lines=26> */
[----:B------:R1:W-:Y:S04]  /*664c0*/  STS.U16 [R84+UR76+0x55880], R75 ;  /* 0x0558804b54007988 */ /* 0x0003e8000800044c */
[----:B--2---:R2:W-:Y:S04]  /*664d0*/  STS.U16 [R84+UR76+0x65880], R76 ;  /* 0x0658804c54007988 */ /* 0x0045e8000800044c */
[----:B0-----:R-:W3:Y:S04]  /*664e0*/  LDL.LU R74, [R1+0x3f00] ;  /* 0x003f0000014a7983 */ /* 0x001ee80000300800 */
[----:B------:R0:W-:Y:S04]  /*664f0*/  STS.U16 [R84+UR76+0x75880], R77 ;  /* 0x0758804d54007988 */ /* 0x0001e8000800044c */
[----:B-1----:R-:W3:Y:S04]  /*66500*/  LDL.LU R75, [R1+0x3efc] ;  /* 0x003efc00014b7983 */ /* 0x002ee80000300800 */
[----:B--2---:R-:W2:Y:S04]  /*66510*/  LDL.LU R76, [R1+0x3ef8] ;  /* 0x003ef800014c7983 */ /* 0x004ea80000300800 */
[----:B------:R1:W-:Y:S04]  /*66520*/  STS.U16 [R84+UR76+0x45c80], R78 ;  /* 0x045c804e54007988 */ /* 0x0003e8000800044c */
[----:B------:R1:W-:Y:S04]  /*66530*/  STS.U16 [R84+UR76+0x55c80], R79 ;  /* 0x055c804f54007988 */ /* 0x0003e8000800044c */
[----:B0-----:R-:W2:Y:S04]  /*66540*/  LDL.LU R77, [R1+0x3ef4] ;  /* 0x003ef400014d7983 */ /* 0x001ea80000300800 */
[----:B-1----:R-:W2:Y:S04]  /*66550*/  LDL.LU R78, [R1+0x3ef0] ;  /* 0x003ef000014e7983 */ /* 0x002ea80000300800 */
[----:B------:R-:W2:Y:S04]  /*66560*/  LDL.LU R79, [R1+0x3eec] ;  /* 0x003eec00014f7983 */ /* 0x000ea80000300800 */
[----:B----4-:R0:W-:Y:S04]  /*66570*/  STS.U16 [R84+UR76+0x65c80], R23 ;  /* 0x065c801754007988 */ /* 0x0101e8000800044c */
[----:B0-----:R-:W4:Y:S04]  /*66580*/  LDL.LU R23, [R1+0x3ee8] ;  /* 0x003ee80001177983 */ /* 0x001f280000300800 */
[----:B------:R0:W-:Y:S04]  /*66590*/  STS.U16 [R84+UR76+0x75c80], R52 ;  /* 0x075c803454007988 */ /* 0x0001e8000800044c */
        /* <DEDUP_REMOVED lines=21> */
[----:B------:R0:W-:Y:S04]  /*666f0*/  STS.U16 [R84+UR76+0x46c80], R90 ;  /* 0x046c805a54007988 */ /* 0x0001e8000800044c */
        /* <DEDUP_REMOVED lines=9> */
[----:B------:R0:W-:Y:S04]  /*66790*/  STS.U16 [R84+UR76+0x57080], R24 ;  /* 0x0570801854007988 */ /* 0x0001e8000800044c */
[----:B-1----:R-:W3:Y:S04]  /*667a0*/  LDL.LU R91, [R1+0x2c90] ;  /* 0x002c9000015b7983 */ /* 0x002ee80000300800 */
[----:B------:R-:W3:Y:S04]  /*667b0*/  LDL.LU R93, [R1+0x2c8c] ;  /* 0x002c8c00015d7983 */ /* 0x000ee80000300800 */
[----:B------:R-:W3:Y:S04]  /*667c0*/  LDL.LU R22, [R1+0x2c88] ;  /* 0x002c880001167983 */ /* 0x000ee80000300800 */
[----:B------:R1:W-:Y:S04]  /*667d0*/  STS.U16 [R84+UR76+0x67080], R27 ;  /* 0x0670801b54007988 */ /* 0x0003e8000800044c */
[----:B------:R-:W3:Y:S04]  /*667e0*/  LDL.LU R25, [R1+0x2c84] ;  /* 0x002c840001197983 */ /* 0x000ee80000300800 */
[----:B------:R1:W-:Y:S04]  /*667f0*/  STS.U16 [R84+UR76+0x77080], R20 ;  /* 0x0770801454007988 */ /* 0x0003e8000800044c */
[----:B0-----:R-:W3:Y:S04]  /*66800*/  LDL.LU R24, [R1+0x2c10] ;  /* 0x002c100001187983 */ /* 0x001ee80000300800 */
[----:B------:R0:W-:Y:S04]  /*66810*/  STS.U16 [R84+UR76+0x47480], R21 ;  /* 0x0474801554007988 */ /* 0x0001e8000800044c */
[----:B------:R0:W-:Y:S04]  /*66820*/  STS.U16 [R84+UR76+0x57480], R92 ;  /* 0x0574805c54007988 */ /* 0x0001e8000800044c */
[----:B------:R0:W-:Y:S04]  /*66830*/  STS.U16 [R84+UR76+0x67480], R26 ;  /* 0x0674801a54007988 */ /* 0x0001e8000800044c */
[----:B-1----:R-:W3:Y:S04]  /*66840*/  LDL.LU R27, [R1+0x2c0c] ;  /* 0x002c0c00011b7983 */ /* 0x002ee80000300800 */
[----:B------:R-:W3:Y:S04]  /*66850*/  LDL.LU R20, [R1+0x2c08] ;  /* 0x002c080001147983 */ /* 0x000ee80000300800 */
[----:B0-----:R-:W3:Y:S04]  /*66860*/  LDL.LU R21, [R1+0x2c04] ;  /* 0x002c040001157983 */ /* 0x001ee80000300800 */
[----:B------:R-:W3:Y:S04]  /*66870*/  LDL.LU R92, [R1+0x2b90] ;  /* 0x002b9000015c7983 */ /* 0x000ee80000300800 */
[----:B------:R-:W3:Y:S04]  /*66880*/  LDL.LU R26, [R1+0x2b8c] ;  /* 0x002b8c00011a7983 */ /* 0x000ee80000300800 */
[----:B----4-:R-:W-:Y:S04]  /*66890*/  STS.U16 [R84+UR76+0x77480], R23 ;  /* 0x0774801754007988 */ /* 0x010fe8000800044c */
[----:B--2---:R0:W-:Y:S04]  /*668a0*/  STS.U16 [R84+UR76+0x47880], R79 ;  /* 0x0478804f54007988 */ /* 0x0041e8000800044c */
[----:B------:R1:W-:Y:S04]  /*668b0*/  STS.U16 [R84+UR76+0x57880], R78 ;  /* 0x0578804e54007988 */ /* 0x0003e8000800044c */
[----:B0-----:R-:W2:Y:S04]  /*668c0*/  LDL.LU R79, [R1+0x2e8c] ;  /* 0x002e8c00014f7983 */ /* 0x001ea80000300800 */
[----:B-1----:R-:W4:Y:S04]  /*668d0*/  LDL.LU R78, [R1+0x2e90] ;  /* 0x002e9000014e7983 */ /* 0x002f280000300800 */
[----:B------:R0:W-:Y:S01]  /*668e0*/  STS.U16 [R84+UR76+0x67880], R77 ;  /* 0x0678804d54007988 */ /* 0x0001e2000800044c */
[----:B------:R-:W1:Y:S01]  /*668f0*/  S2R R23, SR_TID.X ;  /* 0x0000000000177919 */ /* 0x000e620000002100 */
[----:B0-----:R-:W0:Y:S02]  /*66900*/  S2R R77, SR_TID.X ;  /* 0x00000000004d7919 */ /* 0x001e240000002100 */
[----:B------:R1:W-:Y:S04]  /*66910*/  STS.U16 [R84+UR76+0x77880], R76 ;  /* 0x0778804c54007988 */ /* 0x0003e8000800044c */
[----:B-1----:R-:W3:Y:S01]  /*66920*/  LDL.LU R84, [R1+0x3ee4] ;  /* 0x003ee40001547983 */ /* 0x002ee20000300800 */
[----:B------:R-:W-:Y:S01]  /*66930*/  LOP3.LUT R23, R23, 0x40, RZ, 0xc0, !PT ;  /* 0x0000004017177812 */ /* 0x000fe200078ec0ff */
[----:B0-----:R-:W-:-:S05]  /*66940*/  IMAD.SHL.U32 R76, R77, 0x2, RZ ;  /* 0x000000024d4c7824 */ /* 0x001fca00078e00ff */
[----:B------:R-:W-:-:S05]  /*66950*/  LOP3.LUT R76, R76, 0x7e, RZ, 0xc0, !PT ;  /* 0x0000007e4c4c7812 */ /* 0x000fca00078ec0ff */
[----:B------:R-:W-:Y:S02]  /*66960*/  IMAD R76, R23, 0x200, R76 ;  /* 0x00000200174c7824 */ /* 0x000fe400078e024c */
[----:B------:R-:W0:Y:S03]  /*66970*/  S2R R23, SR_TID.X ;  /* 0x0000000000177919 */ /* 0x000e260000002100 */
[----:B------:R-:W-:-:S05]  /*66980*/  LOP3.LUT R76, R76, 0x10, RZ, 0x3c, !PT ;  /* 0x000000104c4c7812 */ /* 0x000fca00078e3cff */
[----:B------:R-:W-:Y:S04]  /*66990*/  STS.U16 [R76+UR76+0x47c80], R51 ;  /* 0x047c80334c007988 */ /* 0x000fe8000800044c */
[----:B------:R-:W-:Y:S04]  /*669a0*/  STS.U16 [R76+UR76+0x57c80], R50 ;  /* 0x057c80324c007988 */ /* 0x000fe8000800044c */
[----:B------:R1:W-:Y:S04]  /*669b0*/  STS.U16 [R76+UR76+0x67c80], R49 ;  /* 0x067c80314c007988 */ /* 0x0003e8000800044c */
[----:B------:R0:W-:Y:S01]  /*669c0*/  STS.U16 [R76+UR76+0x77c80], R48 ;  /* 0x077c80304c007988 */ /* 0x0001e2000800044c */
[----:B------:R-:W-:-:S03]  /*669d0*/  LOP3.LUT R77, R77, 0x40, RZ, 0xc0, !PT ;  /* 0x000000404d4d7812 */ /* 0x000fc600078ec0ff */
[----:B-1----:R-:W3:Y:S04]  /*669e0*/  LDL.LU R49, [R1+0x2b88] ;  /* 0x002b880001317983 */ /* 0x002ee80000300800 */
[----:B------:R-:W3:Y:S04]  /*669f0*/  LDL.LU R50, [R1+0x2b84] ;  /* 0x002b840001327983 */ /* 0x000ee80000300800 */
[----:B------:R-:W3:Y:S04]  /*66a00*/  LDL.LU R51, [R1+0x2b10] ;  /* 0x002b100001337983 */ /* 0x000ee80000300800 */
[----:B0-----:R-:W3:Y:S01]  /*66a10*/  LDL.LU R76, [R1+0x2b0c] ;  /* 0x002b0c00014c7983 */ /* 0x001ee20000300800 */
[----:B------:R-:W-:-:S05]  /*66a20*/  IMAD.SHL.U32 R48, R23, 0x2, RZ ;  /* 0x0000000217307824 */ /* 0x000fca00078e00ff */
[----:B------:R-:W-:-:S05]  /*66a30*/  LOP3.LUT R48, R48, 0x7e, RZ, 0xc0, !PT ;  /* 0x0000007e30307812 */ /* 0x000fca00078ec0ff */
[----:B------:R-:W-:Y:S02]  /*66a40*/  IMAD R48, R77, 0x200, R48 ;  /* 0x000002004d307824 */ /* 0x000fe400078e0230 */
[----:B------:R-:W3:Y:S03]  /*66a50*/  LDL.LU R77, [R1+0x2b08] ;  /* 0x002b0800014d7983 */ /* 0x000ee60000300800 */
[----:B------:R-:W-:-:S05]  /*66a60*/  LOP3.LUT R48, R48, 0x20, RZ, 0x3c, !PT ;  /* 0x0000002030307812 */ /* 0x000fca00078e3cff */
[----:B----4-:R0:W-:Y:S04]  /*66a70*/  STS.U16 [R48+UR76+0x40100], R78 ;  /* 0x0401004e30007988 */ /* 0x0101e8000800044c */
[----:B--2---:R1:W-:Y:S04]  /*66a80*/  STS.U16 [R48+UR76+0x50100], R79 ;  /* 0x0501004f30007988 */ /* 0x0043e8000800044c */
[----:B---3--:R2:W-:Y:S04]  /*66a90*/  STS.U16 [R48+UR76+0x60100], R52 ;  /* 0x0601003430007988 */ /* 0x0085e8000800044c */
[----:B------:R3:W-:Y:S04]  /*66aa0*/  STS.U16 [R48+UR76+0x70100], R53 ;  /* 0x0701003530007988 */ /* 0x0007e8000800044c */
[----:B------:R4:W-:Y:S04]  /*66ab0*/  STS.U16 [R48+UR76+0x40500], R54 ;  /* 0x0405003630007988 */ /* 0x0009e8000800044c */
[----:B------:R2:W-:Y:S04]  /*66ac0*/  STS.U16 [R48+UR76+0x50500], R55 ;  /* 0x0505003730007988 */ /* 0x0005e8000800044c */
[----:B0-----:R-:W3:Y:S04]  /*66ad0*/  LDL.LU R78, [R1+0x2b04] ;  /* 0x002b0400014e7983 */ /* 0x001ee80000300800 */
[----:B-1----:R-:W3:Y:S04]  /*66ae0*/  LDL.LU R79, [R1+0x2a90] ;  /* 0x002a9000014f7983 */ /* 0x002ee80000300800 */
[----:B--2---:R-:W2:Y:S04]  /*66af0*/  LDL.LU R52, [R1+0x2a8c] ;  /* 0x002a8c0001347983 */ /* 0x004ea80000300800 */
[----:B---3--:R-:W3:Y:S04]  /*66b00*/  LDL.LU R53, [R1+0x2a88] ;  /* 0x002a880001357983 */ /* 0x008ee80000300800 */
[----:B----4-:R-:W4:Y:S04]  /*66b10*/  LDL.LU R54, [R1+0x2a84] ;  /* 0x002a840001367983 */ /* 0x010f280000300800 */
[----:B------:R0:W-:Y:S04]  /*66b20*/  STS.U16 [R48+UR76+0x60500], R80 ;  /* 0x0605005030007988 */ /* 0x0001e8000800044c */
[----:B------:R-:W4:Y:S04]  /*66b30*/  LDL.LU R55, [R1+0x2a10] ;  /* 0x002a100001377983 */ /* 0x000f280000300800 */
        /* <DEDUP_REMOVED lines=47> */
[----:B------:R0:W-:Y:S04]  /*66e30*/  STS.U16 [R48+UR76+0x61d00], R77 ;  /* 0x061d004d30007988 */ /* 0x0001e8000800044c */
[----:B0-----:R-:W4:Y:S04]  /*66e40*/  LDL.LU R77, [R1+0x270c] ;  /* 0x00270c00014d7983 */ /* 0x001f280000300800 */
[----:B------:R0:W-:Y:S04]  /*66e50*/  STS.U16 [R48+UR76+0x71d00], R78 ;  /* 0x071d004e30007988 */ /* 0x0001e8000800044c */
[----:B------:R1:W-:Y:S04]  /*66e60*/  STS.U16 [R48+UR76+0x42100], R79 ;  /* 0x0421004f30007988 */ /* 0x0003e8000800044c */
[----:B--2---:R2:W-:Y:S04]  /*66e70*/  STS.U16 [R48+UR76+0x52100], R52 ;  /* 0x0521003430007988 */ /* 0x0045e8000800044c */
[----:B---3--:R3:W-:Y:S04]  /*66e80*/  STS.U16 [R48+UR76+0x62100], R53 ;  /* 0x0621003530007988 */ /* 0x0087e8000800044c */
[----:B----4-:R4:W-:Y:S04]  /*66e90*/  STS.U16 [R48+UR76+0x72100], R54 ;  /* 0x0721003630007988 */ /* 0x0109e8000800044c */
[----:B------:R2:W-:Y:S04]  /*66ea0*/  STS.U16 [R48+UR76+0x42500], R55 ;  /* 0x0425003730007988 */ /* 0x0005e8000800044c */
[----:B0-----:R-:W4:Y:S04]  /*66eb0*/  LDL.LU R78, [R1+0x2708] ;  /* 0x00270800014e7983 */ /* 0x001f280000300800 */
[----:B-1----:R-:W4:Y:S04]  /*66ec0*/  LDL.LU R79, [R1+0x2704] ;  /* 0x00270400014f7983 */ /* 0x002f280000300800 */
        /* <DEDUP_REMOVED lines=63> */
[----:B------:R3:W-:Y:S04]  /*672c0*/  STS.U16 [R48+UR76+0x74900], R88 ;  /* 0x0749005830007988 */ /* 0x0007e8000800044c */
[----:B------:R4:W-:Y:S04]  /*672d0*/  STS.U16 [R48+UR76+0x44d00], R89 ;  /* 0x044d005930007988 */ /* 0x0009e8000800044c */
[----:B-1----:R-:W2:Y:S04]  /*672e0*/  LDL.LU R86, [R1+0x238c] ;  /* 0x00238c0001567983 */ /* 0x002ea80000300800 */
[----:B------:R1:W-:Y:S04]  /*672f0*/  STS.U16 [R48+UR76+0x54d00], R90 ;  /* 0x054d005a30007988 */ /* 0x0003e8000800044c */
[----:B------:R1:W-:Y:S04]  /*67300*/  STS.U16 [R48+UR76+0x64d00], R91 ;  /* 0x064d005b30007988 */ /* 0x0003e8000800044c */
[----:B------:R-:W-:Y:S04]  /*67310*/  STS.U16 [R48+UR76+0x74d00], R93 ;  /* 0x074d005d30007988 */ /* 0x000fe8000800044c */
[----:B0-----:R-:W2:Y:S04]  /*67320*/  LDL.LU R87, [R1+0x2388] ;  /* 0x0023880001577983 */ /* 0x001ea80000300800 */
[----:B---3--:R-:W3:Y:S04]  /*67330*/  LDL.LU R88, [R1+0x2384] ;  /* 0x0023840001587983 */ /* 0x008ee80000300800 */
[----:B----4-:R-:W4:Y:S04]  /*67340*/  LDL.LU R89, [R1+0x2310] ;  /* 0x0023100001597983 */ /* 0x010f280000300800 */
[----:B-1----:R-:W4:Y:S04]  /*67350*/  LDL.LU R90, [R1+0x230c] ;  /* 0x00230c00015a7983 */ /* 0x002f280000300800 */
[----:B------:R-:W-:Y:S04]  /*67360*/  STS.U16 [R48+UR76+0x45100], R22 ;  /* 0x0451001630007988 */ /* 0x000fe8000800044c */
[----:B------:R-:W-:Y:S04]  /*67370*/  STS.U16 [R48+UR76+0x55100], R25 ;  /* 0x0551001930007988 */ /* 0x000fe8000800044c */
[----:B------:R-:W-:Y:S04]  /*67380*/  STS.U16 [R48+UR76+0x65100], R24 ;  /* 0x0651001830007988 */ /* 0x000fe8000800044c */
[----:B------:R-:W4:Y:S04]  /*67390*/  LDL.LU R91, [R1+0x2308] ;  /* 0x00230800015b7983 */ /* 0x000f280000300800 */
[----:B------:R-:W-:Y:S04]  /*673a0*/  STS.U16 [R48+UR76+0x75100], R27 ;  /* 0x0751001b30007988 */ /* 0x000fe8000800044c */
[----:B------:R-:W-:Y:S04]  /*673b0*/  STS.U16 [R48+UR76+0x45500], R20 ;  /* 0x0455001430007988 */ /* 0x000fe8000800044c */
[----:B------:R-:W-:Y:S04]  /*673c0*/  STS.U16 [R48+UR76+0x55500], R21 ;  /* 0x0555001530007988 */ /* 0x000fe8000800044c */
        /* <DEDUP_REMOVED lines=26> */
[----:B--2---:R0:W-:Y:S04]  /*67570*/  STS.U16 [R48+UR76+0x45900], R85 ;  /* 0x0459005530007988 */ /* 0x0041e8000800044c */
[----:B------:R1:W-:Y:S04]  /*67580*/  STS.U16 [R48+UR76+0x55900], R86 ;  /* 0x0559005630007988 */ /* 0x0003e8000800044c */
[----:B0-----:R-:W2:Y:S04]  /*67590*/  LDL.LU R85, [R1+0x3ee0] ;  /* 0x003ee00001557983 */ /* 0x001ea80000300800 */
[----:B------:R0:W-:Y:S04]  /*675a0*/  STS.U16 [R48+UR76+0x65900], R87 ;  /* 0x0659005730007988 */ /* 0x0001e8000800044c */
[----:B-1----:R-:W2:Y:S04]  /*675b0*/  LDL.LU R86, [R1+0x3edc] ;  /* 0x003edc0001567983 */ /* 0x002ea80000300800 */
[----:B---3--:R1:W-:Y:S04]  /*675c0*/  STS.U16 [R48+UR76+0x75900], R88 ;  /* 0x0759005830007988 */ /* 0x0083e8000800044c */
[----:B----4-:R3:W-:Y:S04]  /*675d0*/  STS.U16 [R48+UR76+0x45d00], R89 ;  /* 0x045d005930007988 */ /* 0x0107e8000800044c */
[----:B------:R4:W-:Y:S04]  /*675e0*/  STS.U16 [R48+UR76+0x55d00], R90 ;  /* 0x055d005a30007988 */ /* 0x0009e8000800044c */
[----:B0-----:R-:W2:Y:S04]  /*675f0*/  LDL.LU R87, [R1+0x3ed8] ;  /* 0x003ed80001577983 */ /* 0x001ea80000300800 */
[----:B-1----:R-:W2:Y:S04]  /*67600*/  LDL.LU R88, [R1+0x3ed4] ;  /* 0x003ed40001587983 */ /* 0x002ea80000300800 */
[----:B---3--:R-:W3:Y:S04]  /*67610*/  LDL.LU R89, [R1+0x3ed0] ;  /* 0x003ed00001597983 */ /* 0x008ee80000300800 */
[----:B------:R0:W-:Y:S04]  /*67620*/  STS.U16 [R48+UR76+0x65d00], R91 ;  /* 0x065d005b30007988 */ /* 0x0001e8000800044c */
[----:B----4-:R-:W4:Y:S04]  /*67630*/  LDL.LU R90, [R1+0x3ecc] ;  /* 0x003ecc00015a7983 */ /* 0x010f280000300800 */
[----:B0-----:R-:W2:Y:S04]  /*67640*/  LDL.LU R91, [R1+0x3ec8] ;  /* 0x003ec800015b7983 */ /* 0x001ea80000300800 */
[----:B------:R0:W-:Y:S04]  /*67650*/  STS.U16 [R48+UR76+0x75d00], R26 ;  /* 0x075d001a30007988 */ /* 0x0001e8000800044c */
[----:B0-----:R-:W2:Y:S04]  /*67660*/  LDL.LU R26, [R1+0x3ec4] ;  /* 0x003ec400011a7983 */ /* 0x001ea80000300800 */
        /* <DEDUP_REMOVED lines=46> */
[----:B--2---:R0:W-:Y:S02]  /*67950*/  STS.U16 [R48+UR76+0x77500], R26 ;  /* 0x0775001a30007988 */ /* 0x0041e4000800044c */
[----:B0-----:R-:W0:Y:S02]  /*67960*/  S2R R26, SR_TID.X ;  /* 0x00000000001a7919 */ /* 0x001e240000002100 */
[----:B------:R1:W-:Y:S04]  /*67970*/  STS.U16 [R48+UR76+0x47900], R75 ;  /* 0x0479004b30007988 */ /* 0x0003e8000800044c */
[----:B------:R-:W-:Y:S01]  /*67980*/  STS.U16 [R48+UR76+0x57900], R74 ;  /* 0x0579004a30007988 */ /* 0x000fe2000800044c */
[----:B-1----:R-:W-:-:S03]  /*67990*/  LOP3.LUT R75, R23, 0x40, RZ, 0xc0, !PT ;  /* 0x00000040174b7812 */ /* 0x002fc600078ec0ff */
[----:B------:R-:W-:Y:S04]  /*679a0*/  STS.U16 [R48+UR76+0x67900], R73 ;  /* 0x0679004930007988 */ /* 0x000fe8000800044c */
[----:B------:R-:W-:Y:S04]  /*679b0*/  STS.U16 [R48+UR76+0x77900], R72 ;  /* 0x0779004830007988 */ /* 0x000fe8000800044c */
[----:B------:R-:W-:Y:S04]  /*679c0*/  STS.U16 [R48+UR76+0x47d00], R47 ;  /* 0x047d002f30007988 */ /* 0x000fe8000800044c */
[----:B------:R-:W-:Y:S04]  /*679d0*/  STS.U16 [R48+UR76+0x57d00], R46 ;  /* 0x057d002e30007988 */ /* 0x000fe8000800044c */
[----:B------:R1:W-:Y:S01]  /*679e0*/  STS.U16 [R48+UR76+0x67d00], R45 ;  /* 0x067d002d30007988 */ /* 0x0003e2000800044c */
[----:B0-----:R-:W-:-:S03]  /*679f0*/  IMAD.SHL.U32 R23, R26, 0x2, RZ ;  /* 0x000000021a177824 */ /* 0x001fc600078e00ff */
[----:B-1----:R-:W2:Y:S04]  /*67a00*/  LDL.LU R45, [R1+0x2bf4] ;  /* 0x002bf400012d7983 */ /* 0x002ea80000300800 */
[----:B------:R-:W2:Y:S04]  /*67a10*/  LDL.LU R46, [R1+0x2b80] ;  /* 0x002b8000012e7983 */ /* 0x000ea80000300800 */
[----:B------:R-:W2:Y:S04]  /*67a20*/  LDL.LU R47, [R1+0x2b7c] ;  /* 0x002b7c00012f7983 */ /* 0x000ea80000300800 */
[----:B------:R-:W2:Y:S01]  /*67a30*/  LDL.LU R72, [R1+0x2b78] ;  /* 0x002b780001487983 */ /* 0x000ea20000300800 */
[----:B------:R-:W-:-:S03]  /*67a40*/  LOP3.LUT R23, R23, 0x7e, RZ, 0xc0, !PT ;  /* 0x0000007e17177812 */ /* 0x000fc600078ec0ff */
[----:B------:R-:W2:Y:S04]  /*67a50*/  LDL.LU R73, [R1+0x2b74] ;  /* 0x002b740001497983 */ /* 0x000ea80000300800 */
[----:B------:R-:W2:Y:S01]  /*67a60*/  LDL.LU R74, [R1+0x2b00] ;  /* 0x002b0000014a7983 */ /* 0x000ea20000300800 */
[----:B------:R-:W-:-:S03]  /*67a70*/  IMAD R23, R75, 0x200, R23 ;  /* 0x000002004b177824 */ /* 0x000fc600078e0217 */
[----:B------:R0:W-:Y:S04]  /*67a80*/  STS.U16 [R48+UR76+0x77d00], R44 ;  /* 0x077d002c30007988 */ /* 0x0001e8000800044c */
[----:B------:R-:W2:Y:S01]  /*67a90*/  LDL.LU R75, [R1+0x2afc] ;  /* 0x002afc00014b7983 */ /* 0x000ea20000300800 */
[----:B------:R-:W-:-:S05]  /*67aa0*/  LOP3.LUT R23, R23, 0x30, RZ, 0x3c, !PT ;  /* 0x0000003017177812 */ /* 0x000fca00078e3cff */
[----:B---3--:R1:W-:Y:S04]  /*67ab0*/  STS.U16 [R23+UR76+0x40180], R49 ;  /* 0x0401803117007988 */ /* 0x0083e8000800044c */
[----:B0-----:R-:W3:Y:S04]  /*67ac0*/  LDL.LU R48, [R1+0x2af8] ;  /* 0x002af80001307983 */ /* 0x001ee80000300800 */
[----:B------:R0:W-:Y:S04]  /*67ad0*/  STS.U16 [R23+UR76+0x50180], R50 ;  /* 0x0501803217007988 */ /* 0x0001e8000800044c */
[----:B------:R0:W-:Y:S04]  /*67ae0*/  STS.U16 [R23+UR76+0x60180], R51 ;  /* 0x0601803317007988 */ /* 0x0001e8000800044c */
[----:B------:R0:W-:Y:S04]  /*67af0*/  STS.U16 [R23+UR76+0x70180], R76 ;  /* 0x0701804c17007988 */ /* 0x0001e8000800044c */
[----:B------:R0:W-:Y:S04]  /*67b00*/  STS.U16 [R23+UR76+0x40580], R77 ;  /* 0x0405804d17007988 */ /* 0x0001e8000800044c */
[----:B------:R0:W-:Y:S04]  /*67b10*/  STS.U16 [R23+UR76+0x50580], R78 ;  /* 0x0505804e17007988 */ /* 0x0001e8000800044c */
[----:B-1----:R-:W3:Y:S04]  /*67b20*/  LDL.LU R49, [R1+0x2af4] ;  /* 0x002af40001317983 */ /* 0x002ee80000300800 */
[----:B0-----:R-:W3:Y:S04]  /*67b30*/  LDL.LU R50, [R1+0x2a80] ;  /* 0x002a800001327983 */ /* 0x001ee80000300800 */
[----:B------:R-:W3:Y:S04]  /*67b40*/  LDL.LU R51, [R1+0x2a7c] ;  /* 0x002a7c0001337983 */ /* 0x000ee80000300800 */
[----:B------:R-:W3:Y:S04]  /*67b50*/  LDL.LU R76, [R1+0x2a78] ;  /* 0x002a7800014c7983 */ /* 0x000ee80000300800 */
[----:B------:R-:W3:Y:S04]  /*67b60*/  LDL.LU R77, [R1+0x2a74] ;  /* 0x002a7400014d7983 */ /* 0x000ee80000300800 */
[----:B------:R0:W-:Y:S04]  /*67b70*/  STS.U16 [R23+UR76+0x60580], R79 ;  /* 0x0605804f17007988 */ /* 0x0001e8000800044c */
[----:B------:R-:W3:Y:S04]  /*67b80*/  LDL.LU R78, [R1+0x2a00] ;  /* 0x002a0000014e7983 */ /* 0x000ee80000300800 */
[----:B------:R1:W-:Y:S04]  /*67b90*/  STS.U16 [R23+UR76+0x70580], R52 ;  /* 0x0705803417007988 */ /* 0x0003e8000800044c */
[----:B------:R0:W-:Y:S04]  /*67ba0*/  STS.U16 [R23+UR76+0x40980], R53 ;  /* 0x0409803517007988 */ /* 0x0001e8000800044c */
[----:B----4-:R4:W-:Y:S04]  /*67bb0*/  STS.U16 [R23+UR76+0x50980], R54 ;  /* 0x0509803617007988 */ /* 0x0109e8000800044c */
[----:B------:R1:W-:Y:S04]  /*67bc0*/  STS.U16 [R23+UR76+0x60980], R55 ;  /* 0x0609803717007988 */ /* 0x0003e8000800044c */
[----:B------:R4:W-:Y:S04]  /*67bd0*/  STS.U16 [R23+UR76+0x70980], R80 ;  /* 0x0709805017007988 */ /* 0x0009e8000800044c */
[----:B0-----:R-:W3:Y:S04]  /*67be0*/  LDL.LU R79, [R1+0x29fc] ;  /* 0x0029fc00014f7983 */ /* 0x001ee80000300800 */
[----:B-1----:R-:W3:Y:S04]  /*67bf0*/  LDL.LU R52, [R1+0x29f8] ;  /* 0x0029f80001347983 */ /* 0x002ee80000300800 */
[----:B------:R-:W3:Y:S04]  /*67c00*/  LDL.LU R53, [R1+0x29f4] ;  /* 0x0029f40001357983 */ /* 0x000ee80000300800 */
[----:B----4-:R-:W4:Y:S04]  /*67c10*/  LDL.LU R54, [R1+0x2980] ;  /* 0x0029800001367983 */ /* 0x010f280000300800 */
        /* <DEDUP_REMOVED lines=24> */
[----:B--2---:R0:W-:Y:S04]  /*67da0*/  STS.U16 [R23+UR76+0x71580], R45 ;  /* 0x0715802d17007988 */ /* 0x0041e8000800044c */
[----:B------:R1:W-:Y:S04]  /*67db0*/  STS.U16 [R23+UR76+0x41980], R46 ;  /* 0x0419802e17007988 */ /* 0x0003e8000800044c */
[----:B------:R2:W-:Y:S04]  /*67dc0*/  STS.U16 [R23+UR76+0x51980], R47 ;  /* 0x0519802f17007988 */ /* 0x0005e8000800044c */
[----:B------:R0:W-:Y:S04]  /*67dd0*/  STS.U16 [R23+UR76+0x61980], R72 ;  /* 0x0619804817007988 */ /* 0x0001e8000800044c */
[----:B------:R1:W-:Y:S04]  /*67de0*/  STS.U16 [R23+UR76+0x71980], R73 ;  /* 0x0719804917007988 */ /* 0x0003e8000800044c */
[----:B------:R2:W-:Y:S04]  /*67df0*/  STS.U16 [R23+UR76+0x41d80], R74 ;  /* 0x041d804a17007988 */ /* 0x0005e8000800044c */
[----:B0-----:R-:W4:Y:S04]  /*67e00*/  LDL.LU R45, [R1+0x27f8] ;  /* 0x0027f800012d7983 */ /* 0x001f280000300800 */
[----:B-1----:R-:W4:Y:S04]  /*67e10*/  LDL.LU R46, [R1+0x27f4] ;  /* 0x0027f400012e7983 */ /* 0x002f280000300800 */
[----:B--2---:R-:W2:Y:S04]  /*67e20*/  LDL.LU R47, [R1+0x2780] ;  /* 0x00278000012f7983 */ /* 0x004ea80000300800 */
[----:B------:R-:W2:Y:S04]  /*67e30*/  LDL.LU R72, [R1+0x277c] ;  /* 0x00277c0001487983 */ /* 0x000ea80000300800 */
[----:B------:R0:W-:Y:S04]  /*67e40*/  STS.U16 [R23+UR76+0x51d80], R75 ;  /* 0x051d804b17007988 */ /* 0x0001e8000800044c */
[----:B------:R-:W2:Y:S04]  /*67e50*/  LDL.LU R73, [R1+0x2778] ;  /* 0x0027780001497983 */ /* 0x000ea80000300800 */
[----:B------:R-:W2:Y:S04]  /*67e60*/  LDL.LU R74, [R1+0x2774] ;  /* 0x00277400014a7983 */ /* 0x000ea80000300800 */
[----:B---3--:R1:W-:Y:S04]  /*67e70*/  STS.U16 [R23+UR76+0x61d80], R48 ;  /* 0x061d803017007988 */ /* 0x0083e8000800044c */
[----:B0-----:R-:W3:Y:S04]  /*67e80*/  LDL.LU R75, [R1+0x2700] ;  /* 0x00270000014b7983 */ /* 0x001ee80000300800 */
[----:B------:R0:W-:Y:S04]  /*67e90*/  STS.U16 [R23+UR76+0x71d80], R49 ;  /* 0x071d803117007988 */ /* 0x0001e8000800044c */
[----:B-1----:R-:W3:Y:S04]  /*67ea0*/  LDL.LU R48, [R1+0x26fc] ;  /* 0x0026fc0001307983 */ /* 0x002ee80000300800 */
        /* <DEDUP_REMOVED lines=11> */
[----:B------:R1:W-:Y:S04]  /*67f60*/  STS.U16 [R23+UR76+0x62580], R52 ;  /* 0x0625803417007988 */ /* 0x0003e8000800044c */
[----:B------:R1:W-:Y:S04]  /*67f70*/  STS.U16 [R23+UR76+0x72580], R53 ;  /* 0x0725803517007988 */ /* 0x0003e8000800044c */
[----:B0-----:R-:W3:Y:S04]  /*67f80*/  LDL.LU R78, [R1+0x2674] ;  /* 0x00267400014e7983 */ /* 0x001ee80000300800 */
[----:B----4-:R0:W-:Y:S04]  /*67f90*/  STS.U16 [R23+UR76+0x42980], R54 ;  /* 0x0429803617007988 */ /* 0x0101e8000800044c */
[----:B------:R4:W-:Y:S04]  /*67fa0*/  STS.U16 [R23+UR76+0x52980], R55 ;  /* 0x0529803717007988 */ /* 0x0009e8000800044c */
[----:B-1----:R-:W3:Y:S04]  /*67fb0*/  LDL.LU R79, [R1+0x2600] ;  /* 0x00260000014f7983 */ /* 0x002ee80000300800 */
[----:B------:R-:W3:Y:S04]  /*67fc0*/  LDL.LU R52, [R1+0x25fc] ;  /* 0x0025fc0001347983 */ /* 0x000ee80000300800 */
[----:B------:R-:W3:Y:S04]  /*67fd0*/  LDL.LU R53, [R1+0x25f8] ;  /* 0x0025f80001357983 */ /* 0x000ee80000300800 */
[----:B------:R1:W-:Y:S04]  /*67fe0*/  STS.U16 [R23+UR76+0x62980], R80 ;  /* 0x0629805017007988 */ /* 0x0003e8000800044c */
[----:B0-----:R-:W3:Y:S04]  /*67ff0*/  LDL.LU R54, [R1+0x25f4] ;  /* 0x0025f40001367983 */ /* 0x001ee80000300800 */
[----:B----4-:R-:W4:Y:S04]  /*68000*/  LDL.LU R55, [R1+0x2580] ;  /* 0x0025800001377983 */ /* 0x010f280000300800 */
[----:B------:R0:W-:Y:S04]  /*68010*/  STS.U16 [R23+UR76+0x72980], R81 ;  /* 0x0729805117007988 */ /* 0x0001e8000800044c */
[----:B------:R0:W-:Y:S04]  /*68020*/  STS.U16 [R23+UR76+0x42d80], R82 ;  /* 0x042d805217007988 */ /* 0x0001e8000800044c */
[----:B------:R0:W-:Y:S04]  /*68030*/  STS.U16 [R23+UR76+0x52d80], R83 ;  /* 0x052d805317007988 */ /* 0x0001e8000800044c */
[----:B------:R0:W-:Y:S04]  /*68040*/  STS.U16 [R23+UR76+0x62d80], R93 ;  /* 0x062d805d17007988 */ /* 0x0001e8000800044c */
[----:B-1----:R-:W4:Y:S04]  /*68050*/  LDL.LU R80, [R1+0x257c] ;  /* 0x00257c0001507983 */ /* 0x002f280000300800 */
[----:B------:R1:W-:Y:S04]  /*68060*/  STS.U16 [R23+UR76+0x72d80], R22 ;  /* 0x072d801617007988 */ /* 0x0003e8000800044c */
[----:B0-----:R-:W4:Y:S04]  /*68070*/  LDL.LU R81, [R1+0x2578] ;  /* 0x0025780001517983 */ /* 0x001f280000300800 */
[----:B------:R-:W4:Y:S04]  /*68080*/  LDL.LU R82, [R1+0x2574] ;  /* 0x0025740001527983 */ /* 0x000f280000300800 */
[----:B------:R0:W-:Y:S04]  /*68090*/  STS.U16 [R23+UR76+0x43180], R25 ;  /* 0x0431801917007988 */ /* 0x0001e8000800044c */
[----:B------:R-:W4:Y:S04]  /*680a0*/  LDL.LU R83, [R1+0x2500] ;  /* 0x0025000001537983 */ /* 0x000f280000300800 */
[----:B------:R-:W4:Y:S04]  /*680b0*/  LDL.LU R93, [R1+0x24fc] ;  /* 0x0024fc00015d7983 */ /* 0x000f280000300800 */
[----:B------:R0:W-:Y:S04]  /*680c0*/  STS.U16 [R23+UR76+0x53180], R24 ;  /* 0x0531801817007988 */ /* 0x0001e8000800044c */
[----:B-1----:R-:W4:Y:S04]  /*680d0*/  LDL.LU R22, [R1+0x24f8] ;  /* 0x0024f80001167983 */ /* 0x002f280000300800 */
[----:B------:R1:W-:Y:S04]  /*680e0*/  STS.U16 [R23+UR76+0x63180], R27 ;  /* 0x0631801b17007988 */ /* 0x0003e8000800044c */
[----:B------:R1:W-:Y:S04]  /*680f0*/  STS.U16 [R23+UR76+0x73180], R20 ;  /* 0x0731801417007988 */ /* 0x0003e8000800044c */
[----:B0-----:R-:W4:Y:S04]  /*68100*/  LDL.LU R25, [R1+0x24f4] ;  /* 0x0024f40001197983 */ /* 0x001f280000300800 */
[----:B------:R0:W-:Y:S04]  /*68110*/  STS.U16 [R23+UR76+0x43580], R21 ;  /* 0x0435801517007988 */ /* 0x0001e8000800044c */
[----:B------:R-:W4:Y:S04]  /*68120*/  LDL.LU R24, [R1+0x2480] ;  /* 0x0024800001187983 */ /* 0x000f280000300800 */
[----:B------:R0:W-:Y:S04]  /*68130*/  STS.U16 [R23+UR76+0x53580], R92 ;  /* 0x0535805c17007988 */ /* 0x0001e8000800044c */
[----:B-1----:R-:W4:Y:S04]  /*68140*/  LDL.LU R27, [R1+0x247c] ;  /* 0x00247c00011b7983 */ /* 0x002f280000300800 */
[----:B------:R-:W4:Y:S04]  /*68150*/  LDL.LU R20, [R1+0x2478] ;  /* 0x0024780001147983 */ /* 0x000f280000300800 */
[----:B0-----:R-:W4:Y:S04]  /*68160*/  LDL.LU R21, [R1+0x2474] ;  /* 0x0024740001157983 */ /* 0x001f280000300800 */
[----:B------:R-:W4:Y:S04]  /*68170*/  LDL.LU R92, [R1+0x2400] ;  /* 0x00240000015c7983 */ /* 0x000f280000300800 */
[----:B------:R-:W-:Y:S04]  /*68180*/  STS.U16 [R23+UR76+0x63580], R45 ;  /* 0x0635802d17007988 */ /* 0x000fe8000800044c */
[----:B------:R-:W-:Y:S04]  /*68190*/  STS.U16 [R23+UR76+0x73580], R46 ;  /* 0x0735802e17007988 */ /* 0x000fe8000800044c */
[----:B--2---:R-:W-:Y:S04]  /*681a0*/  STS.U16 [R23+UR76+0x43980], R47 ;  /* 0x0439802f17007988 */ /* 0x004fe8000800044c */
[----:B------:R-:W-:Y:S04]  /*681b0*/  STS.U16 [R23+UR76+0x53980], R72 ;  /* 0x0539804817007988 */ /* 0x000fe8000800044c */
        /* <DEDUP_REMOVED lines=16> */
[----:B------:R-:W-:Y:S04]  /*682c0*/  STS.U16 [R23+UR76+0x64980], R81 ;  /* 0x0649805117007988 */ /* 0x000fe8000800044c */
[----:B------:R-:W-:Y:S04]  /*682d0*/  STS.U16 [R23+UR76+0x74980], R82 ;  /* 0x0749805217007988 */ /* 0x000fe8000800044c */
[----:B------:R-:W-:Y:S04]  /*682e0*/  STS.U16 [R23+UR76+0x44d80], R83 ;  /* 0x044d805317007988 */ /* 0x000fe8000800044c */
[----:B------:R0:W-:Y:S04]  /*682f0*/  STS.U16 [R23+UR76+0x54d80], R93 ;  /* 0x054d805d17007988 */ /* 0x0001e8000800044c */
[----:B------:R1:W-:Y:S04]  /*68300*/  STS.U16 [R23+UR76+0x64d80], R22 ;  /* 0x064d801617007988 */ /* 0x0003e8000800044c */
[----:B------:R2:W-:Y:S04]  /*68310*/  STS.U16 [R23+UR76+0x74d80], R25 ;  /* 0x074d801917007988 */ /* 0x0005e8000800044c */
[----:B0-----:R-:W3:Y:S04]  /*68320*/  LDL.LU R93, [R1+0x23fc] ;  /* 0x0023fc00015d7983 */ /* 0x001ee80000300800 */
[----:B-1----:R-:W4:Y:S04]  /*68330*/  LDL.LU R22, [R1+0x23f8] ;  /* 0x0023f80001167983 */ /* 0x002f280000300800 */
[----:B------:R0:W-:Y:S04]  /*68340*/  STS.U16 [R23+UR76+0x45180], R24 ;  /* 0x0451801817007988 */ /* 0x0001e8000800044c */
[----:B------:R1:W-:Y:S04]  /*68350*/  STS.U16 [R23+UR76+0x55180], R27 ;  /* 0x0551801b17007988 */ /* 0x0003e8000800044c */
[----:B------:R1:W-:Y:S04]  /*68360*/  STS.U16 [R23+UR76+0x65180], R20 ;  /* 0x0651801417007988 */ /* 0x0003e8000800044c */
[----:B--2---:R-:W2:Y:S04]  /*68370*/  LDL.LU R25, [R1+0x23f4] ;  /* 0x0023f40001197983 */ /* 0x004ea80000300800 */
[----:B0-----:R-:W2:Y:S04]  /*68380*/  LDL.LU R24, [R1+0x2380] ;  /* 0x0023800001187983 */ /* 0x001ea80000300800 */
[----:B------:R0:W-:Y:S04]  /*68390*/  STS.U16 [R23+UR76+0x75180], R21 ;  /* 0x0751801517007988 */ /* 0x0001e8000800044c */
[----:B------:R0:W-:Y:S04]  /*683a0*/  STS.U16 [R23+UR76+0x45580], R92 ;  /* 0x0455805c17007988 */ /* 0x0001e8000800044c */
[----:B-1----:R-:W2:Y:S04]  /*683b0*/  LDL.LU R27, [R1+0x237c] ;  /* 0x00237c00011b7983 */ /* 0x002ea80000300800 */
[----:B------:R-:W2:Y:S04]  /*683c0*/  LDL.LU R20, [R1+0x2378] ;  /* 0x0023780001147983 */ /* 0x000ea80000300800 */
        /* <DEDUP_REMOVED lines=26> */
[----:B----4-:R1:W-:Y:S04]  /*68570*/  STS.U16 [R23+UR76+0x65580], R22 ;  /* 0x0655801617007988 */ /* 0x0103e8000800044c */
[----:B--2---:R2:W-:Y:S04]  /*68580*/  STS.U16 [R23+UR76+0x75580], R25 ;  /* 0x0755801917007988 */ /* 0x0045e8000800044c */
        /* <DEDUP_REMOVED lines=35> */
[----:B------:R-:W-:Y:S01]  /*687c0*/  STS.U16 [R23+UR76+0x77180], R83 ;  /* 0x0771805317007988 */ /* 0x000fe2000800044c */
[----:B0-----:R-:W0:Y:S01]  /*687d0*/  S2R R45, SR_TID.X ;  /* 0x00000000002d7919 */ /* 0x001e220000002100 */
[----:B------:R-:W-:-:S02]  /*687e0*/  LOP3.LUT R26, R26, 0x40, RZ, 0xc0, !PT ;  /* 0x000000401a1a7812 */ /* 0x000fc400078ec0ff */
[----:B--2---:R1:W-:Y:S04]  /*687f0*/  STS.U16 [R23+UR76+0x47580], R92 ;  /* 0x0475805c17007988 */ /* 0x0043e8000800044c */
[----:B------:R2:W-:Y:S04]  /*68800*/  STS.U16 [R23+UR76+0x57580], R21 ;  /* 0x0575801517007988 */ /* 0x0005e8000800044c */
[----:B------:R0:W-:Y:S04]  /*68810*/  STS.U16 [R23+UR76+0x67580], R20 ;  /* 0x0675801417007988 */ /* 0x0001e8000800044c */
[----:B-1----:R-:W3:Y:S04]  /*68820*/  LDL.LU R92, [R1+0x3ea0] ;  /* 0x003ea000015c7983 */ /* 0x002ee80000300800 */
[----:B--2---:R-:W2:Y:S04]  /*68830*/  LDL.LU R21, [R1+0x3e9c] ;  /* 0x003e9c0001157983 */ /* 0x004ea80000300800 */
[----:B0-----:R-:W2:Y:S04]  /*68840*/  LDL.LU R20, [R1+0x3e98] ;  /* 0x003e980001147983 */ /* 0x001ea80000300800 */
[----:B------:R-:W2:Y:S04]  /*68850*/  LDL.LU R46, [R1+0x2e70] ;  /* 0x002e7000012e7983 */ /* 0x000ea80000300800 */
        /* <DEDUP_REMOVED lines=23> */
[----:B------:R0:W-:Y:S02]  /*689d0*/  STS.U16 [R23+UR76+0x47980], R71 ;  /* 0x0479804717007988 */ /* 0x0001e4000800044c */
[----:B0-----:R-:W-:-:S02]  /*689e0*/  IMAD.SHL.U32 R71, R45, 0x2, RZ ;  /* 0x000000022d477824 */ /* 0x001fc400078e00ff */
[----:B------:R-:W4:Y:S03]  /*689f0*/  LDL.LU R23, [R1+0x3e94] ;  /* 0x003e940001177983 */ /* 0x000f260000300800 */
[----:B------:R-:W-:-:S05]  /*68a00*/  LOP3.LUT R71, R71, 0x7e, RZ, 0xc0, !PT ;  /* 0x0000007e47477812 */ /* 0x000fca00078ec0ff */
[----:B------:R-:W-:Y:S02]  /*68a10*/  IMAD R71, R26, 0x200, R71 ;  /* 0x000002001a477824 */ /* 0x000fe400078e0247 */
[----:B------:R-:W4:Y:S03]  /*68a20*/  LDL.LU R26, [R1+0x3e90] ;  /* 0x003e9000011a7983 */ /* 0x000f260000300800 */
[----:B------:R-:W-:-:S05]  /*68a30*/  LOP3.LUT R71, R71, 0x30, RZ, 0x3c, !PT ;  /* 0x0000003047477812 */ /* 0x000fca00078e3cff */
[----:B------:R0:W-:Y:S04]  /*68a40*/  STS.U16 [R71+UR76+0x57980], R70 ;  /* 0x0579804647007988 */ /* 0x0001e8000800044c */
[----:B------:R-:W-:Y:S01]  /*68a50*/  STS.U16 [R71+UR76+0x67980], R69 ;  /* 0x0679804547007988 */ /* 0x000fe2000800044c */
[C---:B0-----:R-:W-:Y:S01]  /*68a60*/  LOP3.LUT R70, R45.reuse, 0x40, RZ, 0xc0, !PT ;  /* 0x000000402d467812 */ /* 0x041fe200078ec0ff */
[----:B------:R-:W-:Y:S02]  /*68a70*/  IMAD.SHL.U32 R45, R45, 0x2, RZ ;  /* 0x000000022d2d7824 */ /* 0x000fe400078e00ff */
[----:B------:R-:W-:Y:S03]  /*68a80*/  STS.U16 [R71+UR76+0x77980], R68 ;  /* 0x0779804447007988 */ /* 0x000fe6000800044c */
[----:B------:R-:W-:Y:S01]  /*68a90*/  LOP3.LUT R45, R45, 0x7e, RZ, 0xc0, !PT ;  /* 0x0000007e2d2d7812 */ /* 0x000fe200078ec0ff */
[----:B------:R-:W-:Y:S04]  /*68aa0*/  STS.U16 [R71+UR76+0x47d80], R43 ;  /* 0x047d802b47007988 */ /* 0x000fe8000800044c */
[----:B------:R-:W-:Y:S01]  /*68ab0*/  STS.U16 [R71+UR76+0x57d80], R42 ;  /* 0x057d802a47007988 */ /* 0x000fe2000800044c */
[----:B------:R-:W-:-:S03]  /*68ac0*/  IMAD R45, R70, 0x200, R45 ;  /* 0x00000200462d7824 */ /* 0x000fc600078e022d */
[----:B------:R-:W-:Y:S04]  /*68ad0*/  STS.U16 [R71+UR76+0x67d80], R41 ;  /* 0x067d802947007988 */ /* 0x000fe8000800044c */
[----:B------:R0:W-:Y:S01]  /*68ae0*/  STS.U16 [R71+UR76+0x77d80], R40 ;  /* 0x077d802847007988 */ /* 0x0001e2000800044c */
[----:B------:R-:W-:-:S03]  /*68af0*/  LOP3.LUT R45, R45, 0x40, RZ, 0x3c, !PT ;  /* 0x000000402d2d7812 */ /* 0x000fc600078e3cff */
        /* <DEDUP_REMOVED lines=9> */
[----:B---3--:R1:W-:Y:S04]  /*68b90*/  STS.U16 [R45+UR76+0x50200], R47 ;  /* 0x0502002f2d007988 */ /* 0x0083e8000800044c */
[----:B----4-:R2:W-:Y:S04]  /*68ba0*/  STS.U16 [R45+UR76+0x60200], R72 ;  /* 0x060200482d007988 */ /* 0x0105e8000800044c */
[----:B------:R3:W-:Y:S04]  /*68bb0*/  STS.U16 [R45+UR76+0x70200], R73 ;  /* 0x070200492d007988 */ /* 0x0007e8000800044c */
[----:B------:R4:W-:Y:S04]  /*68bc0*/  STS.U16 [R45+UR76+0x40600], R74 ;  /* 0x0406004a2d007988 */ /* 0x0009e8000800044c */
        /* <DEDUP_REMOVED lines=196> */
[----:B0-----:R-:W2:Y:S04]  /*69810*/  LDL.LU R27, [R1+0x3e8c] ;  /* 0x003e8c00011b7983 */ /* 0x001ea80000300800 */
[----:B------:R0:W-:Y:S04]  /*69820*/  STS.U16 [R45+UR76+0x47600], R24 ;  /* 0x047600182d007988 */ /* 0x0001e8000800044c */
[----:B------:R1:W-:Y:S04]  /*69830*/  STS.U16 [R45+UR76+0x57600], R25 ;  /* 0x057600192d007988 */ /* 0x0003e8000800044c */
[----:B------:R3:W-:Y:S04]  /*69840*/  STS.U16 [R45+UR76+0x67600], R22 ;  /* 0x067600162d007988 */ /* 0x0007e8000800044c */
[----:B0-----:R-:W4:Y:S04]  /*69850*/  LDL.LU R24, [R1+0x3e88] ;  /* 0x003e880001187983 */ /* 0x001f280000300800 */
[----:B-1----:R-:W2:Y:S04]  /*69860*/  LDL.LU R25, [R1+0x3e84] ;  /* 0x003e840001197983 */ /* 0x002ea80000300800 */
[----:B---3--:R-:W3:Y:S04]  /*69870*/  LDL.LU R22, [R1+0x3e80] ;  /* 0x003e800001167983 */ /* 0x008ee80000300800 */
        /* <DEDUP_REMOVED lines=18> */
[----:B------:R-:W4:Y:S01]  /*699a0*/  LDL.LU R83, [R1+0x2c58] ;  /* 0x002c580001537983 */ /* 0x000f220000300800 */
[----:B------:R-:W0:Y:S03]  /*699b0*/  S2R R75, SR_TID.X ;  /* 0x00000000004b7919 */ /* 0x000e260000002100 */
[----:B------:R-:W-:Y:S04]  /*699c0*/  STS.U16 [R45+UR76+0x77600], R93 ;  /* 0x0776005d2d007988 */ /* 0x000fe8000800044c */
[----:B------:R-:W-:Y:S04]  /*699d0*/  STS.U16 [R45+UR76+0x47a00], R67 ;  /* 0x047a00432d007988 */ /* 0x000fe8000800044c */
[----:B------:R1:W-:Y:S04]  /*699e0*/  STS.U16 [R45+UR76+0x57a00], R66 ;  /* 0x057a00422d007988 */ /* 0x0003e8000800044c */
[----:B------:R-:W-:Y:S04]  /*699f0*/  STS.U16 [R45+UR76+0x67a00], R65 ;  /* 0x067a00412d007988 */ /* 0x000fe8000800044c */
[----:B------:R-:W-:Y:S04]  /*69a00*/  STS.U16 [R45+UR76+0x77a00], R64 ;  /* 0x077a00402d007988 */ /* 0x000fe8000800044c */
[----:B------:R-:W-:Y:S04]  /*69a10*/  STS.U16 [R45+UR76+0x47e00], R39 ;  /* 0x047e00272d007988 */ /* 0x000fe8000800044c */
[----:B-1----:R-:W4:Y:S04]  /*69a20*/  LDL.LU R66, [R1+0x2c54] ;  /* 0x002c540001427983 */ /* 0x002f280000300800 */
[----:B------:R-:W4:Y:S04]  /*69a30*/  LDL.LU R67, [R1+0x2be0] ;  /* 0x002be00001437983 */ /* 0x000f280000300800 */
[----:B------:R-:W4:Y:S04]  /*69a40*/  LDL.LU R93, [R1+0x2bdc] ;  /* 0x002bdc00015d7983 */ /* 0x000f280000300800 */
[----:B------:R-:W4:Y:S04]  /*69a50*/  LDL.LU R41, [R1+0x2bd8] ;  /* 0x002bd80001297983 */ /* 0x000f280000300800 */
[----:B------:R-:W4:Y:S04]  /*69a60*/  LDL.LU R42, [R1+0x2bd4] ;  /* 0x002bd400012a7983 */ /* 0x000f280000300800 */
[----:B------:R-:W4:Y:S04]  /*69a70*/  LDL.LU R43, [R1+0x2b60] ;  /* 0x002b6000012b7983 */ /* 0x000f280000300800 */
[----:B------:R-:W4:Y:S01]  /*69a80*/  LDL.LU R68, [R1+0x2b5c] ;  /* 0x002b5c0001447983 */ /* 0x000f220000300800 */
[C---:B0-----:R-:W-:Y:S01]  /*69a90*/  IMAD.SHL.U32 R40, R75.reuse, 0x2, RZ ;  /* 0x000000024b287824 */ /* 0x041fe200078e00ff */
[----:B------:R-:W-:-:S02]  /*69aa0*/  LOP3.LUT R48, R75, 0x40, RZ, 0xc0, !PT ;  /* 0x000000404b307812 */ /* 0x000fc400078ec0ff */
[----:B------:R-:W-:Y:S04]  /*69ab0*/  STS.U16 [R45+UR76+0x57e00], R38 ;  /* 0x057e00262d007988 */ /* 0x000fe8000800044c */
[----:B------:R-:W4:Y:S01]  /*69ac0*/  LDL.LU R69, [R1+0x2b58] ;  /* 0x002b580001457983 */ /* 0x000f220000300800 */
[----:B------:R-:W-:-:S03]  /*69ad0*/  LOP3.LUT R40, R40, 0x7e, RZ, 0xc0, !PT ;  /* 0x0000007e28287812 */ /* 0x000fc600078ec0ff */
[----:B------:R-:W-:Y:S04]  /*69ae0*/  STS.U16 [R45+UR76+0x67e00], R37 ;  /* 0x067e00252d007988 */ /* 0x000fe8000800044c */
[----:B------:R-:W4:Y:S01]  /*69af0*/  LDL.LU R70, [R1+0x2b54] ;  /* 0x002b540001467983 */ /* 0x000f220000300800 */
[----:B------:R-:W-:-:S03]  /*69b00*/  IMAD R40, R48, 0x200, R40 ;  /* 0x0000020030287824 */ /* 0x000fc600078e0228 */
[----:B------:R0:W-:Y:S04]  /*69b10*/  STS.U16 [R45+UR76+0x77e00], R36 ;  /* 0x077e00242d007988 */ /* 0x0001e8000800044c */
[----:B------:R-:W4:Y:S01]  /*69b20*/  LDL.LU R71, [R1+0x2ae0] ;  /* 0x002ae00001477983 */ /* 0x000f220000300800 */
[----:B------:R-:W-:-:S03]  /*69b30*/  LOP3.LUT R40, R40, 0x50, RZ, 0x3c, !PT ;  /* 0x0000005028287812 */ /* 0x000fc600078e3cff */
[----:B0-----:R-:W4:Y:S04]  /*69b40*/  LDL.LU R45, [R1+0x2adc] ;  /* 0x002adc00012d7983 */ /* 0x001f280000300800 */
        /* <DEDUP_REMOVED lines=62> */
[----:B------:R-:W4:Y:S04]  /*69f30*/  LDL.LU R46, [R1+0x26dc] ;  /* 0x0026dc00012e7983 */ /* 0x000f280000300800 */
        /* <DEDUP_REMOVED lines=134> */
[----:B------:R3:W-:Y:S04]  /*6a7a0*/  STS.U16 [R40+UR76+0x77280], R26 ;  /* 0x0772801a28007988 */ /* 0x0007e8000800044c */
[----:B0-----:R-:W4:Y:S04]  /*6a7b0*/  LDL.LU R25, [R1+0x3e7c] ;  /* 0x003e7c0001197983 */ /* 0x001f280000300800 */
[----:B-1----:R-:W4:Y:S04]  /*6a7c0*/  LDL.LU R24, [R1+0x3e78] ;  /* 0x003e780001187983 */ /* 0x002f280000300800 */
[----:B--2---:R-:W2:Y:S04]  /*6a7d0*/  LDL.LU R27, [R1+0x3e74] ;  /* 0x003e7400011b7983 */ /* 0x004ea80000300800 */
        /* <DEDUP_REMOVED lines=12> */
[----:B------:R-:W-:-:S03]  /*6a8a0*/  IMAD.SHL.U32 R36, R75, 0x2, RZ ;  /* 0x000000024b247824 */ /* 0x000fc600078e00ff */
[----:B------:R-:W4:Y:S04]  /*6a8b0*/  LDL.LU R80, [R1+0x2d44] ;  /* 0x002d440001507983 */ /* 0x000f280000300800 */
[----:B------:R-:W-:Y:S04]  /*6a8c0*/  STS.U16 [R40+UR76+0x47680], R91 ;  /* 0x0476805b28007988 */ /* 0x000fe8000800044c */
[----:B------:R-:W4:Y:S01]  /*6a8d0*/  LDL.LU R81, [R1+0x2cd0] ;  /* 0x002cd00001517983 */ /* 0x000f220000300800 */
[----:B------:R-:W-:-:S03]  /*6a8e0*/  LOP3.LUT R36, R36, 0x7e, RZ, 0xc0, !PT ;  /* 0x0000007e24247812 */ /* 0x000fc600078ec0ff */
[----:B------:R-:W-:Y:S04]  /*6a8f0*/  STS.U16 [R40+UR76+0x57680], R90 ;  /* 0x0576805a28007988 */ /* 0x000fe8000800044c */
[----:B------:R-:W4:Y:S04]  /*6a900*/  LDL.LU R82, [R1+0x2ccc] ;  /* 0x002ccc0001527983 */ /* 0x000f280000300800 */
[----:B------:R-:W-:Y:S01]  /*6a910*/  STS.U16 [R40+UR76+0x67680], R89 ;  /* 0x0676805928007988 */ /* 0x000fe2000800044c */
[----:B------:R-:W-:-:S03]  /*6a920*/  IMAD R36, R48, 0x200, R36 ;  /* 0x0000020030247824 */ /* 0x000fc600078e0224 */
[----:B------:R-:W4:Y:S04]  /*6a930*/  LDL.LU R83, [R1+0x2cc8] ;  /* 0x002cc80001537983 */ /* 0x000f280000300800 */
[----:B------:R-:W-:Y:S04]  /*6a940*/  STS.U16 [R40+UR76+0x77680], R88 ;  /* 0x0776805828007988 */ /* 0x000fe8000800044c */
[----:B------:R-:W-:Y:S04]  /*6a950*/  STS.U16 [R40+UR76+0x47a80], R63 ;  /* 0x047a803f28007988 */ /* 0x000fe8000800044c */
[----:B------:R-:W-:Y:S04]  /*6a960*/  STS.U16 [R40+UR76+0x57a80], R62 ;  /* 0x057a803e28007988 */ /* 0x000fe8000800044c */
[----:B------:R-:W-:Y:S04]  /*6a970*/  STS.U16 [R40+UR76+0x67a80], R61 ;  /* 0x067a803d28007988 */ /* 0x000fe8000800044c */
[----:B------:R-:W-:Y:S01]  /*6a980*/  STS.U16 [R40+UR76+0x77a80], R60 ;  /* 0x077a803c28007988 */ /* 0x000fe2000800044c */
[----:B------:R-:W-:-:S03]  /*6a990*/  LOP3.LUT R36, R36, 0x60, RZ, 0x3c, !PT ;  /* 0x0000006024247812 */ /* 0x000fc600078e3cff */
[----:B------:R-:W-:Y:S04]  /*6a9a0*/  STS.U16 [R40+UR76+0x47e80], R35 ;  /* 0x047e802328007988 */ /* 0x000fe8000800044c */
[----:B------:R-:W-:Y:S04]  /*6a9b0*/  STS.U16 [R40+UR76+0x57e80], R34 ;  /* 0x057e802228007988 */ /* 0x000fe8000800044c */
[----:B------:R-:W-:Y:S04]  /*6a9c0*/  STS.U16 [R40+UR76+0x67e80], R33 ;  /* 0x067e802128007988 */ /* 0x000fe8000800044c */
[----:B------:R-:W-:Y:S04]  /*6a9d0*/  STS.U16 [R40+UR76+0x77e80], R32 ;  /* 0x077e802028007988 */ /* 0x000fe8000800044c */
[----:B------:R-:W4:Y:S04]  /*6a9e0*/  LDL.LU R68, [R1+0x2cc4] ;  /* 0x002cc40001447983 */ /* 0x000f280000300800 */
[----:B------:R-:W4:Y:S04]  /*6a9f0*/  LDL.LU R69, [R1+0x2c50] ;  /* 0x002c500001457983 */ /* 0x000f280000300800 */
[----:B------:R-:W4:Y:S04]  /*6aa00*/  LDL.LU R70, [R1+0x2c4c] ;  /* 0x002c4c0001467983 */ /* 0x000f280000300800 */
[----:B--2---:R-:W-:Y:S04]  /*6aa10*/  STS.U16 [R36+UR76+0x40300], R49 ;  /* 0x0403003124007988 */ /* 0x004fe8000800044c */
[----:B---3--:R-:W-:Y:S04]  /*6aa20*/  STS.U16 [R36+UR76+0x50300], R50 ;  /* 0x0503003224007988 */ /* 0x008fe8000800044c */
[----:B----4-:R-:W-:Y:S04]  /*6aa30*/  STS.U16 [R36+UR76+0x60300], R51 ;  /* 0x0603003324007988 */ /* 0x010fe8000800044c */
[----:B------:R-:W-:Y:S04]  /*6aa40*/  STS.U16 [R36+UR76+0x70300], R76 ;  /* 0x0703004c24007988 */ /* 0x000fe8000800044c */
[----:B------:R-:W-:Y:S04]  /*6aa50*/  STS.U16 [R36+UR76+0x40700], R77 ;  /* 0x0407004d24007988 */ /* 0x000fe8000800044c */
[----:B------:R-:W-:Y:S04]  /*6aa60*/  STS.U16 [R36+UR76+0x50700], R78 ;  /* 0x0507004e24007988 */ /* 0x000fe8000800044c */
[----:B------:R-:W-:Y:S04]  /*6aa70*/  STS.U16 [R36+UR76+0x60700], R79 ;  /* 0x0607004f24007988 */ /* 0x000fe8000800044c */
[----:B------:R0:W-:Y:S04]  /*6aa80*/  STS.U16 [R36+UR76+0x70700], R52 ;  /* 0x0707003424007988 */ /* 0x0001e8000800044c */
[----:B0-----:R-:W2:Y:S04]  /*6aa90*/  LDL.LU R52, [R1+0x2c48] ;  /* 0x002c480001347983 */ /* 0x001ea80000300800 */
[----:B------:R0:W-:Y:S04]  /*6aaa0*/  STS.U16 [R36+UR76+0x40b00], R53 ;  /* 0x040b003524007988 */ /* 0x0001e8000800044c */
[----:B------:R1:W-:Y:S04]  /*6aab0*/  STS.U16 [R36+UR76+0x50b00], R54 ;  /* 0x050b003624007988 */ /* 0x0003e8000800044c */
[----:B------:R3:W-:Y:S04]  /*6aac0*/  STS.U16 [R36+UR76+0x60b00], R55 ;  /* 0x060b003724007988 */ /* 0x0007e8000800044c */
[----:B0-----:R-:W4:Y:S04]  /*6aad0*/  LDL.LU R53, [R1+0x2c44] ;  /* 0x002c440001357983 */ /* 0x001f280000300800 */
[----:B-1----:R-:W4:Y:S04]  /*6aae0*/  LDL.LU R54, [R1+0x2bd0] ;  /* 0x002bd00001367983 */ /* 0x002f280000300800 */
[----:B---3--:R-:W3:Y:S04]  /*6aaf0*/  LDL.LU R55, [R1+0x2bcc] ;  /* 0x002bcc0001377983 */ /* 0x008ee80000300800 */
        /* <DEDUP_REMOVED lines=24> */
[----:B------:R-:W-:Y:S04]  /*6ac80*/  STS.U16 [R36+UR76+0x70f00], R68 ;  /* 0x070f004424007988 */ /* 0x000fe8000800044c */
[----:B------:R-:W-:Y:S04]  /*6ac90*/  STS.U16 [R36+UR76+0x41300], R69 ;  /* 0x0413004524007988 */ /* 0x000fe8000800044c */
[----:B------:R-:W-:Y:S04]  /*6aca0*/  STS.U16 [R36+UR76+0x51300], R70 ;  /* 0x0513004624007988 */ /* 0x000fe8000800044c */
[----:B--2---:R0:W-:Y:S04]  /*6acb0*/  STS.U16 [R36+UR76+0x61300], R52 ;  /* 0x0613003424007988 */ /* 0x0041e8000800044c */
[----:B0-----:R-:W2:Y:S04]  /*6acc0*/  LDL.LU R52, [R1+0x2948] ;  /* 0x0029480001347983 */ /* 0x001ea80000300800 */
[----:B----4-:R0:W-:Y:S04]  /*6acd0*/  STS.U16 [R36+UR76+0x71300], R53 ;  /* 0x0713003524007988 */ /* 0x0101e8000800044c */
[----:B------:R1:W-:Y:S04]  /*6ace0*/  STS.U16 [R36+UR76+0x41700], R54 ;  /* 0x0417003624007988 */ /* 0x0003e8000800044c */
[----:B---3--:R3:W-:Y:S04]  /*6acf0*/  STS.U16 [R36+UR76+0x51700], R55 ;  /* 0x0517003724007988 */ /* 0x0087e8000800044c */
        /* <DEDUP_REMOVED lines=11> */
[----:B0-----:R-:W4:Y:S04]  /*6adb0*/  LDL.LU R53, [R1+0x2944] ;  /* 0x0029440001357983 */ /* 0x001f280000300800 */
[----:B------:R-:W-:Y:S04]  /*6adc0*/  STS.U16 [R36+UR76+0x52300], R51 ;  /* 0x0523003324007988 */ /* 0x000fe8000800044c */
[----:B-1----:R-:W4:Y:S04]  /*6add0*/  LDL.LU R54, [R1+0x28d0] ;  /* 0x0028d00001367983 */ /* 0x002f280000300800 */
[----:B------:R-:W-:Y:S04]  /*6ade0*/  STS.U16 [R36+UR76+0x62300], R76 ;  /* 0x0623004c24007988 */ /* 0x000fe8000800044c */
[----:B---3--:R-:W3:Y:S04]  /*6adf0*/  LDL.LU R55, [R1+0x28cc] ;  /* 0x0028cc0001377983 */ /* 0x008ee80000300800 */
[----:B------:R-:W-:Y:S04]  /*6ae00*/  STS.U16 [R36+UR76+0x72300], R77 ;  /* 0x0723004d24007988 */ /* 0x000fe8000800044c */
[----:B------:R-:W-:Y:S04]  /*6ae10*/  STS.U16 [R36+UR76+0x42700], R78 ;  /* 0x0427004e24007988 */ /* 0x000fe8000800044c */
[----:B------:R-:W3:Y:S04]  /*6ae20*/  LDL.LU R68, [R1+0x28c8] ;  /* 0x0028c80001447983 */ /* 0x000ee80000300800 */
[----:B------:R-:W-:Y:S04]  /*6ae30*/  STS.U16 [R36+UR76+0x52700], R79 ;  /* 0x0527004f24007988 */ /* 0x000fe8000800044c */
[----:B------:R-:W3:Y:S04]  /*6ae40*/  LDL.LU R69, [R1+0x28c4] ;  /* 0x0028c40001457983 */ /* 0x000ee80000300800 */
        /* <DEDUP_REMOVED lines=33> */
[----:B0-----:R-:W4:Y:S04]  /*6b060*/  LDL.LU R53, [R1+0x25c8] ;  /* 0x0025c80001357983 */ /* 0x001f280000300800 */
[----:B-1----:R-:W4:Y:S04]  /*6b070*/  LDL.LU R54, [R1+0x25c4] ;  /* 0x0025c40001367983 */ /* 0x002f280000300800 */
[----:B---3--:R-:W3:Y:S04]  /*6b080*/  LDL.LU R55, [R1+0x2550] ;  /* 0x0025500001377983 */ /* 0x008ee80000300800 */
[----:B------:R0:W-:Y:S04]  /*6b090*/  STS.U16 [R36+UR76+0x53300], R80 ;  /* 0x0533005024007988 */ /* 0x0001e8000800044c */
[----:B------:R1:W-:Y:S04]  /*6b0a0*/  STS.U16 [R36+UR76+0x63300], R81 ;  /* 0x0633005124007988 */ /* 0x0003e8000800044c */
[----:B------:R0:W-:Y:S04]  /*6b0b0*/  STS.U16 [R36+UR76+0x73300], R82 ;  /* 0x0733005224007988 */ /* 0x0001e8000800044c */
        /* <DEDUP_REMOVED lines=10> */
[----:B-1----:R-:W3:Y:S04]  /*6b160*/  LDL.LU R81, [R1+0x2548] ;  /* 0x0025480001517983 */ /* 0x002ee80000300800 */
[----:B------:R-:W-:Y:S04]  /*6b170*/  STS.U16 [R36+UR76+0x53f00], R48 ;  /* 0x053f003024007988 */ /* 0x000fe8000800044c */
[----:B------:R-:W3:Y:S04]  /*6b180*/  LDL.LU R82, [R1+0x2544] ;  /* 0x0025440001527983 */ /* 0x000ee80000300800 */
[----:B------:R-:W-:Y:S04]  /*6b190*/  STS.U16 [R36+UR76+0x63f00], R49 ;  /* 0x063f003124007988 */ /* 0x000fe8000800044c */
[----:B------:R-:W3:Y:S04]  /*6b1a0*/  LDL.LU R83, [R1+0x24d0] ;  /* 0x0024d00001537983 */ /* 0x000ee80000300800 */
[----:B------:R-:W-:Y:S04]  /*6b1b0*/  STS.U16 [R36+UR76+0x73f00], R50 ;  /* 0x073f003224007988 */ /* 0x000fe8000800044c */
[----:B------:R-:W-:Y:S04]  /*6b1c0*/  STS.U16 [R36+UR76+0x44300], R51 ;  /* 0x0443003324007988 */ /* 0x000fe8000800044c */
[----:B------:R-:W3:Y:S04]  /*6b1d0*/  LDL.LU R68, [R1+0x24cc] ;  /* 0x0024cc0001447983 */ /* 0x000ee80000300800 */
[----:B------:R-:W-:Y:S04]  /*6b1e0*/  STS.U16 [R36+UR76+0x54300], R76 ;  /* 0x0543004c24007988 */ /* 0x000fe8000800044c */
        /* <DEDUP_REMOVED lines=19> */
[----:B----4-:R0:W-:Y:S04]  /*6b320*/  STS.U16 [R36+UR76+0x64700], R53 ;  /* 0x0647003524007988 */ /* 0x0101e8000800044c */
[----:B------:R-:W4:Y:S04]  /*6b330*/  LDL.LU R49, [R1+0x22cc] ;  /* 0x0022cc0001317983 */ /* 0x000f280000300800 */
[----:B------:R1:W-:Y:S04]  /*6b340*/  STS.U16 [R36+UR76+0x74700], R54 ;  /* 0x0747003624007988 */ /* 0x0003e8000800044c */
[----:B------:R-:W4:Y:S04]  /*6b350*/  LDL.LU R50, [R1+0x22c8] ;  /* 0x0022c80001327983 */ /* 0x000f280000300800 */
[----:B---3--:R3:W-:Y:S04]  /*6b360*/  STS.U16 [R36+UR76+0x44b00], R55 ;  /* 0x044b003724007988 */ /* 0x0087e8000800044c */
[----:B------:R-:W4:Y:S04]  /*6b370*/  LDL.LU R51, [R1+0x22c4] ;  /* 0x0022c40001337983 */ /* 0x000f280000300800 */
[----:B------:R-:W4:Y:S04]  /*6b380*/  LDL.LU R76, [R1+0x2250] ;  /* 0x00225000014c7983 */ /* 0x000f280000300800 */
        /* <DEDUP_REMOVED lines=8> */
[----:B0-----:R-:W3:Y:S04]  /*6b410*/  LDL.LU R80, [R1+0x21d0] ;  /* 0x0021d00001507983 */ /* 0x001ee80000300800 */
[----:B-1----:R-:W3:Y:S04]  /*6b420*/  LDL.LU R81, [R1+0x21cc] ;  /* 0x0021cc0001517983 */ /* 0x002ee80000300800 */
[----:B------:R-:W-:Y:S04]  /*6b430*/  STS.U16 [R36+UR76+0x64f00], R69 ;  /* 0x064f004524007988 */ /* 0x000fe8000800044c */
[----:B------:R-:W-:Y:S04]  /*6b440*/  STS.U16 [R36+UR76+0x74f00], R70 ;  /* 0x074f004624007988 */ /* 0x000fe8000800044c */
[----:B------:R-:W3:Y:S04]  /*6b450*/  LDL.LU R82, [R1+0x21c8] ;  /* 0x0021c80001527983 */ /* 0x000ee80000300800 */
[----:B------:R-:W3:Y:S04]  /*6b460*/  LDL.LU R83, [R1+0x21c4] ;  /* 0x0021c40001537983 */ /* 0x000ee80000300800 */
[----:B------:R0:W-:Y:S04]  /*6b470*/  STS.U16 [R36+UR76+0x45300], R77 ;  /* 0x0453004d24007988 */ /* 0x0001e8000800044c */
[----:B------:R1:W-:Y:S04]  /*6b480*/  STS.U16 [R36+UR76+0x55300], R78 ;  /* 0x0553004e24007988 */ /* 0x0003e8000800044c */
[----:B------:R1:W-:Y:S04]  /*6b490*/  STS.U16 [R36+UR76+0x65300], R79 ;  /* 0x0653004f24007988 */ /* 0x0003e8000800044c */
[----:B0-----:R-:W3:Y:S04]  /*6b4a0*/  LDL.LU R77, [R1+0x20f8] ;  /* 0x0020f800014d7983 */ /* 0x001ee80000300800 */
[----:B-1----:R-:W3:Y:S04]  /*6b4b0*/  LDL.LU R78, [R1+0x20f4] ;  /* 0x0020f400014e7983 */ /* 0x002ee80000300800 */
[----:B------:R-:W3:Y:S04]  /*6b4c0*/  LDL.LU R79, [R1+0x20f0] ;  /* 0x0020f000014f7983 */ /* 0x000ee80000300800 */
[----:B--2---:R0:W-:Y:S04]  /*6b4d0*/  STS.U16 [R36+UR76+0x75300], R52 ;  /* 0x0753003424007988 */ /* 0x0041e8000800044c */
        /* <DEDUP_REMOVED lines=31> */
[----:B--2---:R-:W-:Y:S04]  /*6b6d0*/  STS.U16 [R36+UR76+0x76b00], R52 ;  /* 0x076b003424007988 */ /* 0x004fe8000800044c */
        /* <DEDUP_REMOVED lines=8> */
[----:B--2---:R-:W2:Y:S04]  /*6b760*/  LDL.LU R25, [R1+0x3e64] ;  /* 0x003e640001197983 */ /* 0x004ea80000300800 */
[----:B------:R-:W2:Y:S04]  /*6b770*/  LDL.LU R22, [R1+0x3e60] ;  /* 0x003e600001167983 */ /* 0x000ea80000300800 */
[----:B------:R-:W2:Y:S04]  /*6b780*/  LDL.LU R23, [R1+0x3e5c] ;  /* 0x003e5c0001177983 */ /* 0x000ea80000300800 */
[----:B------:R-:W2:Y:S04]  /*6b790*/  LDL.LU R20, [R1+0x3e58] ;  /* 0x003e580001147983 */ /* 0x000ea80000300800 */
[----:B------:R0:W-:Y:S04]  /*6b7a0*/  STS.U16 [R36+UR76+0x67300], R21 ;  /* 0x0673001524007988 */ /* 0x0001e8000800044c */
[----:B------:R1:W-:Y:S04]  /*6b7b0*/  STS.U16 [R36+UR76+0x77300], R92 ;  /* 0x0773005c24007988 */ /* 0x0003e8000800044c */
[----:B0-----:R-:W2:Y:S04]  /*6b7c0*/  LDL.LU R21, [R1+0x3e54] ;  /* 0x003e540001157983 */ /* 0x001ea80000300800 */
[----:B-1----:R-:W4:Y:S04]  /*6b7d0*/  LDL.LU R92, [R1+0x3e50] ;  /* 0x003e5000015c7983 */ /* 0x002f280000300800 */
        /* <DEDUP_REMOVED lines=22> */
[----:B------:R-:W2:Y:S04]  /*6b940*/  LDL.LU R49, [R1+0x2bb4] ;  /* 0x002bb40001317983 */ /* 0x000ea80000300800 */
        /* <DEDUP_REMOVED lines=12> */
[----:B------:R-:W2:Y:S04]  /*6ba10*/  LDL.LU R52, [R1+0x2ab8] ;  /* 0x002ab80001347983 */ /* 0x000ea80000300800 */
[----:B----4-:R0:W-:Y:S04]  /*6ba20*/  STS.U16 [R92+UR76+0x40380], R53 ;  /* 0x040380355c007988 */ /* 0x0101e8000800044c */
[----:B------:R1:W-:Y:S04]  /*6ba30*/  STS.U16 [R92+UR76+0x50380], R54 ;  /* 0x050380365c007988 */ /* 0x0003e8000800044c */
[----:B---3--:R3:W-:Y:S04]  /*6ba40*/  STS.U16 [R92+UR76+0x60380], R55 ;  /* 0x060380375c007988 */ /* 0x0087e8000800044c */
[----:B------:R4:W-:Y:S04]  /*6ba50*/  STS.U16 [R92+UR76+0x70380], R80 ;  /* 0x070380505c007988 */ /* 0x0009e8000800044c */
[----:B------:R1:W-:Y:S04]  /*6ba60*/  STS.U16 [R92+UR76+0x40780], R81 ;  /* 0x040780515c007988 */ /* 0x0003e8000800044c */
[----:B------:R3:W-:Y:S04]  /*6ba70*/  STS.U16 [R92+UR76+0x50780], R82 ;  /* 0x050780525c007988 */ /* 0x0007e8000800044c */
[----:B0-----:R-:W2:Y:S04]  /*6ba80*/  LDL.LU R53, [R1+0x2ab4] ;  /* 0x002ab40001357983 */ /* 0x001ea80000300800 */
[----:B-1----:R-:W2:Y:S04]  /*6ba90*/  LDL.LU R54, [R1+0x2a40] ;  /* 0x002a400001367983 */ /* 0x002ea80000300800 */
[----:B---3--:R-:W3:Y:S04]  /*6baa0*/  LDL.LU R55, [R1+0x2a3c] ;  /* 0x002a3c0001377983 */ /* 0x008ee80000300800 */
[----:B----4-:R-:W4:Y:S04]  /*6bab0*/  LDL.LU R80, [R1+0x2a38] ;  /* 0x002a380001507983 */ /* 0x010f280000300800 */
[----:B------:R-:W4:Y:S04]  /*6bac0*/  LDL.LU R81, [R1+0x2a34] ;  /* 0x002a340001517983 */ /* 0x000f280000300800 */
[----:B------:R0:W-:Y:S04]  /*6bad0*/  STS.U16 [R92+UR76+0x60780], R83 ;  /* 0x060780535c007988 */ /* 0x0001e8000800044c */
[----:B------:R-:W4:Y:S04]  /*6bae0*/  LDL.LU R82, [R1+0x29c0] ;  /* 0x0029c00001527983 */ /* 0x000f280000300800 */
[----:B--2---:R1:W-:Y:S04]  /*6baf0*/  STS.U16 [R92+UR76+0x70780], R40 ;  /* 0x070780285c007988 */ /* 0x0043e8000800044c */
        /* <DEDUP_REMOVED lines=8> */
[----:B------:R-:W2:Y:S04]  /*6bb80*/  LDL.LU R43, [R1+0x293c] ;  /* 0x00293c00012b7983 */ /* 0x000ea80000300800 */
[----:B------:R0:W-:Y:S04]  /*6bb90*/  STS.U16 [R92+UR76+0x40f80], R69 ;  /* 0x040f80455c007988 */ /* 0x0001e8000800044c */
[----:B------:R-:W2:Y:S04]  /*6bba0*/  LDL.LU R68, [R1+0x2938] ;  /* 0x0029380001447983 */ /* 0x000ea80000300800 */
[----:B------:R1:W-:Y:S04]  /*6bbb0*/  STS.U16 [R92+UR76+0x50f80], R70 ;  /* 0x050f80465c007988 */ /* 0x0003e8000800044c */
[----:B------:R0:W-:Y:S04]  /*6bbc0*/  STS.U16 [R92+UR76+0x60f80], R71 ;  /* 0x060f80475c007988 */ /* 0x0001e8000800044c */
[----:B------:R0:W-:Y:S04]  /*6bbd0*/  STS.U16 [R92+UR76+0x70f80], R45 ;  /* 0x070f802d5c007988 */ /* 0x0001e8000800044c */
[----:B------:R1:W-:Y:S04]  /*6bbe0*/  STS.U16 [R92+UR76+0x41380], R46 ;  /* 0x0413802e5c007988 */ /* 0x0003e8000800044c */
[----:B------:R1:W-:Y:S04]  /*6bbf0*/  STS.U16 [R92+UR76+0x51380], R47 ;  /* 0x0513802f5c007988 */ /* 0x0003e8000800044c */
[----:B0-----:R-:W2:Y:S04]  /*6bc00*/  LDL.LU R69, [R1+0x2934] ;  /* 0x0029340001457983 */ /* 0x001ea80000300800 */
[----:B-1----:R-:W2:Y:S04]  /*6bc10*/  LDL.LU R70, [R1+0x28c0] ;  /* 0x0028c00001467983 */ /* 0x002ea80000300800 */
[----:B------:R-:W2:Y:S04]  /*6bc20*/  LDL.LU R71, [R1+0x28bc] ;  /* 0x0028bc0001477983 */ /* 0x000ea80000300800 */
        /* <DEDUP_REMOVED lines=27> */
[----:B0-----:R-:W2:Y:S04]  /*6bde0*/  LDL.LU R79, [R1+0x26c0] ;  /* 0x0026c000014f7983 */ /* 0x001ea80000300800 */
[----:B-1----:R-:W2:Y:S04]  /*6bdf0*/  LDL.LU R52, [R1+0x26bc] ;  /* 0x0026bc0001347983 */ /* 0x002ea80000300800 */
[----:B------:R0:W-:Y:S04]  /*6be00*/  STS.U16 [R92+UR76+0x71f80], R53 ;  /* 0x071f80355c007988 */ /* 0x0001e8000800044c */
[----:B------:R1:W-:Y:S04]  /*6be10*/  STS.U16 [R92+UR76+0x42380], R54 ;  /* 0x042380365c007988 */ /* 0x0003e8000800044c */
[----:B---3--:R3:W-:Y:S04]  /*6be20*/  STS.U16 [R92+UR76+0x52380], R55 ;  /* 0x052380375c007988 */ /* 0x0087e8000800044c */
[----:B----4-:R4:W-:Y:S04]  /*6be30*/  STS.U16 [R92+UR76+0x62380], R80 ;  /* 0x062380505c007988 */ /* 0x0109e8000800044c */
        /* <DEDUP_REMOVED lines=9> */
[----:B------:R1:W-:Y:S04]  /*6bed0*/  STS.U16 [R92+UR76+0x62780], R40 ;  /* 0x062780285c007988 */ /* 0x0003e8000800044c */
[----:B--2---:R2:W-:Y:S04]  /*6bee0*/  STS.U16 [R92+UR76+0x72780], R41 ;  /* 0x072780295c007988 */ /* 0x0045e8000800044c */
        /* <DEDUP_REMOVED lines=47> */
[----:B------:R-:W-:Y:S04]  /*6c1e0*/  STS.U16 [R92+UR76+0x46780], R21 ;  /* 0x046780155c007988 */ /* 0x000fe8000800044c */
[----:B------:R-:W-:Y:S04]  /*6c1f0*/  STS.U16 [R92+UR76+0x56780], R20 ;  /* 0x056780145c007988 */ /* 0x000fe8000800044c */
[----:B------:R-:W-:Y:S04]  /*6c200*/  STS.U16 [R92+UR76+0x66780], R23 ;  /* 0x066780175c007988 */ /* 0x000fe8000800044c */
[----:B------:R-:W-:Y:S04]  /*6c210*/  STS.U16 [R92+UR76+0x76780], R22 ;  /* 0x076780165c007988 */ /* 0x000fe8000800044c */
[----:B------:R-:W-:Y:S04]  /*6c220*/  STS.U16 [R92+UR76+0x46b80], R25 ;  /* 0x046b80195c007988 */ /* 0x000fe8000800044c */
[----:B------:R-:W-:Y:S01]  /*6c230*/  STS.U16 [R92+UR76+0x56b80], R24 ;  /* 0x056b80185c007988 */ /* 0x000fe2000800044c */
[----:B------:R-:W-:-:S03]  /*6c240*/  PRMT R30, RZ, 0x7610, R30 ;  /* 0x00007610ff1e7816 */ /* 0x000fc6000000001e */
[----:B------:R-:W-:Y:S01]  /*6c250*/  STS.U16 [R92+UR76+0x66b80], R27 ;  /* 0x066b801b5c007988 */ /* 0x000fe2000800044c */
[----:B------:R-:W-:-:S03]  /*6c260*/  PRMT R29, RZ, 0x7610, R29 ;  /* 0x00007610ff1d7816 */ /* 0x000fc6000000001d */
[----:B------:R-:W-:Y:S01]  /*6c270*/  STS.U16 [R92+UR76+0x76b80], R26 ;  /* 0x076b801a5c007988 */ /* 0x000fe2000800044c */
[----:B------:R-:W-:Y:S02]  /*6c280*/  PRMT R28, RZ, 0x7610, R28 ;  /* 0x00007610ff1c7816 */ /* 0x000fe4000000001c */
[----:B------:R-:W-:Y:S01]  /*6c290*/  PRMT R0, RZ, 0x7610, R0 ;  /* 0x00007610ff007816 */ /* 0x000fe20000000000 */
        /* <DEDUP_REMOVED lines=22> */
[----:B------:R-:W-:Y:S04]  /*6c400*/  STL [R1+0x3e2c], R92 ;  /* 0x003e2c5c01007387 */ /* 0x000fe80000100800 */
[----:B------:R-:W-:Y:S04]  /*6c410*/  STL.S16 [R1+0x1fd4], R30 ;  /* 0x001fd41e01007387 */ /* 0x000fe80000100600 */
[----:B------:R-:W-:Y:S04]  /*6c420*/  STL.S16 [R1+0x1fd0], R29 ;  /* 0x001fd01d01007387 */ /* 0x000fe80000100600 */
[----:B--2---:R-:W-:Y:S04]  /*6c430*/  STS.U16 [R92+UR76+0x74f80], R47 ;  /* 0x074f802f5c007988 */ /* 0x004fe8000800044c */
        /* <DEDUP_REMOVED lines=8> */
[----:B------:R0:W-:Y:S04]  /*6c4c0*/  STL.S16 [R1+0x1ff4], R28 ;  /* 0x001ff41c01007387 */ /* 0x0001e80000100600 */
[----:B------:R-:W2:Y:S04]  /*6c4d0*/  LDL.LU R47, [R1+0x3cec] ;  /* 0x003cec00012f7983 */ /* 0x000ea80000300800 */
[----:B------:R0:W-:Y:S04]  /*6c4e0*/  STL.S16 [R1+0x1fcc], R0 ;  /* 0x001fcc0001007387 */ /* 0x0001e80000100600 */
[----:B------:R-:W2:Y:S04]  /*6c4f0*/  LDL.LU R46, [R1+0x3ca0] ;  /* 0x003ca000012e7983 */ /* 0x000ea80000300800 */
[----:B------:R-:W2:Y:S04]  /*6c500*/  LDL.LU R45, [R1+0x3cf0] ;  /* 0x003cf000012d7983 */ /* 0x000ea80000300800 */
[----:B------:R-:W2:Y:S04]  /*6c510*/  LDL.LU R43, [R1+0x3ca4] ;  /* 0x003ca400012b7983 */ /* 0x000ea80000300800 */
[----:B------:R-:W2:Y:S04]  /*6c520*/  LDL.LU R42, [R1+0x3cf4] ;  /* 0x003cf400012a7983 */ /* 0x000ea80000300800 */
[----:B------:R-:W2:Y:S04]  /*6c530*/  LDL.LU R41, [R1+0x3ca8] ;  /* 0x003ca80001297983 */ /* 0x000ea80000300800 */
[----:B-1----:R-:W2:Y:S04]  /*6c540*/  LDL.LU R40, [R1+0x3cf8] ;  /* 0x003cf80001287983 */ /* 0x002ea80000300800 */
        /* <DEDUP_REMOVED lines=10> */
[----:B0-----:R-:W2:Y:S04]  /*6c5f0*/  LDL.LU R28, [R1+0x3cc0] ;  /* 0x003cc000011c7983 */ /* 0x001ea80000300800 */
[----:B------:R-:W2:Y:S04]  /*6c600*/  LDL.LU R0, [R1+0x3d10] ;  /* 0x003d100001007983 */ /* 0x000ea80000300800 */
[----:B------:R0:W-:Y:S04]  /*6c610*/  STS.U16 [R92+UR76+0x75780], R51 ;  /* 0x075780335c007988 */ /* 0x0001e8000800044c */
[----:B------:R1:W-:Y:S04]  /*6c620*/  STS.U16 [R92+UR76+0x65780], R50 ;  /* 0x065780325c007988 */ /* 0x0003e8000800044c */
[----:B------:R1:W-:Y:S04]  /*6c630*/  STS.U16 [R92+UR76+0x55780], R49 ;  /* 0x055780315c007988 */ /* 0x0003e8000800044c */
[----:B------:R-:W-:Y:S04]  /*6c640*/  STS.U16 [R92+UR76+0x75380], R75 ;  /* 0x0753804b5c007988 */ /* 0x000fe8000800044c */
[----:B0-----:R-:W2:Y:S04]  /*6c650*/  LDL.LU R51, [R1+0x3cc4] ;  /* 0x003cc40001337983 */ /* 0x001ea80000300800 */
[----:B-1----:R-:W2:Y:S04]  /*6c660*/  LDL.LU R50, [R1+0x3d14] ;  /* 0x003d140001327983 */ /* 0x002ea80000300800 */
[----:B------:R-:W2:Y:S04]  /*6c670*/  LDL.LU R49, [R1+0x3cc8] ;  /* 0x003cc80001317983 */ /* 0x000ea80000300800 */
[----:B------:R-:W-:Y:S04]  /*6c680*/  STS.U16 [R92+UR76+0x65380], R74 ;  /* 0x0653804a5c007988 */ /* 0x000fe8000800044c */
[----:B------:R-:W-:Y:S04]  /*6c690*/  STS.U16 [R92+UR76+0x55380], R73 ;  /* 0x055380495c007988 */ /* 0x000fe8000800044c */
[----:B------:R-:W-:Y:S04]  /*6c6a0*/  STS.U16 [R92+UR76+0x45380], R72 ;  /* 0x045380485c007988 */ /* 0x000fe8000800044c */
[----:B------:R-:W-:Y:S04]  /*6c6b0*/  STS.U16 [R92+UR76+0x54b80], R68 ;  /* 0x054b80445c007988 */ /* 0x000fe8000800044c */
[----:B------:R-:W-:Y:S04]  /*6c6c0*/  STS.U16 [R92+UR76+0x45f80], R52 ;  /* 0x045f80345c007988 */ /* 0x000fe8000800044c */
[----:B----4-:R-:W-:Y:S04]  /*6c6d0*/  STS.U16 [R92+UR76+0x46380], R80 ;  /* 0x046380505c007988 */ /* 0x010fe8000800044c */
[----:B---3--:R-:W-:Y:S04]  /*6c6e0*/  STS.U16 [R92+UR76+0x66380], R82 ;  /* 0x066380525c007988 */ /* 0x008fe8000800044c */
[----:B------:R-:W-:Y:S04]  /*6c6f0*/  STS.U16 [R92+UR76+0x56380], R81 ;  /* 0x056380515c007988 */ /* 0x000fe8000800044c */
[----:B------:R0:W-:Y:S04]  /*6c700*/  STS.U16 [R92+UR76+0x76380], R83 ;  /* 0x076380535c007988 */ /* 0x0001e8000800044c */
[----:B------:R1:W-:Y:S04]  /*6c710*/  STS.U16 [R92+UR76+0x75f80], R55 ;  /* 0x075f80375c007988 */ /* 0x0003e8000800044c */
[----:B------:R3:W-:Y:S04]  /*6c720*/  STS.U16 [R92+UR76+0x65f80], R54 ;  /* 0x065f80365c007988 */ /* 0x0007e8000800044c */
[----:B------:R4:W-:Y:S01]  /*6c730*/  STS.U16 [R92+UR76+0x55f80], R53 ;  /* 0x055f80355c007988 */ /* 0x0009e2000800044c */
[----:B--2---:R-:W-:-:S03]  /*6c740*/  IMAD.MOV.U32 R87, RZ, RZ, R48 ;  /* 0x000000ffff577224 */ /* 0x004fc600078e0030 */
[----:B------:R-:W2:Y:S01]  /*6c750*/  LDL.LU R48, [R1+0x3d18] ;  /* 0x003d180001307983 */ /* 0x000ea20000300800 */
[----:B0-----:R-:W-:Y:S02]  /*6c760*/  IMAD.MOV.U32 R83, RZ, RZ, R43 ;  /* 0x000000ffff537224 */ /* 0x001fe400078e002b */
[----:B------:R-:W-:Y:S01]  /*6c770*/  IMAD.MOV.U32 R82, RZ, RZ, R42 ;  /* 0x000000ffff527224 */ /* 0x000fe200078e002a */
[----:B------:R-:W2:Y:S01]  /*6c780*/  LDL.LU R43, [R1+0x3ccc] ;  /* 0x003ccc00012b7983 */ /* 0x000ea20000300800 */
[----:B------:R-:W-:-:S03]  /*6c790*/  IMAD.MOV.U32 R81, RZ, RZ, R41 ;  /* 0x000000ffff517224 */ /* 0x000fc600078e0029 */
        /* <DEDUP_REMOVED lines=10> */
[----:B------:R-:W2:Y:S04]  /*6c840*/  LDL.LU R37, [R1+0x3cd8] ;  /* 0x003cd80001257983 */ /* 0x000ea80000300800 */
[----:B------:R-:W2:Y:S04]  /*6c850*/  LDL.LU R36, [R1+0x3d28] ;  /* 0x003d280001247983 */ /* 0x000ea80000300800 */
[----:B------:R-:W2:Y:S04]  /*6c860*/  LDL.LU R68, [R1+0x3cdc] ;  /* 0x003cdc0001447983 */ /* 0x000ea80000300800 */
[----:B------:R-:W2:Y:S04]  /*6c870*/  LDL.LU R63, [R1+0x3d2c] ;  /* 0x003d2c00013f7983 */ /* 0x000ea80000300800 */
[----:B------:R-:W2:Y:S04]  /*6c880*/  LDL.LU R62, [R1+0x3ce0] ;  /* 0x003ce000013e7983 */ /* 0x000ea80000300800 */
[----:B------:R-:W2:Y:S04]  /*6c890*/  LDL.LU R61, [R1+0x3d30] ;  /* 0x003d3000013d7983 */ /* 0x000ea80000300800 */
[----:B------:R-:W2:Y:S04]  /*6c8a0*/  LDL.LU R60, [R1+0x3ce4] ;  /* 0x003ce400013c7983 */ /* 0x000ea80000300800 */
[----:B-1----:R-:W2:Y:S04]  /*6c8b0*/  LDL.LU R55, [R1+0x3d34] ;  /* 0x003d340001377983 */ /* 0x002ea80000300800 */
[----:B---3--:R-:W3:Y:S04]  /*6c8c0*/  LDL.LU R54, [R1+0x3c74] ;  /* 0x003c740001367983 */ /* 0x008ee80000300800 */
[----:B----4-:R-:W4:Y:S01]  /*6c8d0*/  LDL.LU R53, [R1+0x3c90] ;  /* 0x003c900001357983 */ /* 0x010f220000300800 */
        /* <DEDUP_REMOVED lines=22> */
[----:B------:R-:W2:Y:S01]  /*6ca40*/  LDL.LU R28, [R1+0x3c4c] ;  /* 0x003c4c00011c7983 */ /* 0x000ea20000300800 */
[----:B------:R-:W-:-:S06]  /*6ca50*/  PRMT R44, RZ, 0x7610, R44 ;  /* 0x00007610ff2c7816 */ /* 0x000fcc000000002c */
[----:B--2---:R-:W2:Y:S01]  /*6ca60*/  @!P4 LDG.E.U16 R44, desc[UR6][R28.64] ;  /* 0x000000061c2cc981 */ /* 0x004ea2000c1e1500 */
[----:B------:R-:W-:Y:S02]  /*6ca70*/  IMAD.MOV.U32 R91, RZ, RZ, R68 ;  /* 0x000000ffff5b7224 */ /* 0x000fe400078e0044 */
[----:B----4-:R-:W-:Y:S02]  /*6ca80*/  IMAD.MOV.U32 R68, RZ, RZ, R53 ;  /* 0x000000ffff447224 */ /* 0x010fe400078e0035 */
[----:B------:R-:W-:Y:S02]  /*6ca90*/  IMAD.MOV.U32 R53, RZ, RZ, R46 ;  /* 0x000000ffff357224 */ /* 0x000fe400078e002e */
[----:B------:R-:W-:Y:S02]  /*6caa0*/  IMAD.MOV.U32 R46, RZ, RZ, R33 ;  /* 0x000000ffff2e7224 */ /* 0x000fe400078e0021 */
[----:B------:R-:W-:Y:S02]  /*6cab0*/  IMAD.MOV.U32 R33, RZ, RZ, R32 ;  /* 0x000000ffff217224 */ /* 0x000fe400078e0020 */
[----:B------:R-:W-:-:S02]  /*6cac0*/  IMAD.MOV.U32 R32, RZ, RZ, R31 ;  /* 0x000000ffff207224 */ /* 0x000fc400078e001f */
[----:B------:R-:W-:Y:S02]  /*6cad0*/  IMAD.MOV.U32 R89, RZ, RZ, R62 ;  /* 0x000000ffff597224 */ /* 0x000fe400078e003e */
[----:B------:R-:W-:Y:S02]  /*6cae0*/  IMAD.MOV.U32 R31, RZ, RZ, R30 ;  /* 0x000000ffff1f7224 */ /* 0x000fe400078e001e */
[----:B------:R-:W-:Y:S02]  /*6caf0*/  IMAD.MOV.U32 R62, RZ, RZ, R47 ;  /* 0x000000ffff3e7224 */ /* 0x000fe400078e002f */
[----:B------:R-:W-:Y:S02]  /*6cb00*/  IMAD.MOV.U32 R30, RZ, RZ, R0 ;  /* 0x000000ffff1e7224 */ /* 0x000fe400078e0000 */
[----:B------:R-:W-:Y:S01]  /*6cb10*/  IMAD.MOV.U32 R47, RZ, RZ, R34 ;  /* 0x000000ffff2f7224 */ /* 0x000fe200078e0022 */
[----:B------:R-:W4:Y:S04]  /*6cb20*/  LDL.LU R0, [R1+0x3c6c] ;  /* 0x003c6c0001007983 */ /* 0x000f280000300800 */
[----:B------:R-:W4:Y:S04]  /*6cb30*/  LDL.LU R34, [R1+0x3c50] ;  /* 0x003c500001227983 */ /* 0x000f280000300800 */
[----:B------:R0:W-:Y:S01]  /*6cb40*/  STL [R1+0x3dcc], R28 ;  /* 0x003dcc1c01007387 */ /* 0x0001e20000100800 */
[----:B------:R-:W-:-:S02]  /*6cb50*/  IMAD.MOV.U32 R90, RZ, RZ, R63 ;  /* 0x000000ffff5a7224 */ /* 0x000fc400078e003f */
[----:B------:R-:W-:Y:S02]  /*6cb60*/  IMAD.MOV.U32 R63, RZ, RZ, R52 ;  /* 0x000000ffff3f7224 */ /* 0x000fe400078e0034 */
[----:B------:R-:W-:Y:S01]  /*6cb70*/  IMAD.MOV.U32 R52, RZ, RZ, R45 ;  /* 0x000000ffff347224 */ /* 0x000fe200078e002d */
[----:B------:R1:W-:Y:S01]  /*6cb80*/  STS.U16 [R92+UR76+0x65b80], R78 ;  /* 0x065b804e5c007988 */ /* 0x0003e2000800044c */
[----:B------:R-:W-:-:S03]  /*6cb90*/  PRMT R35, RZ, 0x7610, R35 ;  /* 0x00007610ff237816 */ /* 0x000fc60000000023 */
[----:B0-----:R0:W4:Y:S04]  /*6cba0*/  LDL.LU R28, [R1+0x1ff4] ;  /* 0x001ff400011c7983 */ /* 0x0011280000300800 */
[----:B------:R0:W-:Y:S04]  /*6cbb0*/  STL [R1+0x3dc8], R29 ;  /* 0x003dc81d01007387 */ /* 0x0001e80000100800 */
[----:B------:R3:W-:Y:S01]  /*6cbc0*/  STS.U16 [R92+UR76+0x64b80], R69 ;  /* 0x064b80455c007988 */ /* 0x0007e2000800044c */
[----:B-1----:R-:W-:-:S03]  /*6cbd0*/  IMAD.MOV.U32 R78, RZ, RZ, R55 ;  /* 0x000000ffff4e7224 */ /* 0x002fc600078e0037 */
[----:B------:R1:W-:Y:S01]  /*6cbe0*/  STS.U16 [R92+UR76+0x75b80], R79 ;  /* 0x075b804f5c007988 */ /* 0x0003e2000800044c */
[----:B------:R-:W-:-:S03]  /*6cbf0*/  IMAD.MOV.U32 R88, RZ, RZ, R61 ;  /* 0x000000ffff587224 */ /* 0x000fc600078e003d */
[----:B------:R-:W4:Y:S04]  /*6cc00*/  @!P2 LDG.E.U16 R35, desc[UR6][R30.64] ;  /* 0x000000061e23a981 */ /* 0x000f28000c1e1500 */
[----:B0-----:R0:W4:Y:S04]  /*6cc10*/  LDL.LU R29, [R1+0x1fcc] ;  /* 0x001fcc00011d7983 */ /* 0x0011280000300800 */
[----:B------:R-:W4:Y:S01]  /*6cc20*/  LDL.LU R45, [R1+0x3c60] ;  /* 0x003c6000012d7983 */ /* 0x000f220000300800 */
[----:B---3--:R-:W-:Y:S02]  /*6cc30*/  IMAD.MOV.U32 R69, RZ, RZ, R54 ;  /* 0x000000ffff457224 */ /* 0x008fe400078e0036 */
[----:B-1----:R-:W-:Y:S01]  /*6cc40*/  IMAD.MOV.U32 R79, RZ, RZ, R60 ;  /* 0x000000ffff4f7224 */ /* 0x002fe200078e003c */
[----:B--2---:R1:W-:Y:S04]  /*6cc50*/  STL [R1+0x2000], R44 ;  /* 0x0020002c01007387 */ /* 0x0043e80000100800 */
[----:B-1----:R-:W2:Y:S04]  /*6cc60*/  LDL.LU R44, [R1+0x3c68] ;  /* 0x003c6800012c7983 */ /* 0x002ea80000300800 */
[----:B------:R-:W3:Y:S04]  /*6cc70*/  LDL.LU R55, [R1+0x3c64] ;  /* 0x003c640001377983 */ /* 0x000ee80000300800 */
[----:B------:R-:W3:Y:S04]  /*6cc80*/  LDL.LU R54, [R1+0x3c80] ;  /* 0x003c800001367983 */ /* 0x000ee80000300800 */
[----:B------:R-:W3:Y:S04]  /*6cc90*/  LDL.LU R61, [R1+0x3c7c] ;  /* 0x003c7c00013d7983 */ /* 0x000ee80000300800 */
[----:B------:R-:W3:Y:S04]  /*6cca0*/  LDL.LU R60, [R1+0x3c98] ;  /* 0x003c9800013c7983 */ /* 0x000ee80000300800 */
[----:B------:R1:W-:Y:S04]  /*6ccb0*/  STL [R1+0x3dd4], R30 ;  /* 0x003dd41e01007387 */ /* 0x0003e80000100800 */
[----:B-1----:R0:W3:Y:S04]  /*6ccc0*/  LDL.LU R30, [R1+0x1fd4] ;  /* 0x001fd400011e7983 */ /* 0x0020e80000300800 */
[----:B------:R1:W-:Y:S01]  /*6ccd0*/  STL [R1+0x3dd0], R31 ;  /* 0x003dd01f01007387 */ /* 0x0003e20000100800 */
[----:B------:R-:W-:-:S06]  /*6cce0*/  PRMT R9, RZ, 0x7610, R9 ;  /* 0x00007610ff097816 */ /* 0x000fcc0000000009 */
[----:B------:R-:W3:Y:S04]  /*6ccf0*/  @!P4 LDG.E.U16 R9, desc[UR6][R32.64] ;  /* 0x000000062009c981 */ /* 0x000ee8000c1e1500 */
[----:B-1----:R0:W3:Y:S01]  /*6cd00*/  LDL.LU R31, [R1+0x1fd0] ;  /* 0x001fd000011f7983 */ /* 0x0020e20000300800 */
[----:B------:R-:W-:Y:S02]  /*6cd10*/  PRMT R5, RZ, 0x7610, R5 ;  /* 0x00007610ff057816 */ /* 0x000fe40000000005 */
[----:B------:R-:W-:Y:S01]  /*6cd20*/  PRMT R6, RZ, 0x7610, R6 ;  /* 0x00007610ff067816 */ /* 0x000fe20000000006 */
[----:B----4-:R-:W4:Y:S04]  /*6cd30*/  @!P4 LDG.E.U16 R29, desc[UR6][R40.64] ;  /* 0x00000006281dc981 */ /* 0x010f28000c1e1500 */
[----:B------:R-:W4:Y:S04]  /*6cd40*/  @!P2 LDG.E.U16 R5, desc[UR6][R42.64] ;  /* 0x000000062a05a981 */ /* 0x000f28000c1e1500 */
[----:B--2---:R-:W2:Y:S04]  /*6cd50*/  @!P4 LDG.E.U16 R6, desc[UR6][R44.64] ;  /* 0x000000062c06c981 */ /* 0x004ea8000c1e1500 */
[----:B---3--:R-:W3:Y:S04]  /*6cd60*/  @!P4 LDG.E.U16 R30, desc[UR6][R36.64] ;  /* 0x00000006241ec981 */ /* 0x008ee8000c1e1500 */
[----:B------:R-:W2:Y:S04]  /*6cd70*/  @!P2 LDG.E.U16 R31, desc[UR6][R38.64] ;  /* 0x00000006261fa981 */ /* 0x000ea8000c1e1500 */
[----:B---3--:R-:W-:Y:S04]  /*6cd80*/  STL [R1+0x3de0], R30 ;  /* 0x003de01e01007387 */ /* 0x008fe80000100800 */
[----:B------:R-:W-:Y:S04]  /*6cd90*/  STL [R1+0x3ddc], R36 ;  /* 0x003ddc2401007387 */ /* 0x000fe80000100800 */
[----:B------:R-:W-:Y:S04]  /*6cda0*/  STL [R1+0x3dd8], R37 ;  /* 0x003dd82501007387 */ /* 0x000fe80000100800 */
[----:B--2---:R1:W-:Y:S04]  /*6cdb0*/  STL [R1+0x3dec], R31 ;  /* 0x003dec1f01007387 */ /* 0x0043e80000100800 */
[----:B------:R-:W-:Y:S04]  /*6cdc0*/  STL [R1+0x3de8], R38 ;  /* 0x003de82601007387 */ /* 0x000fe80000100800 */
[----:B------:R-:W-:Y:S04]  /*6cdd0*/  STL [R1+0x3de4], R39 ;  /* 0x003de42701007387 */ /* 0x000fe80000100800 */
[----:B------:R2:W-:Y:S04]  /*6cde0*/  STL [R1+0x3df8], R9 ;  /* 0x003df80901007387 */ /* 0x0005e80000100800 */
[----:B------:R-:W-:Y:S04]  /*6cdf0*/  STL [R1+0x3df4], R32 ;  /* 0x003df42001007387 */ /* 0x000fe80000100800 */
[----:B------:R-:W-:Y:S04]  /*6ce00*/  STL [R1+0x3df0], R33 ;  /* 0x003df02101007387 */ /* 0x000fe80000100800 */
[----:B------:R3:W-:Y:S04]  /*6ce10*/  STL [R1+0x1ffc], R35 ;  /* 0x001ffc2301007387 */ /* 0x0007e80000100800 */
[----:B-1----:R-:W4:Y:S04]  /*6ce20*/  LDL.LU R31, [R1+0x3c8c] ;  /* 0x003c8c00011f7983 */ /* 0x002f280000300800 */
[----:B------:R-:W4:Y:S04]  /*6ce30*/  LDL.LU R30, [R1+0x3d3c] ;  /* 0x003d3c00011e7983 */ /* 0x000f280000300800 */
[----:B--2---:R-:W2:Y:S01]  /*6ce40*/  LDL.LU R9, [R1+0x3ce8] ;  /* 0x003ce80001097983 */ /* 0x004ea20000300800 */
[----:B---3--:R-:W-:-:S02]  /*6ce50*/  IMAD.MOV.U32 R35, RZ, RZ, R34 ;  /* 0x000000ffff237224 */ /* 0x008fc400078e0022 */
[----:B------:R-:W-:Y:S02]  /*6ce60*/  IMAD.MOV.U32 R34, RZ, RZ, R0 ;  /* 0x000000ffff227224 */ /* 0x000fe400078e0000 */
[----:B------:R-:W3:Y:S04]  /*6ce70*/  LDL.LU R0, [R1+0x3d38] ;  /* 0x003d380001007983 */ /* 0x000ee80000300800 */
[----:B------:R-:W2:Y:S04]  /*6ce80*/  @!P2 LDG.E.U16 R28, desc[UR6][R34.64] ;  /* 0x00000006221ca981 */ /* 0x000ea8000c1e1500 */
[----:B------:R-:W-:Y:S04]  /*6ce90*/  STS.U16 [R92+UR76+0x74b80], R70 ;  /* 0x074b80465c007988 */ /* 0x000fe8000800044c */
[----:B------:R-:W-:Y:S04]  /*6cea0*/  STS.U16 [R92+UR76+0x44f80], R71 ;  /* 0x044f80475c007988 */ /* 0x000fe8000800044c */
[----:B------:R-:W-:Y:S04]  /*6ceb0*/  STS.U16 [R92+UR76+0x45b80], R76 ;  /* 0x045b804c5c007988 */ /* 0x000fe8000800044c */
[----:B------:R1:W-:Y:S02]  /*6cec0*/  STS.U16 [R92+UR76+0x55b80], R77 ;  /* 0x055b804d5c007988 */ /* 0x0003e4000800044c */
[----:B-1----:R-:W1:Y:S02]  /*6ced0*/  S2R R92, SR_TID.X ;  /* 0x00000000005c7919 */ /* 0x002e640000002100 */
[C---:B-1----:R-:W-:Y:S01]  /*6cee0*/  IMAD.SHL.U32 R93, R92.reuse, 0x2, RZ ;  /* 0x000000025c5d7824 */ /* 0x042fe200078e00ff */
[----:B------:R-:W-:-:S04]  /*6cef0*/  LOP3.LUT R92, R92, 0x40, RZ, 0xc0, !PT ;  /* 0x000000405c5c7812 */ /* 0x000fc800078ec0ff */
[----:B------:R-:W-:-:S05]  /*6cf00*/  LOP3.LUT R93, R93, 0x7e, RZ, 0xc0, !PT ;  /* 0x0000007e5d5d7812 */ /* 0x000fca00078ec0ff */
[----:B------:R-:W-:Y:S01]  /*6cf10*/  IMAD R93, R92, 0x20, R93 ;  /* 0x000000205c5d7824 */ /* 0x000fe200078e025d */
[----:B--2---:R-:W-:Y:S04]  /*6cf20*/  STL [R1+0x3e04], R28 ;  /* 0x003e041c01007387 */ /* 0x004fe80000100800 */
[----:B------:R-:W-:Y:S04]  /*6cf30*/  STL [R1+0x3e00], R34 ;  /* 0x003e002201007387 */ /* 0x000fe80000100800 */
[----:B------:R-:W-:Y:S04]  /*6cf40*/  STL [R1+0x3dfc], R35 ;  /* 0x003dfc2301007387 */ /* 0x000fe80000100800 */
[----:B----4-:R-:W-:Y:S04]  /*6cf50*/  STL [R1+0x3e10], R29 ;  /* 0x003e101d01007387 */ /* 0x010fe80000100800 */
[----:B------:R-:W-:Y:S04]  /*6cf60*/  STL [R1+0x3e0c], R40 ;  /* 0x003e0c2801007387 */ /* 0x000fe80000100800 */
[----:B------:R-:W-:Y:S04]  /*6cf70*/  STL [R1+0x3e08], R41 ;  /* 0x003e082901007387 */ /* 0x000fe80000100800 */
[----:B------:R-:W-:Y:S04]  /*6cf80*/  STL [R1+0x3e1c], R5 ;  /* 0x003e1c0501007387 */ /* 0x000fe80000100800 */
[----:B------:R-:W-:Y:S04]  /*6cf90*/  STL [R1+0x3e18], R42 ;  /* 0x003e182a01007387 */ /* 0x000fe80000100800 */
[----:B------:R-:W-:Y:S04]  /*6cfa0*/  STL [R1+0x3e14], R43 ;  /* 0x003e142b01007387 */ /* 0x000fe80000100800 */
[----:B------:R1:W-:Y:S04]  /*6cfb0*/  STL [R1+0x3e28], R6 ;  /* 0x003e280601007387 */ /* 0x0003e80000100800 */
[----:B------:R2:W-:Y:S04]  /*6cfc0*/  STL [R1+0x3e24], R44 ;  /* 0x003e242c01007387 */ /* 0x0005e80000100800 */
[----:B------:R4:W-:Y:S04]  /*6cfd0*/  STL [R1+0x3e20], R45 ;  /* 0x003e202d01007387 */ /* 0x0009e80000100800 */
[----:B-1----:R-:W3:Y:S04]  /*6cfe0*/  LDL.LU R6, [R1+0x21a8] ;  /* 0x0021a80001067983 */ /* 0x002ee80000300800 */
[----:B--2---:R-:W2:Y:S04]  /*6cff0*/  LDL.LU R44, [R1+0x21a4] ;  /* 0x0021a400012c7983 */ /* 0x004ea80000300800 */
[----:B----4-:R-:W4:Y:S04]  /*6d000*/  LDL.LU R45, [R1+0x21a0] ;  /* 0x0021a000012d7983 */ /* 0x010f280000300800 */
        /* <DEDUP_REMOVED lines=8> */
[----:B------:R-:W-:-:S03]  /*6d090*/  IMAD.MOV.U32 R77, RZ, RZ, R9 ;  /* 0x000000ffff4d7224 */ /* 0x000fc600078e0009 */
        /* <DEDUP_REMOVED lines=8> */
[----:B------:R-:W2:Y:S01]  /*6d120*/  LDL.LU R39, [R1+0x2164] ;  /* 0x0021640001277983 */ /* 0x000ea20000300800 */
[----:B---3--:R-:W-:-:S03]  /*6d130*/  IMAD.MOV.U32 R76, RZ, RZ, R0 ;  /* 0x000000ffff4c7224 */ /* 0x008fc600078e0000 */
[----:B------:R-:W3:Y:S04]  /*6d140*/  LDL.LU R30, [R1+0x2160] ;  /* 0x00216000011e7983 */ /* 0x000ee80000300800 */
[----:B------:R-:W2:Y:S04]  /*6d150*/  LDL.LU R0, [R1+0x215c] ;  /* 0x00215c0001007983 */ /* 0x000ea80000300800 */
[----:B------:R-:W2:Y:S04]  /*6d160*/  LDL.LU R36, [R1+0x2000] ;  /* 0x0020000001247983 */ /* 0x000ea80000300800 */
[----:B------:R-:W2:Y:S04]  /*6d170*/  LDL.LU R37, [R1+0x1ffc] ;  /* 0x001ffc0001257983 */ /* 0x000ea80000300800 */
[----:B------:R-:W2:Y:S01]  /*6d180*/  LDL.LU R92, [R1+0x3e2c] ;  /* 0x003e2c00015c7983 */ /* 0x000ea20000300800 */
[----:B------:R-:W-:-:S02]  /*6d190*/  PRMT R7, RZ, 0x7610, R7 ;  /* 0x00007610ff077816 */ /* 0x000fc40000000007 */
[----:B------:R-:W-:Y:S02]  /*6d1a0*/  PRMT R8, RZ, 0x7610, R8 ;  /* 0x00007610ff087816 */ /* 0x000fe40000000008 */
[----:B------:R-:W-:Y:S02]  /*6d1b0*/  PRMT R2, RZ, 0x7610, R2 ;  /* 0x00007610ff027816 */ /* 0x000fe40000000002 */
[----:B------:R-:W-:Y:S02]  /*6d1c0*/  PRMT R13, RZ, 0x7610, R13 ;  /* 0x00007610ff0d7816 */ /* 0x000fe4000000000d */
[----:B------:R-:W-:Y:S02]  /*6d1d0*/  PRMT R3, RZ, 0x7610, R3 ;  /* 0x00007610ff037816 */ /* 0x000fe40000000003 */
[----:B------:R-:W-:Y:S01]  /*6d1e0*/  PRMT R4, RZ, 0x7610, R4 ;  /* 0x00007610ff047816 */ /* 0x000fe20000000004 */
[----:B------:R-:W3:Y:S01]  /*6d1f0*/  @!P2 LDG.E.U16 R7, desc[UR6][R46.64] ;  /* 0x000000062e07a981 */ /* 0x000ee2000c1e1500 */
[----:B------:R-:W-:-:S03]  /*6d200*/  PRMT R17, RZ, 0x7610, R17 ;  /* 0x00007610ff117816 */ /* 0x000fc60000000011 */
[----:B------:R-:W3:Y:S04]  /*6d210*/  @!P4 LDG.E.U16 R8, desc[UR6][R48.64] ;  /* 0x000000063008c981 */ /* 0x000ee8000c1e1500 */
[----:B------:R-:W3:Y:S01]  /*6d220*/  @!P2 LDG.E.U16 R2, desc[UR6][R50.64] ;  /* 0x000000063202a981 */ /* 0x000ee2000c1e1500 */
[----:B------:R-:W-:-:S03]  /*6d230*/  PRMT R10, RZ, 0x7610, R10 ;  /* 0x00007610ff0a7816 */ /* 0x000fc6000000000a */
[----:B------:R-:W3:Y:S01]  /*6d240*/  @!P4 LDG.E.U16 R13, desc[UR6][R52.64] ;  /* 0x00000006340dc981 */ /* 0x000ee2000c1e1500 */
[----:B------:R-:W-:Y:S02]  /*6d250*/  PRMT R11, RZ, 0x7610, R11 ;  /* 0x00007610ff0b7816 */ /* 0x000fe4000000000b */
[----:B------:R-:W-:Y:S01]  /*6d260*/  PRMT R12, RZ, 0x7610, R12 ;  /* 0x00007610ff0c7816 */ /* 0x000fe2000000000c */
[----:B------:R-:W3:Y:S01]  /*6d270*/  @!P2 LDG.E.U16 R3, desc[UR6][R54.64] ;  /* 0x000000063603a981 */ /* 0x000ee2000c1e1500 */
[----:B------:R-:W-:-:S03]  /*6d280*/  PRMT R14, RZ, 0x7610, R14 ;  /* 0x00007610ff0e7816 */ /* 0x000fc6000000000e */
        /* <DEDUP_REMOVED lines=16> */
[----:B------:R-:W3:Y:S04]  /*6d390*/  @!P4 LDG.E.U16 R16, desc[UR6][R72.64] ;  /* 0x000000064810c981 */ /* 0x000ee8000c1e1500 */
[----:B------:R-:W3:Y:S01]  /*6d3a0*/  @!P2 LDG.E.U16 R18, desc[UR6][R74.64] ;  /* 0x000000064a12a981 */ /* 0x000ee2000c1e1500 */
[----:B------:R-:W-:Y:S02]  /*6d3b0*/  PRMT R24, RZ, 0x7610, R24 ;  /* 0x00007610ff187816 */ /* 0x000fe40000000018 */
[----:B------:R-:W-:Y:S01]  /*6d3c0*/  PRMT R25, RZ, 0x7610, R25 ;  /* 0x00007610ff197816 */ /* 0x000fe20000000019 */
[----:B------:R-:W3:Y:S01]  /*6d3d0*/  @!P4 LDG.E.U16 R19, desc[UR6][R76.64] ;  /* 0x000000064c13c981 */ /* 0x000ee2000c1e1500 */
[----:B------:R-:W-:-:S03]  /*6d3e0*/  PRMT R26, RZ, 0x7610, R26 ;  /* 0x00007610ff1a7816 */ /* 0x000fc6000000001a */
[----:B------:R-:W3:Y:S01]  /*6d3f0*/  @!P2 LDG.E.U16 R20, desc[UR6][R78.64] ;  /* 0x000000064e14a981 */ /* 0x000ee2000c1e1500 */
[----:B------:R-:W-:-:S03]  /*6d400*/  PRMT R27, RZ, 0x7610, R27 ;  /* 0x00007610ff1b7816 */ /* 0x000fc6000000001b */
[----:B------:R-:W3:Y:S04]  /*6d410*/  @!P4 LDG.E.U16 R21, desc[UR6][R80.64] ;  /* 0x000000065015c981 */ /* 0x000ee8000c1e1500 */
[----:B------:R-:W3:Y:S04]  /*6d420*/  @!P2 LDG.E.U16 R23, desc[UR6][R82.64] ;  /* 0x000000065217a981 */ /* 0x000ee8000c1e1500 */
[----:B------:R-:W3:Y:S04]  /*6d430*/  @!P4 LDG.E.U16 R24, desc[UR6][R88.64] ;  /* 0x000000065818c981 */ /* 0x000ee8000c1e1500 */
[----:B------:R-:W3:Y:S04]  /*6d440*/  @!P2 LDG.E.U16 R25, desc[UR6][R90.64] ;  /* 0x000000065a19a981 */ /* 0x000ee8000c1e1500 */
[----:B------:R-:W3:Y:S04]  /*6d450*/  @!P2 LDG.E.U16 R26, desc[UR6][R86.64] ;  /* 0x00000006561aa981 */ /* 0x000ee8000c1e1500 */
[----:B------:R-:W3:Y:S04]  /*6d460*/  @!P4 LDG.E.U16 R27, desc[UR6][R84.64] ;  /* 0x00000006541bc981 */ /* 0x000ee8000c1e1500 */
[----:B--2---:R1:W-:Y:S04]  /*6d470*/  STS.U16 [R92+UR76+0x46f80], R6 ;  /* 0x046f80065c007988 */ /* 0x0043e8000800044c */
[----:B------:R2:W-:Y:S04]  /*6d480*/  STS.U16 [R92+UR76+0x56f80], R44 ;  /* 0x056f802c5c007988 */ /* 0x0005e8000800044c */
[----:B----4-:R4:W-:Y:S04]  /*6d490*/  STS.U16 [R92+UR76+0x66f80], R45 ;  /* 0x066f802d5c007988 */ /* 0x0109e8000800044c */
[----:B------:R0:W-:Y:S04]  /*6d4a0*/  STS.U16 [R92+UR76+0x76f80], R5 ;  /* 0x076f80055c007988 */ /* 0x0001e8000800044c */
[----:B------:R0:W-:Y:S04]  /*6d4b0*/  STS.U16 [R92+UR76+0x47380], R42 ;  /* 0x0473802a5c007988 */ /* 0x0001e8000800044c */
[----:B------:R0:W-:Y:S04]  /*6d4c0*/  STS.U16 [R92+UR76+0x57380], R43 ;  /* 0x0573802b5c007988 */ /* 0x0001e8000800044c */
[----:B-1----:R-:W3:Y:S04]  /*6d4d0*/  LDL.LU R6, [R1+0x3e28] ;  /* 0x003e280001067983 */ /* 0x002ee80000300800 */
[----:B--2---:R1:W5:Y:S04]  /*6d4e0*/  LDL.LU R44, [R1+0x3e24] ;  /* 0x003e2400012c7983 */ /* 0x0043680000300800 */
[----:B----4-:R1:W5:Y:S04]  /*6d4f0*/  LDL.LU R45, [R1+0x3e20] ;  /* 0x003e2000012d7983 */ /* 0x0103680000300800 */
[----:B0-----:R-:W2:Y:S04]  /*6d500*/  LDL.LU R5, [R1+0x3e1c] ;  /* 0x003e1c0001057983 */ /* 0x001ea80000300800 */
[----:B------:R1:W5:Y:S04]  /*6d510*/  LDL.LU R42, [R1+0x3e18] ;  /* 0x003e1800012a7983 */ /* 0x0003680000300800 */
[----:B------:R1:W5:Y:S04]  /*6d520*/  LDL.LU R43, [R1+0x3e14] ;  /* 0x003e1400012b7983 */ /* 0x0003680000300800 */
[----:B------:R0:W-:Y:S04]  /*6d530*/  STS.U16 [R92+UR76+0x67380], R29 ;  /* 0x0673801d5c007988 */ /* 0x0001e8000800044c */
[----:B------:R4:W-:Y:S04]  /*6d540*/  STS.U16 [R92+UR76+0x77380], R40 ;  /* 0x077380285c007988 */ /* 0x0009e8000800044c */
[----:B------:R0:W-:Y:S04]  /*6d550*/  STS.U16 [R92+UR76+0x47780], R41 ;  /* 0x047780295c007988 */ /* 0x0001e8000800044c */
[----:B------:R0:W-:Y:S04]  /*6d560*/  STS.U16 [R92+UR76+0x57780], R28 ;  /* 0x0577801c5c007988 */ /* 0x0001e8000800044c */
[----:B------:R1:W-:Y:S04]  /*6d570*/  STS.U16 [R92+UR76+0x67780], R34 ;  /* 0x067780225c007988 */ /* 0x0003e8000800044c */
[----:B------:R1:W-:Y:S04]  /*6d580*/  STS.U16 [R92+UR76+0x77780], R35 ;  /* 0x077780235c007988 */ /* 0x0003e8000800044c */
[----:B0-----:R-:W2:Y:S04]  /*6d590*/  LDL.LU R29, [R1+0x3e10] ;  /* 0x003e1000011d7983 */ /* 0x001ea80000300800 */
[----:B----4-:R0:W5:Y:S04]  /*6d5a0*/  LDL.LU R40, [R1+0x3e0c] ;  /* 0x003e0c0001287983 */ /* 0x0101680000300800 */
[----:B------:R0:W5:Y:S04]  /*6d5b0*/  LDL.LU R41, [R1+0x3e08] ;  /* 0x003e080001297983 */ /* 0x0001680000300800 */
[----:B------:R-:W4:Y:S04]  /*6d5c0*/  LDL.LU R28, [R1+0x3e04] ;  /* 0x003e0400011c7983 */ /* 0x000f280000300800 */
[----:B-1----:R0:W5:Y:S04]  /*6d5d0*/  LDL.LU R34, [R1+0x3e00] ;  /* 0x003e000001227983 */ /* 0x0021680000300800 */
[----:B------:R0:W5:Y:S04]  /*6d5e0*/  LDL.LU R35, [R1+0x3dfc] ;  /* 0x003dfc0001237983 */ /* 0x0001680000300800 */
[----:B------:R1:W-:Y:S04]  /*6d5f0*/  STS.U16 [R92+UR76+0x47b80], R9 ;  /* 0x047b80095c007988 */ /* 0x0003e8000800044c */
[----:B------:R0:W-:Y:S04]  /*6d600*/  STS.U16 [R92+UR76+0x57b80], R32 ;  /* 0x057b80205c007988 */ /* 0x0001e8000800044c */
[----:B------:R0:W-:Y:S04]  /*6d610*/  STS.U16 [R92+UR76+0x67b80], R33 ;  /* 0x067b80215c007988 */ /* 0x0001e8000800044c */
[----:B------:R0:W-:Y:S04]  /*6d620*/  STS.U16 [R92+UR76+0x77b80], R31 ;  /* 0x077b801f5c007988 */ /* 0x0001e8000800044c */
[----:B------:R0:W-:Y:S04]  /*6d630*/  STS.U16 [R92+UR76+0x47f80], R38 ;  /* 0x047f80265c007988 */ /* 0x0001e8000800044c */
[----:B------:R0:W-:Y:S04]  /*6d640*/  STS.U16 [R92+UR76+0x57f80], R39 ;  /* 0x057f80275c007988 */ /* 0x0001e8000800044c */
[----:B-1----:R-:W2:Y:S04]  /*6d650*/  LDL.LU R9, [R1+0x3df8] ;  /* 0x003df80001097983 */ /* 0x002ea80000300800 */
[----:B0-----:R0:W5:Y:S04]  /*6d660*/  LDL.LU R32, [R1+0x3df4] ;  /* 0x003df40001207983 */ /* 0x0011680000300800 */
[----:B------:R0:W5:Y:S04]  /*6d670*/  LDL.LU R33, [R1+0x3df0] ;  /* 0x003df00001217983 */ /* 0x0001680000300800 */
[----:B------:R-:W2:Y:S04]  /*6d680*/  LDL.LU R31, [R1+0x3dec] ;  /* 0x003dec00011f7983 */ /* 0x000ea80000300800 */
[----:B------:R0:W5:Y:S04]  /*6d690*/  LDL.LU R38, [R1+0x3de8] ;  /* 0x003de80001267983 */ /* 0x0001680000300800 */
[----:B------:R0:W5:Y:S04]  /*6d6a0*/  LDL.LU R39, [R1+0x3de4] ;  /* 0x003de40001277983 */ /* 0x0001680000300800 */
[----:B---3--:R1:W-:Y:S04]  /*6d6b0*/  STS.U16 [R92+UR76+0x67f80], R30 ;  /* 0x067f801e5c007988 */ /* 0x0083e8000800044c */
[----:B-1----:R-:W3:Y:S04]  /*6d6c0*/  LDL.LU R30, [R1+0x3de0] ;  /* 0x003de000011e7983 */ /* 0x002ee80000300800 */
[----:B------:R1:W-:Y:S04]  /*6d6d0*/  STS.U16 [R92+UR76+0x77f80], R0 ;  /* 0x077f80005c007988 */ /* 0x0003e8000800044c */
[----:B------:R0:W-:Y:S04]  /*6d6e0*/  STS.U16 [R93+UR76+0x82000], R36 ;  /* 0x082000245d007988 */ /* 0x0001e8000800044c */
[----:B------:R0:W-:Y:S01]  /*6d6f0*/  STS.U16 [R93+UR76+0x83000], R37 ;  /* 0x083000255d007988 */ /* 0x0001e2000800044c */
[----:B-1----:R-:W-:-:S03]  /*6d700*/  LOP3.LUT R0, R93, 0x10, RZ, 0x3c, !PT ;  /* 0x000000105d007812 */ /* 0x002fc600078e3cff */
[----:B0-----:R0:W5:Y:S04]  /*6d710*/  LDL.LU R36, [R1+0x3ddc] ;  /* 0x003ddc0001247983 */ /* 0x0011680000300800 */
[----:B------:R0:W5:Y:S04]  /*6d720*/  LDL.LU R37, [R1+0x3dd8] ;  /* 0x003dd80001257983 */ /* 0x0001680000300800 */
[----:B--2---:R-:W-:Y:S04]  /*6d730*/  STS.U16 [R93+UR76+0x83400], R31 ;  /* 0x0834001f5d007988 */ /* 0x004fe8000800044c */
[----:B---3--:R1:W-:Y:S04]  /*6d740*/  STS.U16 [R93+UR76+0x82400], R30 ;  /* 0x0824001e5d007988 */ /* 0x0083e8000800044c */
[----:B------:R2:W-:Y:S04]  /*6d750*/  STS.U16 [R0+UR76+0x82080], R9 ;  /* 0x0820800900007988 */ /* 0x0005e8000800044c */
[----:B----4-:R3:W-:Y:S04]  /*6d760*/  STS.U16 [R0+UR76+0x83080], R28 ;  /* 0x0830801c00007988 */ /* 0x0107e8000800044c */
[----:B------:R-:W-:Y:S04]  /*6d770*/  STS.U16 [R0+UR76+0x82480], R29 ;  /* 0x0824801d00007988 */ /* 0x000fe8000800044c */
[----:B------:R4:W-:Y:S04]  /*6d780*/  STS.U16 [R0+UR76+0x83480], R5 ;  /* 0x0834800500007988 */ /* 0x0009e8000800044c */
[----:B-1----:R0:W5:Y:S01]  /*6d790*/  LDL.LU R30, [R1+0x3dd4] ;  /* 0x003dd400011e7983 */ /* 0x0021620000300800 */
[----:B--2---:R-:W-:-:S03]  /*6d7a0*/  LOP3.LUT R9, R93, 0x20, RZ, 0x3c, !PT ;  /* 0x000000205d097812 */ /* 0x004fc600078e3cff */
[----:B------:R0:W5:Y:S04]  /*6d7b0*/  LDL.LU R31, [R1+0x3dd0] ;  /* 0x003dd000011f7983 */ /* 0x0001680000300800 */
[----:B---3--:R0:W5:Y:S01]  /*6d7c0*/  LDL.LU R28, [R1+0x3dcc] ;  /* 0x003dcc00011c7983 */ /* 0x0081620000300800 */
[----:B----4-:R-:W-:-:S03]  /*6d7d0*/  LOP3.LUT R5, R93, 0x30, RZ, 0x3c, !PT ;  /* 0x000000305d057812 */ /* 0x010fc600078e3cff */
[----:B------:R0:W5:Y:S04]  /*6d7e0*/  LDL.LU R29, [R1+0x3dc8] ;  /* 0x003dc800011d7983 */ /* 0x0001680000300800 */
[----:B------:R1:W-:Y:S04]  /*6d7f0*/  STS.U16 [R9+UR76+0x82100], R6 ;  /* 0x0821000609007988 */ /* 0x0003e8000800044c */
[----:B------:R2:W-:Y:S04]  /*6d800*/  STS.U16 [R9+UR76+0x83100], R7 ;  /* 0x0831000709007988 */ /* 0x0005e8000800044c */
[----:B------:R3:W-:Y:S04]  /*6d810*/  STS.U16 [R9+UR76+0x82500], R8 ;  /* 0x0825000809007988 */ /* 0x0007e8000800044c */
[----:B------:R0:W5:Y:S04]  /*6d820*/  LDL.LU R0, [R1+0x3dc4] ;  /* 0x003dc40001007983 */ /* 0x0001680000300800 */
[----:B------:R-:W-:Y:S04]  /*6d830*/  STS.U16 [R9+UR76+0x83500], R2 ;  /* 0x0835000209007988 */ /* 0x000fe8000800044c */
[----:B------:R4:W-:Y:S04]  /*6d840*/  STS.U16 [R5+UR76+0x82180], R13 ;  /* 0x0821800d05007988 */ /* 0x0009e8000800044c */
[----:B------:R0:W-:Y:S04]  /*6d850*/  STS.U16 [R5+UR76+0x83180], R3 ;  /* 0x0831800305007988 */ /* 0x0001e8000800044c */
[----:B------:R0:W-:Y:S04]  /*6d860*/  STS.U16 [R5+UR76+0x82580], R4 ;  /* 0x0825800405007988 */ /* 0x0001e8000800044c */
[----:B-1----:R1:W5:Y:S04]  /*6d870*/  LDL.LU R6, [R1+0x3dc0] ;  /* 0x003dc00001067983 */ /* 0x0023680000300800 */
[----:B--2---:R1:W5:Y:S04]  /*6d880*/  LDL.LU R7, [R1+0x3dbc] ;  /* 0x003dbc0001077983 */ /* 0x0043680000300800 */
[----:B---3--:R1:W5:Y:S01]  /*6d890*/  LDL.LU R8, [R1+0x3db8] ;  /* 0x003db80001087983 */ /* 0x0083620000300800 */
[----:B----4-:R-:W-:-:S03]  /*6d8a0*/  LOP3.LUT R13, R93, 0x40, RZ, 0x3c, !PT ;  /* 0x000000405d0d7812 */ /* 0x010fc600078e3cff */
[----:B------:R1:W5:Y:S04]  /*6d8b0*/  LDL.LU R9, [R1+0x3db4] ;  /* 0x003db40001097983 */ /* 0x0003680000300800 */
[----:B------:R1:W5:Y:S04]  /*6d8c0*/  LDL.LU R2, [R1+0x3db0] ;  /* 0x003db00001027983 */ /* 0x0003680000300800 */
[----:B------:R2:W-:Y:S04]  /*6d8d0*/  STS.U16 [R5+UR76+0x83580], R17 ;  /* 0x0835801105007988 */ /* 0x0005e8000800044c */
[----:B0-----:R1:W5:Y:S04]  /*6d8e0*/  LDL.LU R3, [R1+0x3dac] ;  /* 0x003dac0001037983 */ /* 0x0013680000300800 */
[----:B------:R1:W5:Y:S04]  /*6d8f0*/  LDL.LU R4, [R1+0x3da8] ;  /* 0x003da80001047983 */ /* 0x0003680000300800 */
[----:B------:R0:W-:Y:S04]  /*6d900*/  STS.U16 [R13+UR76+0x82200], R10 ;  /* 0x0822000a0d007988 */ /* 0x0001e8000800044c */
[----:B------:R3:W-:Y:S04]  /*6d910*/  STS.U16 [R13+UR76+0x83200], R11 ;  /* 0x0832000b0d007988 */ /* 0x0007e8000800044c */
[----:B------:R4:W-:Y:S04]  /*6d920*/  STS.U16 [R13+UR76+0x82600], R12 ;  /* 0x0826000c0d007988 */ /* 0x0009e8000800044c */
[----:B------:R1:W-:Y:S01]  /*6d930*/  STS.U16 [R13+UR76+0x83600], R14 ;  /* 0x0836000e0d007988 */ /* 0x0003e2000800044c */
[----:B--2---:R-:W-:-:S03]  /*6d940*/  LOP3.LUT R17, R93, 0x50, RZ, 0x3c, !PT ;  /* 0x000000505d117812 */ /* 0x004fc600078e3cff */
[----:B------:R2:W5:Y:S04]  /*6d950*/  LDL.LU R5, [R1+0x3da4] ;  /* 0x003da40001057983 */ /* 0x0005680000300800 */
[----:B0-----:R2:W5:Y:S04]  /*6d960*/  LDL.LU R10, [R1+0x3da0] ;  /* 0x003da000010a7983 */ /* 0x0015680000300800 */
[----:B---3--:R2:W5:Y:S04]  /*6d970*/  LDL.LU R11, [R1+0x3d9c] ;  /* 0x003d9c00010b7983 */ /* 0x0085680000300800 */
[----:B----4-:R2:W5:Y:S04]  /*6d980*/  LDL.LU R12, [R1+0x3d98] ;  /* 0x003d9800010c7983 */ /* 0x0105680000300800 */
[----:B------:R0:W-:Y:S04]  /*6d990*/  STS.U16 [R17+UR76+0x82280], R22 ;  /* 0x0822801611007988 */ /* 0x0001e8000800044c */
[----:B-1----:R2:W5:Y:S04]  /*6d9a0*/  LDL.LU R13, [R1+0x3d94] ;  /* 0x003d9400010d7983 */ /* 0x0025680000300800 */
[----:B------:R2:W5:Y:S04]  /*6d9b0*/  LDL.LU R14, [R1+0x3d90] ;  /* 0x003d9000010e7983 */ /* 0x0005680000300800 */
[----:B------:R1:W-:Y:S04]  /*6d9c0*/  STS.U16 [R17+UR76+0x83280], R15 ;  /* 0x0832800f11007988 */ /* 0x0003e8000800044c */
[----:B------:R3:W-:Y:S04]  /*6d9d0*/  STS.U16 [R17+UR76+0x82680], R16 ;  /* 0x0826801011007988 */ /* 0x0007e8000800044c */
[----:B------:R4:W-:Y:S01]  /*6d9e0*/  STS.U16 [R17+UR76+0x83680], R18 ;  /* 0x0836801211007988 */ /* 0x0009e2000800044c */
[----:B0-----:R-:W-:-:S03]  /*6d9f0*/  LOP3.LUT R22, R93, 0x60, RZ, 0x3c, !PT ;  /* 0x000000605d167812 */ /* 0x001fc600078e3cff */
[----:B-1----:R2:W5:Y:S04]  /*6da00*/  LDL.LU R15, [R1+0x3d8c] ;  /* 0x003d8c00010f7983 */ /* 0x0025680000300800 */
[----:B---3--:R2:W5:Y:S04]  /*6da10*/  LDL.LU R16, [R1+0x3d88] ;  /* 0x003d880001107983 */ /* 0x0085680000300800 */
[----:B----4-:R2:W5:Y:S04]  /*6da20*/  LDL.LU R17, [R1+0x3d84] ;  /* 0x003d840001117983 */ /* 0x0105680000300800 */
[----:B------:R2:W5:Y:S01]  /*6da30*/  LDL.LU R18, [R1+0x3d80] ;  /* 0x003d800001127983 */ /* 0x0005620000300800 */
[----:B------:R-:W-:-:S03]  /*6da40*/  LOP3.LUT R93, R93, 0x70, RZ, 0x3c, !PT ;  /* 0x000000705d5d7812 */ /* 0x000fc600078e3cff */
[----:B------:R0:W-:Y:S04]  /*6da50*/  STS.U16 [R22+UR76+0x82300], R19 ;  /* 0x0823001316007988 */ /* 0x0001e8000800044c */
[----:B------:R1:W-:Y:S04]  /*6da60*/  STS.U16 [R22+UR76+0x83300], R20 ;  /* 0x0833001416007988 */ /* 0x0003e8000800044c */
[----:B------:R3:W-:Y:S04]  /*6da70*/  STS.U16 [R22+UR76+0x82700], R21 ;  /* 0x0827001516007988 */ /* 0x0007e8000800044c */
[----:B------:R4:W-:Y:S04]  /*6da80*/  STS.U16 [R22+UR76+0x83700], R23 ;  /* 0x0837001716007988 */ /* 0x0009e8000800044c */
[----:B------:R1:W-:Y:S04]  /*6da90*/  STS.U16 [R93+UR76+0x82380], R24 ;  /* 0x082380185d007988 */ /* 0x0003e8000800044c */
[----:B------:R2:W-:Y:S04]  /*6daa0*/  STS.U16 [R93+UR76+0x83380], R25 ;  /* 0x083380195d007988 */ /* 0x0005e8000800044c */
[----:B0-----:R0:W5:Y:S04]  /*6dab0*/  LDL.LU R19, [R1+0x3d7c] ;  /* 0x003d7c0001137983 */ /* 0x0011680000300800 */
[----:B-1----:R0:W5:Y:S04]  /*6dac0*/  LDL.LU R20, [R1+0x3d78] ;  /* 0x003d780001147983 */ /* 0x0021680000300800 */
[----:B---3--:R0:W5:Y:S04]  /*6dad0*/  LDL.LU R21, [R1+0x3d74] ;  /* 0x003d740001157983 */ /* 0x0081680000300800 */
[----:B----4-:R0:W5:Y:S04]  /*6dae0*/  LDL.LU R22, [R1+0x3d70] ;  /* 0x003d700001167983 */ /* 0x0101680000300800 */
[----:B------:R0:W5:Y:S04]  /*6daf0*/  LDL.LU R23, [R1+0x3d6c] ;  /* 0x003d6c0001177983 */ /* 0x0001680000300800 */
[----:B------:R0:W5:Y:S04]  /*6db00*/  LDL.LU R24, [R1+0x3d68] ;  /* 0x003d680001187983 */ /* 0x0001680000300800 */
[----:B--2---:R0:W5:Y:S04]  /*6db10*/  LDL.LU R25, [R1+0x3d64] ;  /* 0x003d640001197983 */ /* 0x0041680000300800 */
[----:B------:R1:W-:Y:S04]  /*6db20*/  STS.U16 [R93+UR76+0x83780], R26 ;  /* 0x0837801a5d007988 */ /* 0x0003e8000800044c */
[----:B------:R2:W-:Y:S01]  /*6db30*/  STS.U16 [R93+UR76+0x82780], R27 ;  /* 0x0827801b5d007988 */ /* 0x0005e2000800044c */
[----:B------:R3:W-:Y:S06]  /*6db40*/  MEMBAR.ALL.CTA ;  /* 0x0000000000007992 */ /* 0x0007ec0000008000 */
[----:B---3--:R-:W3:Y:S04]  /*6db50*/  FENCE.VIEW.ASYNC.S ;  /* 0x00000000000073c6 */ /* 0x008ee80000000000 */
[----:B-1----:R0:W5:Y:S04]  /*6db60*/  LDL.LU R26, [R1+0x3d60] ;  /* 0x003d6000011a7983 */ /* 0x0021680000300800 */
[----:B--2---:R0:W5:Y:S04]  /*6db70*/  LDL.LU R27, [R1+0x3d5c] ;  /* 0x003d5c00011b7983 */ /* 0x0041680000300800 */
[----:B------:R-:W2:Y:S01]  /*6db80*/  LDL R93, [R1+0x21ac] ;  /* 0x0021ac00015d7983 */ /* 0x000ea20000100800 */
[----:B---3--:R-:W-:Y:S01]  /*6db90*/  BAR.SYNC.DEFER_BLOCKING 0x0 ;  /* 0x0000000000007b1d */ /* 0x008fe20000010000 */
[----:B--2---:R-:W-:-:S05]  /*6dba0*/  LEA R93, R93, UR76, 0x3 ;  /* 0x0000004c5d5d7c11 */ /* 0x004fca000f8e18ff */
[----:B------:R-:W-:-:S05]  /*6dbb0*/  VIADD R93, R93, 0x84000 ;  /* 0x000840005d5d7836 */ /* 0x000fca0000000000 */
[----:B------:R-:W-:Y:S01]  /*6dbc0*/  R2UR UR4, R93 ;  /* 0x000000005d0472ca */ /* 0x000fe200000e0000 */
[----:B0-----:R-:W-:-:S14]  /*6dbd0*/  @P0 BRA `(.L_x_9) ;  /* 0x0000000c00840947 */ /* 0x001fdc0003800000 */
[----:B-----5:R0:W-:Y:S04]  /*6dbe0*/  STL.64 [R1+0x3d78], R8 ;  /* 0x003d780801007387 */ /* 0x0201e80000100a00 */
[----:B0-----:R-:W2:Y:S01]  /*6dbf0*/  LDL R8, [R1+0x3d44] ;  /* 0x003d440001087983 */ /* 0x001ea20000100800 */
[----:B------:R-:W-:Y:S02]  /*6dc00*/  ELECT P2, URZ, PT ;  /* 0x0000000000ff782f */ /* 0x000fe40003840000 */
[----:B------:R-:W-:Y:S01]  /*6dc10*/  MOV.SPILL R93, UR6 ;  /* 0x00000006005d7c02 */ /* 0x000fe20009000f00 */
[----:B------:R0:W-:Y:S04]  /*6dc20*/  STL [R1+0x3d74], R6 ;  /* 0x003d740601007387 */ /* 0x0001e80000100800 */
[----:B------:R1:W-:Y:S04]  /*6dc30*/  STL [R1+0x3d70], R5 ;  /* 0x003d700501007387 */ /* 0x0003e80000100800 */
[----:B------:R3:W-:Y:S02]  /*6dc40*/  STL [R1+0x3d6c], R4 ;  /* 0x003d6c0401007387 */ /* 0x0007e40000100800 */
[----:B------:R-:W-:Y:S01]  /*6dc50*/  @P2 IMAD.MOV.U32 R9, RZ, RZ, 0x40004040 ;  /* 0x40004040ff092424 */ /* 0x000fe200078e00ff */
[----:B0-----:R-:W-:Y:S01]  /*6dc60*/  MOV.SPILL R6, UR71 ;  /* 0x0000004700067c02 */ /* 0x001fe20009000f00 */
[----:B------:R0:W-:Y:S01]  /*6dc70*/  STL [R1+0x3d68], R0 ;  /* 0x003d680001007387 */ /* 0x0001e20000100800 */
[----:B-1----:R-:W-:-:S02]  /*6dc80*/  MOV.SPILL R5, UR70 ;  /* 0x0000004600057c02 */ /* 0x002fc40009000f00 */
[----:B------:R-:W-:Y:S01]  /*6dc90*/  @P2 R2UR UR75, R9 ;  /* 0x00000000094b22ca */ /* 0x000fe200000e0000 */
[----:B------:R-:W-:Y:S01]  /*6dca0*/  UMOV UR70, 0x0 ;  /* 0x0000000000467882 */ /* 0x000fe20000000000 */
[----:B------:R-:W-:Y:S01]  /*6dcb0*/  UMOV UR71, 0x8048490 ;  /* 0x0804849000477882 */ /* 0x000fe20000000000 */
[----:B---3--:R-:W-:Y:S01]  /*6dcc0*/  MOV.SPILL R4, UR73 ;  /* 0x0000004900047c02 */ /* 0x008fe20009000f00 */
[----:B------:R1:W-:Y:S01]  /*6dcd0*/  STL.64 [R1+0x3d60], R2 ;  /* 0x003d600201007387 */ /* 0x0003e20000100a00 */
[----:B0-----:R-:W-:Y:S01]  /*6dce0*/  MOV.SPILL R0, UR72 ;  /* 0x0000004800007c02 */ /* 0x001fe20009000f00 */
[----:B------:R-:W-:Y:S01]  /*6dcf0*/  UIADD3.64 UR72, UPT, UPT, UR8, 0x100, URZ ;  /* 0x0000010008487897 */ /* 0x000fe2000fffe0ff */
[----:B-1----:R-:W-:Y:S01]  /*6dd00*/  MOV.SPILL R2, UR7 ;  /* 0x0000000700027c02 */ /* 0x002fe20009000f00 */
[----:B------:R-:W-:Y:S02]  /*6dd10*/  UIADD3.64 UR6, UPT, UPT, UR8, 0x400, URZ ;  /* 0x0000040008067897 */ /* 0x000fe4000fffe0ff */
[----:B------:R-:W-:Y:S01]  /*6dd20*/  UIADD3 UR77, UPT, UPT, UR5, 0x10, URZ ;  /* 0x00000010054d7890 */ /* 0x000fe2000fffe0ff */
[----:B--2---:R-:W-:-:S13]  /*6dd30*/  R2UR UR74, R8 ;  /* 0x00000000084a72ca */ /* 0x004fda00000e0000 */
[----:B------:R-:W-:-:S05]  /*6dd40*/  IMAD.U32 R8, RZ, RZ, UR74 ;  /* 0x0000004aff087e24 */ /* 0x000fca000f8e00ff */
[----:B------:R-:W-:Y:S01]  /*6dd50*/  @P2 R2UR UR74, R8 ;  /* 0x00000000084a22ca */ /* 0x000fe200000e0000 */
[----:B------:R-:W-:Y:S01]  /*6dd60*/  IMAD.MOV.U32 R3, RZ, RZ, RZ ;  /* 0x000000ffff037224 */ /* 0x000fe200078e00ff */
[----:B------:R0:W5:Y:S11]  /*6dd70*/  LDL.LU.64 R8, [R1+0x3d78] ;  /* 0x003d780001087983 */ /* 0x0001760000300a00 */
[----:B------:R1:W-:Y:S02]  /*6dd80*/  UTCHMMA gdesc[UR74], gdesc[UR12], tmem[UR5], tmem[UR70], idesc[UR71], UPT ;  /* 0x00ff460c4a0075ea */ /* 0x0003e4000b800005 */
[----:B-1----:R-:W-:Y:S01]  /*6dd90*/  UIADD3.64 UR70, UPT, UPT, UR8, 0x80, URZ ;  /* 0x0000008008467897 */ /* 0x002fe2000fffe0ff */
[----:B------:R-:W-:Y:S01]  /*6dda0*/  UMOV UR74, 0x0 ;  /* 0x00000000004a7882 */ /* 0x000fe20000000000 */
[----:B------:R-:W-:-:S02]  /*6ddb0*/  UMOV UR75, 0x8048490 ;  /* 0x08048490004b7882 */ /* 0x000fc40000000000 */
[----:B------:R-:W-:Y:S05]  /*6ddc0*/  UTCHMMA gdesc[UR8], gdesc[UR10], tmem[UR5], tmem[UR74], idesc[UR75], UPT ;  /* 0x00ff4a0a080075ea */ /* 0x000fea000b800005 */
[----:B------:R1:W-:Y:S01]  /*6ddd0*/  UTCHMMA gdesc[UR70], gdesc[UR14], tmem[UR5], tmem[UR74], idesc[UR75], UPT ;  /* 0x00ff4a0e460075ea */ /* 0x0003e2000b800005 */
[----:B------:R2:W-:Y:S01]  /*6dde0*/  UTCHMMA gdesc[UR72], gdesc[UR16], tmem[UR5], tmem[UR74], idesc[UR75], UPT ;  /* 0x00ff4a10480075ea */ /* 0x0005e2000b800005 */
[----:B-1----:R-:W-:Y:S02]  /*6ddf0*/  UIADD3.64 UR70, UPT, UPT, UR8, 0x180, URZ ;  /* 0x0000018008467897 */ /* 0x002fe4000fffe0ff */
[----:B--2---:R-:W-:-:S07]  /*6de00*/  UIADD3.64 UR72, UPT, UPT, UR8, 0x200, URZ ;  /* 0x0000020008487897 */ /* 0x004fce000fffe0ff */
[----:B------:R1:W-:Y:S02]  /*6de10*/  UTCHMMA gdesc[UR70], gdesc[UR18], tmem[UR5], tmem[UR74], idesc[UR75], UPT ;  /* 0x00ff4a12460075ea */ /* 0x0003e4000b800005 */
[----:B------:R2:W-:Y:S01]  /*6de20*/  UTCHMMA gdesc[UR72], gdesc[UR20], tmem[UR5], tmem[UR74], idesc[UR75], UPT ;  /* 0x00ff4a14480075ea */ /* 0x0005e2000b800005 */
[----:B-1----:R-:W-:Y:S02]  /*6de30*/  UIADD3.64 UR70, UPT, UPT, UR8, 0x280, URZ ;  /* 0x0000028008467897 */ /* 0x002fe4000fffe0ff */
[----:B--2---:R-:W-:-:S07]  /*6de40*/  UIADD3.64 UR72, UPT, UPT, UR8, 0x300, URZ ;  /* 0x0000030008487897 */ /* 0x004fce000fffe0ff */
[----:B------:R1:W-:Y:S02]  /*6de50*/  UTCHMMA gdesc[UR70], gdesc[UR22], tmem[UR5], tmem[UR74], idesc[UR75], UPT ;  /* 0x00ff4a16460075ea */ /* 0x0003e4000b800005 */
[----:B------:R2:W-:Y:S01]  /*6de60*/  UTCHMMA gdesc[UR72], gdesc[UR24], tmem[UR5], tmem[UR74], idesc[UR75], UPT ;  /* 0x00ff4a18480075ea */ /* 0x0005e2000b800005 */
[----:B-1----:R-:W-:Y:S01]  /*6de70*/  UIADD3.64 UR70, UPT, UPT, UR8, 0x380, URZ ;  /* 0x0000038008467897 */ /* 0x002fe2000fffe0ff */
[----:B--2---:R-:W-:Y:S01]  /*6de80*/  UMOV UR72, 0x0 ;  /* 0x0000000000487882 */ /* 0x004fe20000000000 */
[----:B------:R-:W-:-:S07]  /*6de90*/  UMOV UR73, 0x8048490 ;  /* 0x0804849000497882 */ /* 0x000fce0000000000 */
        /* <DEDUP_REMOVED lines=15> */
[----:B--2---:R-:W-:Y:S02]  /*6df90*/  UIADD3 UR74, UPT, UPT, UR5, 0x10, URZ ;  /* 0x00000010054a7890 */ /* 0x004fe4000fffe0ff */
[----:B------:R-:W-:Y:S02]  /*6dfa0*/  UIADD3.64 UR6, UPT, UPT, UR8, 0x1000, URZ ;  /* 0x0000100008067897 */ /* 0x000fe4000fffe0ff */
[----:B------:R-:W-:-:S05]  /*6dfb0*/  UIADD3 UR75, UPT, UPT, UR5, 0x10, URZ ;  /* 0x00000010054b7890 */ /* 0x000fca000fffe0ff */
[----:B------:R1:W-:Y:S02]  /*6dfc0*/  UTCHMMA gdesc[UR70], gdesc[UR12], tmem[UR74], tmem[UR72], idesc[UR73], UPT ;  /* 0x00ff480c460075ea */ /* 0x0003e4000b80004a */
[----:B-1----:R-:W-:Y:S01]  /*6dfd0*/  UMOV UR70, 0x0 ;  /* 0x0000000000467882 */ /* 0x002fe20000000000 */
[----:B------:R-:W-:Y:S01]  /*6dfe0*/  UMOV UR71, 0x8048490 ;  /* 0x0804849000477882 */ /* 0x000fe20000000000 */
[----:B------:R-:W-:Y:S01]  /*6dff0*/  UMOV UR74, 0x0 ;  /* 0x00000000004a7882 */ /* 0x000fe20000000000 */
[----:B------:R1:W-:Y:S02]  /*6e000*/  UTCHMMA gdesc[UR6], gdesc[UR10], tmem[UR75], tmem[UR70], idesc[UR71], UPT ;  /* 0x00ff460a060075ea */ /* 0x0003e4000b80004b */
[----:B-1----:R-:W-:Y:S01]  /*6e010*/  UIADD3.64 UR70, UPT, UPT, UR8, 0x1080, URZ ;  /* 0x0000108008467897 */ /* 0x002fe2000fffe0ff */
[----:B------:R-:W-:Y:S01]  /*6e020*/  UMOV UR75, 0x8048490 ;  /* 0x08048490004b7882 */ /* 0x000fe20000000000 */
[----:B------:R-:W-:-:S07]  /*6e030*/  UIADD3.64 UR6, UPT, UPT, UR8, 0x1100, URZ ;  /* 0x0000110008067897 */ /* 0x000fce000fffe0ff */
[----:B------:R1:W-:Y:S02]  /*6e040*/  UTCHMMA gdesc[UR70], gdesc[UR14], tmem[UR77], tmem[UR74], idesc[UR75], UPT ;  /* 0x00ff4a0e460075ea */ /* 0x0003e4000b80004d */
[----:B-1----:R-:W-:Y:S01]  /*6e050*/  UIADD3 UR74, UPT, UPT, UR5, 0x10, URZ ;  /* 0x00000010054a7890 */ /* 0x002fe2000fffe0ff */
[----:B------:R-:W-:Y:S01]  /*6e060*/  UMOV UR70, 0x0 ;  /* 0x0000000000467882 */ /* 0x000fe20000000000 */
[----:B------:R-:W-:Y:S01]  /*6e070*/  UMOV UR71, 0x8048490 ;  /* 0x0804849000477882 */ /* 0x000fe20000000000 */
[----:B------:R-:W-:-:S06]  /*6e080*/  UIADD3 UR75, UPT, UPT, UR5, 0x10, URZ ;  /* 0x00000010054b7890 */ /* 0x000fcc000fffe0ff */
[----:B------:R1:W-:Y:S02]  /*6e090*/  UTCHMMA gdesc[UR6], gdesc[UR16], tmem[UR74], tmem[UR70], idesc[UR71], UPT ;  /* 0x00ff4610060075ea */ /* 0x0003e4000b80004a */
[----:B-1----:R-:W-:Y:S02]  /*6e0a0*/  UIADD3.64 UR70, UPT, UPT, UR8, 0x1180, URZ ;  /* 0x0000118008467897 */ /* 0x002fe4000fffe0ff */
[----:B------:R-:W-:-:S07]  /*6e0b0*/  UIADD3.64 UR6, UPT, UPT, UR8, 0x1200, URZ ;  /* 0x0000120008067897 */ /* 0x000fce000fffe0ff */
[----:B------:R1:W-:Y:S02]  /*6e0c0*/  UTCHMMA gdesc[UR70], gdesc[UR18], tmem[UR75], tmem[UR72], idesc[UR73], UPT ;  /* 0x00ff4812460075ea */ /* 0x0003e4000b80004b */
[----:B-1----:R-:W-:Y:S01]  /*6e0d0*/  UMOV UR70, 0x0 ;  /* 0x0000000000467882 */ /* 0x002fe20000000000 */
[----:B------:R-:W-:Y:S02]  /*6e0e0*/  UMOV UR71, 0x8048490 ;  /* 0x0804849000477882 */ /* 0x000fe40000000000 */
[----:B------:R1:W-:Y:S02]  /*6e0f0*/  UTCHMMA gdesc[UR6], gdesc[UR20], tmem[UR74], tmem[UR70], idesc[UR71], UPT ;  /* 0x00ff4614060075ea */ /* 0x0003e4000b80004a */
[----:B-1----:R-:W-:Y:S02]  /*6e100*/  UIADD3.64 UR70, UPT, UPT, UR8, 0x1280, URZ ;  /* 0x0000128008467897 */ /* 0x002fe4000fffe0ff */
[----:B------:R-:W-:Y:S01]  /*6e110*/  UIADD3.64 UR6, UPT, UPT, UR8, 0x1300, URZ ;  /* 0x0000130008067897 */ /* 0x000fe2000fffe0ff */
[----:B------:R-:W-:-:S06]  /*6e120*/  UMOV UR74, 0x0 ;  /* 0x00000000004a7882 */ /* 0x000fcc0000000000 */
[----:B------:R1:W-:Y:S02]  /*6e130*/  UTCHMMA gdesc[UR70], gdesc[UR22], tmem[UR75], tmem[UR72], idesc[UR73], UPT ;  /* 0x00ff4816460075ea */ /* 0x0003e4000b80004b */
[----:B-1----:R-:W-:Y:S01]  /*6e140*/  UMOV UR75, 0x8048490 ;  /* 0x08048490004b7882 */ /* 0x002fe20000000000 */
[----:B------:R-:W-:Y:S01]  /*6e150*/  UIADD3.64 UR70, UPT, UPT, UR8, 0x1380, URZ ;  /* 0x0000138008467897 */ /* 0x000fe2000fffe0ff */
[----:B------:R1:W-:Y:S02]  /*6e160*/  UTCHMMA gdesc[UR6], gdesc[UR24], tmem[UR77], tmem[UR74], idesc[UR75], UPT ;  /* 0x00ff4a18060075ea */ /* 0x0003e4000b80004d */
[----:B-1----:R-:W-:Y:S02]  /*6e170*/  UIADD3 UR74, UPT, UPT, UR5, 0x10, URZ ;  /* 0x00000010054a7890 */ /* 0x002fe4000fffe0ff */
[----:B------:R-:W-:Y:S02]  /*6e180*/  UIADD3.64 UR6, UPT, UPT, UR8, 0x1400, URZ ;  /* 0x0000140008067897 */ /* 0x000fe4000fffe0ff */
[----:B------:R-:W-:-:S05]  /*6e190*/  UIADD3 UR75, UPT, UPT, UR5, 0x10, URZ ;  /* 0x00000010054b7890 */ /* 0x000fca000fffe0ff */
[----:B------:R1:W-:Y:S02]  /*6e1a0*/  UTCHMMA gdesc[UR70], gdesc[UR26], tmem[UR74], tmem[UR72], idesc[UR73], UPT ;  /* 0x00ff481a460075ea */ /* 0x0003e4000b80004a */
[----:B-1----:R-:W-:Y:S01]  /*6e1b0*/  UMOV UR70, 0x0 ;  /* 0x0000000000467882 */ /* 0x002fe20000000000 */
[----:B------:R-:W-:Y:S02]  /*6e1c0*/  UMOV UR71, 0x8048490 ;  /* 0x0804849000477882 */ /* 0x000fe40000000000 */
[----:B------:R1:W-:Y:S02]  /*6e1d0*/  UTCHMMA gdesc[UR6], gdesc[UR28], tmem[UR75], tmem[UR70], idesc[UR71], UPT ;  /* 0x00ff461c060075ea */ /* 0x0003e4000b80004b */
[----:B-1----:R-:W-:Y:S02]  /*6e1e0*/  UIADD3.64 UR70, UPT, UPT, UR8, 0x1480, URZ ;  /* 0x0000148008467897 */ /* 0x002fe4000fffe0ff */
[----:B------:R-:W-:-:S07]  /*6e1f0*/  UIADD3.64 UR6, UPT, UPT, UR8, 0x1500, URZ ;  /* 0x0000150008067897 */ /* 0x000fce000fffe0ff */
        /* <DEDUP_REMOVED lines=12> */
[----:B------:R-:W-:Y:S02]  /*6e2c0*/  UIADD3 UR75, UPT, UPT, UR5, 0x10, URZ ;  /* 0x00000010054b7890 */ /* 0x000fe4000fffe0ff */
[----:B------:R-:W-:-:S04]  /*6e2d0*/  UIADD3 UR77, UPT, UPT, UR5, 0x20, URZ ;  /* 0x00000020054d7890 */ /* 0x000fc8000fffe0ff */
[----:B------:R1:W-:Y:S02]  /*6e2e0*/  UTCHMMA gdesc[UR6], gdesc[UR36], tmem[UR74], tmem[UR70], idesc[UR71], UPT ;  /* 0x00ff4624060075ea */ /* 0x0003e4000b80004a */
[----:B-1----:R-:W-:Y:S02]  /*6e2f0*/  UIADD3.64 UR70, UPT, UPT, UR8, 0x1680, URZ ;  /* 0x0000168008467897 */ /* 0x002fe4000fffe0ff */
[----:B------:R-:W-:-:S07]  /*6e300*/  UIADD3.64 UR6, UPT, UPT, UR8, 0x1700, URZ ;  /* 0x0000170008067897 */ /* 0x000fce000fffe0ff */
[----:B------:R1:W-:Y:S02]  /*6e310*/  UTCHMMA gdesc[UR70], gdesc[UR38], tmem[UR75], tmem[UR72], idesc[UR73], UPT ;  /* 0x00ff4826460075ea */ /* 0x0003e4000b80004b */
[----:B-1----:R-:W-:Y:S01]  /*6e320*/  UMOV UR70, 0x0 ;  /* 0x0000000000467882 */ /* 0x002fe20000000000 */
[----:B------:R-:W-:Y:S01]  /*6e330*/  UMOV UR71, 0x8048490 ;  /* 0x0804849000477882 */ /* 0x000fe20000000000 */
[----:B------:R-:W-:Y:S01]  /*6e340*/  UIADD3 UR75, UPT, UPT, UR5, 0x20, URZ ;  /* 0x00000020054b7890 */ /* 0x000fe2000fffe0ff */
        /* <DEDUP_REMOVED lines=47> */
[----:B------:R1:W-:Y:S01]  /*6e640*/  UTCHMMA gdesc[UR70], gdesc[UR34], tmem[UR74], tmem[UR72], idesc[UR73], UPT ;  /* 0x00ff4822460075ea */ /* 0x0003e2000b80004a */
[----:B------:R-:W-:Y:S01]  /*6e650*/  UIADD3 UR77, UPT, UPT, UR5, 0x30, URZ ;  /* 0x00000030054d7890 */ /* 0x000fe2000fffe0ff */
[----:B-1----:R-:W-:Y:S01]  /*6e660*/  UMOV UR70, 0x0 ;  /* 0x0000000000467882 */ /* 0x002fe20000000000 */
[----:B------:R-:W-:Y:S01]  /*6e670*/  UMOV UR71, 0x8048490 ;  /* 0x0804849000477882 */ /* 0x000fe20000000000 */
[----:B------:R-:W-:Y:S01]  /*6e680*/  UIADD3.64 UR72, UPT, UPT, UR8, 0x2680, URZ ;  /* 0x0000268008487897 */ /* 0x000fe2000fffe0ff */
[----:B------:R1:W-:Y:S08]  /*6e690*/  UTCHMMA gdesc[UR6], gdesc[UR36], tmem[UR75], tmem[UR70], idesc[UR71], UPT ;  /* 0x00ff4624060075ea */ /* 0x0003f0000b80004b */
[----:B------:R2:W-:Y:S01]  /*6e6a0*/  UTCHMMA gdesc[UR72], gdesc[UR38], tmem[UR74], tmem[UR70], idesc[UR71], UPT ;  /* 0x00ff4626480075ea */ /* 0x0005e2000b80004a */
[----:B-1----:R-:W-:Y:S01]  /*6e6b0*/  UIADD3.64 UR6, UPT, UPT, UR8, 0x2700, URZ ;  /* 0x0000270008067897 */ /* 0x002fe2000fffe0ff */
[----:B--2---:R-:W-:Y:S01]  /*6e6c0*/  UMOV UR72, 0x0 ;  /* 0x0000000000487882 */ /* 0x004fe20000000000 */
[----:B------:R-:W-:Y:S01]  /*6e6d0*/  UMOV UR73, 0x8048490 ;  /* 0x0804849000497882 */ /* 0x000fe20000000000 */
[----:B------:R-:W-:-:S06]  /*6e6e0*/  UMOV UR74, 0x0 ;  /* 0x00000000004a7882 */ /* 0x000fcc0000000000 */
[----:B------:R1:W-:Y:S01]  /*6e6f0*/  UTCHMMA gdesc[UR6], gdesc[UR40], tmem[UR75], tmem[UR72], idesc[UR73], UPT ;  /* 0x00ff4828060075ea */ /* 0x0003e2000b80004b */
[----:B------:R-:W-:Y:S02]  /*6e700*/  R2UR.FILL UR71, R6 ;  /* 0x00000000064772ca */ /* 0x000fe400004e0000 */
[----:B------:R-:W-:Y:S01]  /*6e710*/  R2UR.FILL UR70, R5 ;  /* 0x00000000054672ca */ /* 0x000fe200004e0000 */
[----:B------:R0:W5:Y:S04]  /*6e720*/  LDL.LU R6, [R1+0x3d74] ;  /* 0x003d740001067983 */ /* 0x0001680000300800 */
[----:B------:R0:W5:Y:S01]  /*6e730*/  LDL.LU R5, [R1+0x3d70] ;  /* 0x003d700001057983 */ /* 0x0001620000300800 */
[----:B-1----:R-:W-:Y:S01]  /*6e740*/  UMOV UR75, 0x8048490 ;  /* 0x08048490004b7882 */ /* 0x002fe20000000000 */
[----:B------:R-:W-:Y:S01]  /*6e750*/  UMOV UR6, 0x0 ;  /* 0x0000000000067882 */ /* 0x000fe20000000000 */
[----:B------:R1:W-:Y:S01]  /*6e760*/  UTCHMMA gdesc[UR42], gdesc[UR12], tmem[UR77], tmem[UR74], idesc[UR75], UPT ;  /* 0x00ff4a0c2a0075ea */ /* 0x0003e2000b80004d */
[----:B------:R-:W-:Y:S01]  /*6e770*/  UMOV UR7, 0x8048490 ;  /* 0x0804849000077882 */ /* 0x000fe20000000000 */
[----:B------:R-:W-:-:S02]  /*6e780*/  R2UR.FILL UR73, R4 ;  /* 0x00000000044972ca */ /* 0x000fc400004e0000 */
[----:B------:R0:W5:Y:S01]  /*6e790*/  LDL.LU R4, [R1+0x3d6c] ;  /* 0x003d6c0001047983 */ /* 0x0001620000300800 */
[----:B------:R-:W-:-:S03]  /*6e7a0*/  R2UR.FILL UR72, R0 ;  /* 0x00000000004872ca */ /* 0x000fc600004e0000 */
[----:B------:R0:W5:Y:S01]  /*6e7b0*/  LDL.LU R0, [R1+0x3d68] ;  /* 0x003d680001007983 */ /* 0x0001620000300800 */
[----:B-1----:R-:W-:Y:S02]  /*6e7c0*/  UIADD3 UR74, UPT, UPT, UR5, 0x30, URZ ;  /* 0x00000030054a7890 */ /* 0x002fe4000fffe0ff */
[----:B------:R-:W-:-:S07]  /*6e7d0*/  UIADD3 UR75, UPT, UPT, UR5, 0x30, URZ ;  /* 0x00000030054b7890 */ /* 0x000fce000fffe0ff */
[----:B------:R-:W-:Y:S02]  /*6e7e0*/  UTCHMMA gdesc[UR44], gdesc[UR10], tmem[UR74], tmem[UR6], idesc[UR7], UPT ;  /* 0x00ff060a2c0075ea */ /* 0x000fe4000b80004a */
[----:B------:R-:W-:Y:S01]  /*6e7f0*/  UTCHMMA gdesc[UR46], gdesc[UR14], tmem[UR75], tmem[UR6], idesc[UR7], UPT ;  /* 0x00ff060e2e0075ea */ /* 0x000fe2000b80004b */
[----:B------:R1:W-:Y:S01]  /*6e800*/  UTCHMMA gdesc[UR48], gdesc[UR16], tmem[UR74], tmem[UR6], idesc[UR7], UPT ;  /* 0x00ff0610300075ea */ /* 0x0003e2000b80004a */
[----:B------:R2:W-:Y:S01]  /*6e810*/  UTCHMMA gdesc[UR50], gdesc[UR18], tmem[UR75], tmem[UR6], idesc[UR7], UPT ;  /* 0x00ff0612320075ea */ /* 0x0005e2000b80004b */
[----:B-1----:R-:W-:Y:S01]  /*6e820*/  UMOV UR74, 0x0 ;  /* 0x00000000004a7882 */ /* 0x002fe20000000000 */
[----:B--2---:R-:W-:Y:S02]  /*6e830*/  UMOV UR75, 0x8048490 ;  /* 0x08048490004b7882 */ /* 0x004fe40000000000 */
[----:B------:R1:W-:Y:S02]  /*6e840*/  UTCHMMA gdesc[UR52], gdesc[UR20], tmem[UR77], tmem[UR74], idesc[UR75], UPT ;  /* 0x00ff4a14340075ea */ /* 0x0003e4000b80004d */
[----:B-1----:R-:W-:-:S02]  /*6e850*/  UIADD3 UR74, UPT, UPT, UR5, 0x30, URZ ;  /* 0x00000030054a7890 */ /* 0x002fc4000fffe0ff */
        /* <DEDUP_REMOVED lines=15> */
[----:B--2---:R-:W-:Y:S01]  /*6e950*/  R2UR.FILL UR7, R2 ;  /* 0x00000000020772ca */ /* 0x004fe200004e0000 */
[----:B------:R-:W-:Y:S01]  /*6e960*/  IMAD.U32 R2, RZ, RZ, UR4 ;  /* 0x00000004ff027e24 */ /* 0x000fe2000f8e00ff */
[----:B------:R-:W-:Y:S01]  /*6e970*/  R2UR.FILL UR6, R93 ;  /* 0x000000005d0672ca */ /* 0x000fe200004e0000 */
[----:B------:R-:W-:Y:S02]  /*6e980*/  UMOV UR75, 0x8048490 ;  /* 0x08048490004b7882 */ /* 0x000fe40000000000 */
[----:B------:R1:W-:Y:S01]  /*6e990*/  UTCHMMA gdesc[UR72], gdesc[UR40], tmem[UR77], tmem[UR74], idesc[UR75], UPT ;  /* 0x00ff4a28480075ea */ /* 0x0003e2000b80004d */
[----:B------:R-:W-:-:S02]  /*6e9a0*/  @P2 MOV R93, R2 ;  /* 0x00000002005d2202 */ /* 0x000fc40000000f00 */
[----:B------:R0:W5:Y:S02]  /*6e9b0*/  LDL.LU.64 R2, [R1+0x3d60] ;  /* 0x003d600001027983 */ /* 0x0001640000300a00 */
[----:B-1----:R-:W-:-:S13]  /*6e9c0*/  @P2 R2UR UR74, R93 ;  /* 0x000000005d4a22ca */ /* 0x002fda00000e0000 */
[----:B------:R0:W-:Y:S01]  /*6e9d0*/  UTCBAR [UR74], URZ ;  /* 0x000000ff4a0073e9 */ /* 0x0001e200080000ff */
[----:B------:R-:W-:Y:S01]  /*6e9e0*/  NOP ;  /* 0x0000000000007918 */ /* 0x000fe20000000000 */
.L_x_9:
[----:B------:R-:W1:Y:S01]  /*6e9f0*/  LDC R93, c[0x0][0x3a0] ;  /* 0x0000e800ff5d7b82 */ /* 0x000e620000000800 */
[----:B-----5:R-:W-:Y:S04]  /*6ea00*/  STL [R1+0x3d64], R3 ;  /* 0x003d640301007387 */ /* 0x020fe80000100800 */
[----:B------:R2:W-:Y:S04]  /*6ea10*/  STL [R1+0x3d60], R2 ;  /* 0x003d600201007387 */ /* 0x0005e80000100800 */
[----:B--2---:R-:W2:Y:S04]  /*6ea20*/  LDL.LU R2, [R1+0x2eb4] ;  /* 0x002eb40001027983 */ /* 0x004ea80000300800 */
[----:B------:R3:W-:Y:S01]  /*6ea30*/  STL [R1+0x3d5c], R0 ;  /* 0x003d5c0001007387 */ /* 0x0007e20000100800 */
[----:B-1----:R-:W-:-:S05]  /*6ea40*/  VIADD R93, R93, 0xff ;  /* 0x000000ff5d5d7836 */ /* 0x002fca0000000000 */
[----:B------:R-:W-:Y:S01]  /*6ea50*/  SHF.R.S32.HI R3, RZ, 0x1f, R93 ;  /* 0x0000001fff037819 */ /* 0x000fe2000001145d */
[----:B---3--:R-:W3:Y:S03]  /*6ea60*/  LDL R0, [R1+0x2158] ;  /* 0x0021580001007983 */ /* 0x008ee60000100800 */
[----:B------:R-:W-:-:S04]  /*6ea70*/  LEA.HI R93, R3, R93, RZ, 0x8 ;  /* 0x0000005d035d7211 */ /* 0x000fc800078f40ff */
[----:B------:R-:W-:-:S04]  /*6ea80*/  SHF.R.S32.HI R93, RZ, 0x8, R93 ;  /* 0x00000008ff5d7819 */ /* 0x000fc8000001145d */
[----:B------:R-:W-:Y:S02]  /*6ea90*/  VIMNMX R3, PT, PT, R93, 0x1, !PT ;  /* 0x000000015d037848 */ /* 0x000fe40007fe0100 */
[----:B------:R-:W4:Y:S03]  /*6eaa0*/  LDL.LU R93, [R1+0x21ac] ;  /* 0x0021ac00015d7983 */ /* 0x000f260000300800 */
[----:B------:R-:W-:-:S05]  /*6eab0*/  VIADD R3, R3, 0xffffffff ;  /* 0xffffffff03037836 */ /* 0x000fca0000000000 */
[----:B---3--:R-:W-:Y:S02]  /*6eac0*/  ISETP.NE.U32.AND P4, PT, R0, R3, PT ;  /* 0x000000030000720c */ /* 0x008fe40003f85070 */
[----:B------:R3:W5:Y:S01]  /*6ead0*/  LDL.LU R3, [R1+0x3d64] ;  /* 0x003d640001037983 */ /* 0x0007620000300800 */
[----:B----4-:R-:W-:-:S05]  /*6eae0*/  VIADD R93, R93, 0x1 ;  /* 0x000000015d5d7836 */ /* 0x010fca0000000000 */
[----:B------:R-:W-:-:S04]  /*6eaf0*/  ISETP.GT.AND P2, PT, R93, 0x1, PT ;  /* 0x000000015d00780c */ /* 0x000fc80003f44270 */
[----:B------:R-:W-:Y:S02]  /*6eb00*/  SEL R0, RZ, 0x1, !P2 ;  /* 0x00000001ff007807 */ /* 0x000fe40005000000 */
[----:B------:R-:W-:Y:S02]  /*6eb10*/  SEL R93, R93, RZ, !P2 ;  /* 0x000000ff5d5d7207 */ /* 0x000fe40005000000 */
[----:B--2---:R-:W-:Y:S01]  /*6eb20*/  LOP3.LUT R0, R2, R0, RZ, 0x3c, !PT ;  /* 0x0000000002007212 */ /* 0x004fe200078e3cff */
[----:B------:R1:W-:Y:S04]  /*6eb30*/  STL [R1+0x1fc4], R2 ;  /* 0x001fc40201007387 */ /* 0x0003e80000100800 */
[----:B-1----:R3:W5:Y:S04]  /*6eb40*/  LDL.LU R2, [R1+0x3d60] ;  /* 0x003d600001027983 */ /* 0x0027680000300800 */
[----:B------:R1:W-:Y:S02]  /*6eb50*/  STL [R1+0x21ac], R93 ;  /* 0x0021ac5d01007387 */ /* 0x0003e40000100800 */
[----:B-1----:R-:W-:-:S02]  /*6eb60*/  IMAD.MOV.U32 R93, RZ, RZ, R0 ;  /* 0x000000ffff5d7224 */ /* 0x002fc400078e0000 */
[----:B------:R3:W5:Y:S04]  /*6eb70*/  LDL.LU R0, [R1+0x3d5c] ;  /* 0x003d5c0001007983 */ /* 0x0007680000300800 */
[----:B------:R3:W-:Y:S01]  /*6eb80*/  STL [R1+0x2eb4], R93 ;  /* 0x002eb45d01007387 */ /* 0x0007e20000100800 */
[----:B------:R-:W-:Y:S05]  /*6eb90*/  @P4 BRA `(.L_x_10) ;  /* 0xfffffb7800904947 */ /* 0x000fea000383ffff */
.L_x_7:
[----:B------:R-:W-:Y:S05]  /*6eba0*/  @!P1 BRA `(.L_x_11) ;  /* 0x0000000000109947 */ /* 0x000fea0003800000 */
[----:B---3--:R-:W2:Y:S02]  /*6ebb0*/  LDL.LU R93, [R1+0x1fc4] ;  /* 0x001fc400015d7983 */ /* 0x008ea40000300800 */
[----:B--2--5:R-:W-:-:S04]  /*6ebc0*/  IMAD.U32 R0, R93, -0x80000000, RZ ;  /* 0x800000005d007824 */ /* 0x024fc800078e00ff */
[----:B------:R-:W1:Y:S02]  /*6ebd0*/  SYNCS.PHASECHK.TRANS64.TRYWAIT P0, [UR4], R0 ;  /* 0x00000000ff0075a7 */ /* 0x000e640008001104 */
[----:B-1----:R-:W-:Y:S05]  /*6ebe0*/  @!P0 BRA `(.L_x_12) ;  /* 0x0000001800048947 */ /* 0x002fea0003800000 */
.L_x_11:
[----:B-----5:R-:W2:Y:S01]  /*6ebf0*/  LDL.LU R2, [R1+0x3d58] ;  /* 0x003d580001027983 */ /* 0x020ea20000300800 */
[----:B------:R-:W1:Y:S03]  /*6ec00*/  LDC R0, c[0x0][0x3b8] ;  /* 0x0000ee00ff007b82 */ /* 0x000e660000000800 */
[----:B------:R-:W4:Y:S04]  /*6ec10*/  LDL.LU R72, [R1+0x3388] ;  /* 0x0033880001487983 */ /* 0x000f280000300800 */
[----:B---3--:R-:W3:Y:S04]  /*6ec20*/  LDL.LU R71, [R1+0x3d40] ;  /* 0x003d400001477983 */ /* 0x008ee80000300800 */
[----:B------:R-:W3:Y:S04]  /*6ec30*/  LDL.LU R70, [R1+0x3d48] ;  /* 0x003d480001467983 */ /* 0x000ee80000300800 */
[----:B------:R-:W3:Y:S04]  /*6ec40*/  LDL.LU R69, [R1+0x3d4c] ;  /* 0x003d4c0001457983 */ /* 0x000ee80000300800 */
[----:B------:R-:W3:Y:S01]  /*6ec50*/  LDL.LU R68, [R1+0x3d50] ;  /* 0x003d500001447983 */ /* 0x000ee20000300800 */
[----:B------:R-:W-:Y:S06]  /*6ec60*/  BAR.SYNC.DEFER_BLOCKING 0x0 ;  /* 0x0000000000007b1d */ /* 0x000fec0000010000 */
[----:B------:R-:W0:Y:S02]  /*6ec70*/  @!P6 SYNCS.CCTL.IV [UR76+0x84000] ;  /* 0x08400000ff00e9b1 */ /* 0x000e24000800004c */
[----:B0-----:R-:W-:Y:S06]  /*6ec80*/  BAR.SYNC.DEFER_BLOCKING 0x0 ;  /* 0x0000000000007b1d */ /* 0x001fec0000010000 */
[----:B------:R-:W0:Y:S01]  /*6ec90*/  @!P6 SYNCS.CCTL.IV [UR76+0x84008] ;  /* 0x08400800ff00e9b1 */ /* 0x000e22000800004c */
[----:B--2---:R-:W-:-:S02]  /*6eca0*/  R2UR UR4, R2 ;  /* 0x00000000020472ca */ /* 0x004fc400000e0000 */
[----:B------:R-:W2:Y:S11]  /*6ecb0*/  LDC.64 R2, c[0x0][0x390] ;  /* 0x0000e400ff027b82 */ /* 0x000eb60000000a00 */
[----:B------:R-:W0:Y:S01]  /*6ecc0*/  LDTM.x64 R4, tmem[UR4] ;  /* 0x00000004000479ee */ /* 0x000e220008340000 */
[----:B------:R-:W-:Y:S01]  /*6ecd0*/  NOP ;  /* 0x0000000000007918 */ /* 0x000fe20000000000 */
[----:B0-----:R-:W-:-:S02]  /*6ece0*/  F2FP.BF16.F32.PACK_AB R32, R48, R32 ;  /* 0x000000203020723e */ /* 0x001fc400000010ff */
[----:B------:R-:W3:Y:S01]  /*6ecf0*/  LDC R48, c[0x0][0x3b4] ;  /* 0x0000ed00ff307b82 */ /* 0x000ee20000000800 */
[----:B------:R-:W-:Y:S02]  /*6ed00*/  F2FP.BF16.F32.PACK_AB R54, R23, R54 ;  /* 0x000000361736723e */ /* 0x000fe400000010ff */
[----:B------:R-:W-:-:S05]  /*6ed10*/  F2FP.BF16.F32.PACK_AB R38, R38, R22 ;  /* 0x000000162626723e */ /* 0x000fca00000010ff */
[----:B------:R-:W0:Y:S01]  /*6ed20*/  LDC.64 R22, c[0x0][0x398] ;  /* 0x0000e600ff167b82 */ /* 0x000e220000000a00 */
[----:B------:R-:W-:Y:S02]  /*6ed30*/  F2FP.BF16.F32.PACK_AB R14, R15, R14 ;  /* 0x0000000e0f0e723e */ /* 0x000fe400000010ff */
[----:B------:R-:W-:Y:S02]  /*6ed40*/  F2FP.BF16.F32.PACK_AB R16, R17, R16 ;  /* 0x000000101110723e */ /* 0x000fe400000010ff */
[----:B------:R-:W-:Y:S02]  /*6ed50*/  F2FP.BF16.F32.PACK_AB R12, R13, R12 ;  /* 0x0000000c0d0c723e */ /* 0x000fe400000010ff */
[----:B------:R-:W-:Y:S01]  /*6ed60*/  F2FP.BF16.F32.PACK_AB R13, R7, R6 ;  /* 0x00000006070d723e */ /* 0x000fe200000010ff */
[-C--:B---3--:R-:W-:Y:S02]  /*6ed70*/  IMAD R15, R71, R48.reuse, RZ ;  /* 0x00000030470f7224 */ /* 0x088fe400078e02ff */
[----:B------:R-:W-:-:S02]  /*6ed80*/  IMAD R7, R70, R48, RZ ;  /* 0x0000003046077224 */ /* 0x000fc400078e02ff */
[----:B------:R-:W-:Y:S01]  /*6ed90*/  IMAD R17, R48, 0x100, R15 ;  /* 0x0000010030117824 */ /* 0x000fe200078e020f */
[----:B------:R-:W-:-:S03]  /*6eda0*/  F2FP.BF16.F32.PACK_AB R10, R11, R10 ;  /* 0x0000000a0b0a723e */ /* 0x000fc600000010ff */
[----:B------:R-:W-:Y:S01]  /*6edb0*/  IMAD R48, R48, 0x80, R17 ;  /* 0x0000008030307824 */ /* 0x000fe200078e0211 */
[----:B------:R-:W-:Y:S02]  /*6edc0*/  F2FP.BF16.F32.PACK_AB R18, R19, R18 ;  /* 0x000000121312723e */ /* 0x000fe400000010ff */
[----:B------:R-:W-:Y:S02]  /*6edd0*/  F2FP.BF16.F32.PACK_AB R11, R9, R8 ;  /* 0x00000008090b723e */ /* 0x000fe400000010ff */
[----:B------:R-:W-:Y:S02]  /*6ede0*/  F2FP.BF16.F32.PACK_AB R19, R5, R4 ;  /* 0x000000040513723e */ /* 0x000fe400000010ff */
[-C--:B--2---:R-:W-:Y:S02]  /*6edf0*/  LEA R8, P1, R7, R2.reuse, 0x1 ;  /* 0x0000000207087211 */ /* 0x084fe400078208ff */
[-C--:B------:R-:W-:Y:S02]  /*6ee00*/  LEA R4, P0, R15, R2.reuse, 0x1 ;  /* 0x000000020f047211 */ /* 0x080fe400078008ff */
[----:B------:R-:W-:-:S02]  /*6ee10*/  LEA R6, P2, R17, R2, 0x1 ;  /* 0x0000000211067211 */ /* 0x000fc400078408ff */
[C---:B------:R-:W-:Y:S02]  /*6ee20*/  LEA R2, P4, R48.reuse, R2, 0x1 ;  /* 0x0000000230027211 */ /* 0x040fe400078808ff */
[-C--:B------:R-:W-:Y:S02]  /*6ee30*/  LEA.HI.X.SX32 R9, R7, R3.reuse, 0x1, P1 ;  /* 0x0000000307097211 */ /* 0x080fe400008f0eff */
[-C--:B------:R-:W-:Y:S02]  /*6ee40*/  LEA.HI.X.SX32 R5, R15, R3.reuse, 0x1, P0 ;  /* 0x000000030f057211 */ /* 0x080fe400000f0eff */
[-C--:B------:R-:W-:Y:S02]  /*6ee50*/  LEA.HI.X.SX32 R7, R17, R3.reuse, 0x1, P2 ;  /* 0x0000000311077211 */ /* 0x080fe400010f0eff */
[----:B------:R-:W-:Y:S02]  /*6ee60*/  LEA.HI.X.SX32 R3, R48, R3, 0x1, P4 ;  /* 0x0000000330037211 */ /* 0x000fe400020f0eff */
[----:B0-----:R-:W-:-:S02]  /*6ee70*/  ISETP.GE.AND P4, PT, R71, R22, PT ;  /* 0x000000164700720c */ /* 0x001fc40003f86270 */
[----:B------:R-:W-:Y:S02]  /*6ee80*/  ISETP.GE.AND P5, PT, R70, R22, PT ;  /* 0x000000164600720c */ /* 0x000fe40003fa6270 */
[-C--:B----4-:R-:W-:Y:S02]  /*6ee90*/  ISETP.LT.AND P4, PT, R72, R23.reuse, !P4 ;  /* 0x000000174800720c */ /* 0x090fe40006781270 */
[----:B------:R-:W-:Y:S02]  /*6eea0*/  F2FP.BF16.F32.PACK_AB R24, R40, R24 ;  /* 0x000000182818723e */ /* 0x000fe400000010ff */
[CC--:B------:R-:W-:Y:S01]  /*6eeb0*/  ISETP.LT.AND P5, PT, R72.reuse, R23.reuse, !P5 ;  /* 0x000000174800720c */ /* 0x0c0fe20006fa1270 */
[----:B-1----:R-:W-:Y:S01]  /*6eec0*/  IMAD R15, R72, R0, RZ ;  /* 0x00000000480f7224 */ /* 0x002fe200078e02ff */
[----:B------:R-:W-:Y:S02]  /*6eed0*/  F2FP.BF16.F32.PACK_AB R40, R52, R36 ;  /* 0x000000243428723e */ /* 0x000fe400000010ff */
[----:B------:R-:W-:-:S02]  /*6eee0*/  ISETP.GE.AND P2, PT, R72, R23, PT ;  /* 0x000000174800720c */ /* 0x000fc40003f46270 */
[----:B------:R-:W-:Y:S01]  /*6eef0*/  F2FP.BF16.F32.PACK_AB R36, R21, R20 ;  /* 0x000000141524723e */ /* 0x000fe200000010ff */
[----:B------:R-:W-:Y:S01]  /*6ef00*/  VIADD R20, R72, 0x1 ;  /* 0x0000000148147836 */ /* 0x000fe20000000000 */
[----:B------:R-:W-:Y:S02]  /*6ef10*/  F2FP.BF16.F32.PACK_AB R41, R57, R41 ;  /* 0x000000293929723e */ /* 0x000fe400000010ff */
[----:B------:R-:W-:Y:S01]  /*6ef20*/  F2FP.BF16.F32.PACK_AB R25, R25, R56 ;  /* 0x000000381919723e */ /* 0x000fe200000010ff */
[----:B------:R-:W-:Y:S01]  /*6ef30*/  IMAD.WIDE R56, R15, 0x2, R4 ;  /* 0x000000020f387825 */ /* 0x000fe200078e0204 */
[----:B------:R-:W-:Y:S02]  /*6ef40*/  ISETP.LT.AND P6, PT, R69, R22, !P2 ;  /* 0x000000164500720c */ /* 0x000fe400057c1270 */
[----:B------:R-:W-:Y:S02]  /*6ef50*/  F2FP.BF16.F32.PACK_AB R43, R59, R43 ;  /* 0x0000002b3b2b723e */ /* 0x000fe400000010ff */
[----:B------:R-:W-:Y:S01]  /*6ef60*/  F2FP.BF16.F32.PACK_AB R27, R27, R58 ;  /* 0x0000003a1b1b723e */ /* 0x000fe200000010ff */
[----:B------:R-:W-:Y:S01]  /*6ef70*/  IMAD.WIDE R58, R15, 0x2, R8 ;  /* 0x000000020f3a7825 */ /* 0x000fe200078e0208 */
[----:B------:R-:W-:Y:S01]  /*6ef80*/  ISETP.GE.AND P1, PT, R20, R23, PT ;  /* 0x000000171400720c */ /* 0x000fe20003f26270 */
[----:B------:R0:W-:Y:S01]  /*6ef90*/  @P4 STG.E.U16 desc[UR6][R56.64], R19 ;  /* 0x0000001338004986 */ /* 0x0001e2000c101506 */
[----:B------:R-:W-:-:S02]  /*6efa0*/  ISETP.LT.AND P2, PT, R68, R22, !P2 ;  /* 0x000000164400720c */ /* 0x000fc40005741270 */
[----:B------:R-:W-:Y:S01]  /*6efb0*/  F2FP.BF16.F32.PACK_AB R45, R61, R45 ;  /* 0x0000002d3d2d723e */ /* 0x000fe200000010ff */
[----:B------:R1:W-:Y:S01]  /*6efc0*/  @P5 STG.E.U16 desc[UR6][R58.64], R36 ;  /* 0x000000243a005986 */ /* 0x0003e2000c101506 */
[----:B------:R-:W-:Y:S01]  /*6efd0*/  F2FP.BF16.F32.PACK_AB R29, R29, R60 ;  /* 0x0000003c1d1d723e */ /* 0x000fe200000010ff */
[----:B------:R-:W-:Y:S01]  /*6efe0*/  IMAD.WIDE R60, R15, 0x2, R6 ;  /* 0x000000020f3c7825 */ /* 0x000fe200078e0206 */
[-C--:B------:R-:W-:Y:S02]  /*6eff0*/  ISETP.LT.AND P4, PT, R71, R22.reuse, !P1 ;  /* 0x000000164700720c */ /* 0x080fe40004f81270 */
[----:B------:R-:W-:Y:S01]  /*6f000*/  ISETP.LT.AND P5, PT, R70, R22, !P1 ;  /* 0x000000164600720c */ /* 0x000fe20004fa1270 */
[----:B------:R-:W-:Y:S01]  /*6f010*/  VIADD R20, R72, 0x2 ;  /* 0x0000000248147836 */ /* 0x000fe20000000000 */
[----:B0-----:R-:W-:Y:S01]  /*6f020*/  PRMT R19, R40, 0x7632, R19 ;  /* 0x0000763228137816 */ /* 0x001fe20000000013 */
[C---:B------:R-:W-:Y:S01]  /*6f030*/  IMAD.IADD R17, R15.reuse, 0x1, R0 ;  /* 0x000000010f117824 */ /* 0x040fe200078e0200 */
[----:B------:R-:W-:Y:S02]  /*6f040*/  @P6 STG.E.U16 desc[UR6][R60.64], R40 ;  /* 0x000000283c006986 */ /* 0x000fe4000c101506 */
[----:B------:R-:W-:Y:S01]  /*6f050*/  ISETP.GE.AND P0, PT, R20, R23, PT ;  /* 0x000000171400720c */ /* 0x000fe20003f06270 */
[----:B------:R-:W-:Y:S01]  /*6f060*/  IMAD.WIDE R56, R15, 0x2, R2 ;  /* 0x000000020f387825 */ /* 0x000fe200078e0202 */
[----:B-1----:R-:W-:-:S02]  /*6f070*/  PRMT R36, R19, 0x7632, R36 ;  /* 0x0000763213247816 */ /* 0x002fc40000000024 */
[----:B------:R-:W-:Y:S01]  /*6f080*/  ISETP.LT.AND P6, PT, R69, R22, !P1 ;  /* 0x000000164500720c */ /* 0x000fe20004fc1270 */
[----:B------:R-:W-:Y:S01]  /*6f090*/  IMAD.WIDE R20, R17, 0x2, R4 ;  /* 0x0000000211147825 */ /* 0x000fe200078e0204 */
[----:B------:R-:W-:Y:S02]  /*6f0a0*/  F2FP.BF16.F32.PACK_AB R28, R44, R28 ;  /* 0x0000001c2c1c723e */ /* 0x000fe400000010ff */
[----:B------:R-:W-:Y:S01]  /*6f0b0*/  F2FP.BF16.F32.PACK_AB R37, R53, R37 ;  /* 0x000000253525723e */ /* 0x000fe200000010ff */
[C---:B------:R-:W-:Y:S01]  /*6f0c0*/  IMAD.WIDE R52, R17.reuse, 0x2, R8 ;  /* 0x0000000211347825 */ /* 0x040fe200078e0208 */
[----:B------:R-:W-:Y:S01]  /*6f0d0*/  PRMT R44, R36, 0x7632, R44 ;  /* 0x00007632242c7816 */ /* 0x000fe2000000002c */
[----:B------:R0:W-:Y:S01]  /*6f0e0*/  @P2 STG.E.U16 desc[UR6][R56.64], R19 ;  /* 0x0000001338002986 */ /* 0x0001e2000c101506 */
[-C--:B------:R-:W-:Y:S01]  /*6f0f0*/  ISETP.LT.AND P1, PT, R68, R22.reuse, !P1 ;  /* 0x000000164400720c */ /* 0x080fe20004f21270 */
[----:B------:R-:W-:Y:S02]  /*6f100*/  IMAD.WIDE R58, R17, 0x2, R6 ;  /* 0x00000002113a7825 */ /* 0x000fe400078e0206 */
[----:B------:R1:W-:Y:S01]  /*6f110*/  @P4 STG.E.U16 desc[UR6][R20.64], R36 ;  /* 0x0000002414004986 */ /* 0x0003e2000c101506 */
[----:B------:R-:W-:-:S03]  /*6f120*/  ISETP.LT.AND P4, PT, R71, R22, !P0 ;  /* 0x000000164700720c */ /* 0x000fc60004781270 */
[----:B------:R-:W-:Y:S01]  /*6f130*/  @P5 STG.E.U16 desc[UR6][R52.64], R44 ;  /* 0x0000002c34005986 */ /* 0x000fe2000c101506 */
[----:B------:R-:W-:Y:S01]  /*6f140*/  ISETP.LT.AND P5, PT, R70, R22, !P0 ;  /* 0x000000164600720c */ /* 0x000fe200047a1270 */
[----:B------:R-:W-:Y:S01]  /*6f150*/  IMAD.IADD R15, R17, 0x1, R0 ;  /* 0x00000001110f7824 */ /* 0x000fe200078e0200 */
[----:B------:R-:W-:Y:S01]  /*6f160*/  F2FP.BF16.F32.PACK_AB R26, R42, R26 ;  /* 0x0000001a2a1a723e */ /* 0x000fe200000010ff */
[----:B------:R-:W-:Y:S01]  /*6f170*/  VIADD R42, R72, 0x3 ;  /* 0x00000003482a7836 */ /* 0x000fe20000000000 */
[----:B------:R2:W-:Y:S01]  /*6f180*/  @P6 STG.E.U16 desc[UR6][R58.64], R37 ;  /* 0x000000253a006986 */ /* 0x0005e2000c101506 */
[----:B------:R-:W-:Y:S01]  /*6f190*/  ISETP.LT.AND P6, PT, R69, R22, !P0 ;  /* 0x000000164500720c */ /* 0x000fe200047c1270 */
[----:B0-----:R-:W-:Y:S01]  /*6f1a0*/  IMAD.WIDE R56, R15, 0x2, R4 ;  /* 0x000000020f387825 */ /* 0x001fe200078e0204 */
[----:B------:R-:W-:-:S03]  /*6f1b0*/  PRMT R19, R37, 0x7632, R19 ;  /* 0x0000763225137816 */ /* 0x000fc60000000013 */
[----:B-1----:R-:W-:Y:S01]  /*6f1c0*/  IMAD.WIDE R20, R17, 0x2, R2 ;  /* 0x0000000211147825 */ /* 0x002fe200078e0202 */
[----:B------:R-:W-:Y:S02]  /*6f1d0*/  ISETP.GE.AND P2, PT, R42, R23, PT ;  /* 0x000000172a00720c */ /* 0x000fe40003f46270 */
[----:B------:R-:W-:Y:S01]  /*6f1e0*/  PRMT R42, R38, 0x7610, R42 ;  /* 0x00007610262a7816 */ /* 0x000fe2000000002a */
[----:B------:R-:W-:Y:S01]  /*6f1f0*/  IMAD.WIDE R60, R15, 0x2, R8 ;  /* 0x000000020f3c7825 */ /* 0x000fe200078e0208 */
[----:B------:R0:W-:Y:S01]  /*6f200*/  @P1 STG.E.U16 desc[UR6][R20.64], R19 ;  /* 0x0000001314001986 */ /* 0x0001e2000c101506 */
[----:B------:R-:W-:-:S03]  /*6f210*/  ISETP.LT.AND P0, PT, R68, R22, !P0 ;  /* 0x000000164400720c */ /* 0x000fc60004701270 */
[----:B------:R1:W-:Y:S01]  /*6f220*/  @P4 STG.E.U16 desc[UR6][R56.64], R13 ;  /* 0x0000000d38004986 */ /* 0x0003e2000c101506 */
[-C--:B------:R-:W-:Y:S01]  /*6f230*/  ISETP.LT.AND P4, PT, R71, R22.reuse, !P2 ;  /* 0x000000164700720c */ /* 0x080fe20005781270 */
[C---:B--2---:R-:W-:Y:S01]  /*6f240*/  IMAD.WIDE R36, R15.reuse, 0x2, R6 ;  /* 0x000000020f247825 */ /* 0x044fe200078e0206 */
[----:B------:R-:W-:Y:S01]  /*6f250*/  PRMT R44, R38, 0x7632, R44 ;  /* 0x00007632262c7816 */ /* 0x000fe2000000002c */
[----:B------:R-:W-:Y:S01]  /*6f260*/  @P5 STG.E.U16 desc[UR6][R60.64], R42 ;  /* 0x0000002a3c005986 */ /* 0x000fe2000c101506 */
[-C--:B------:R-:W-:Y:S01]  /*6f270*/  ISETP.LT.AND P5, PT, R70, R22.reuse, !P2 ;  /* 0x000000164600720c */ /* 0x080fe200057a1270 */
[----:B------:R-:W-:Y:S02]  /*6f280*/  IMAD.IADD R17, R15, 0x1, R0 ;  /* 0x000000010f117824 */ /* 0x000fe400078e0200 */
[----:B------:R-:W-:Y:S01]  /*6f290*/  VIADD R40, R72, 0x4 ;  /* 0x0000000448287836 */ /* 0x000fe20000000000 */
[----:B------:R2:W-:Y:S01]  /*6f2a0*/  @P6 STG.E.U16 desc[UR6][R36.64], R44 ;  /* 0x0000002c24006986 */ /* 0x0005e2000c101506 */
[----:B------:R-:W-:Y:S01]  /*6f2b0*/  ISETP.LT.AND P6, PT, R69, R22, !P2 ;  /* 0x000000164500720c */ /* 0x000fe200057c1270 */
[----:B------:R-:W-:Y:S01]  /*6f2c0*/  IMAD.WIDE R52, R17, 0x2, R4 ;  /* 0x0000000211347825 */ /* 0x000fe200078e0204 */
[----:B0-----:R-:W-:-:S03]  /*6f2d0*/  PRMT R19, R54, 0x7632, R19 ;  /* 0x0000763236137816 */ /* 0x001fc60000000013 */
[----:B-1----:R-:W-:Y:S01]  /*6f2e0*/  IMAD.WIDE R56, R15, 0x2, R2 ;  /* 0x000000020f387825 */ /* 0x002fe200078e0202 */
[----:B------:R-:W-:Y:S02]  /*6f2f0*/  PRMT R15, R13, 0x7632, R15 ;  /* 0x000076320d0f7816 */ /* 0x000fe4000000000f */
[----:B------:R-:W-:Y:S01]  /*6f300*/  ISETP.GE.AND P1, PT, R40, R23, PT ;  /* 0x000000172800720c */ /* 0x000fe20003f26270 */
[----:B------:R-:W-:Y:S01]  /*6f310*/  IMAD.WIDE R20, R17, 0x2, R8 ;  /* 0x0000000211147825 */ /* 0x000fe200078e0208 */
[----:B------:R-:W-:Y:S01]  /*6f320*/  @P0 STG.E.U16 desc[UR6][R56.64], R54 ;  /* 0x0000003638000986 */ /* 0x000fe2000c101506 */
[----:B------:R-:W-:-:S03]  /*6f330*/  ISETP.LT.AND P2, PT, R68, R22, !P2 ;  /* 0x000000164400720c */ /* 0x000fc60005741270 */
[----:B------:R0:W-:Y:S01]  /*6f340*/  @P4 STG.E.U16 desc[UR6][R52.64], R15 ;  /* 0x0000000f34004986 */ /* 0x0001e2000c101506 */
[-C--:B------:R-:W-:Y:S01]  /*6f350*/  ISETP.LT.AND P4, PT, R71, R22.reuse, !P1 ;  /* 0x000000164700720c */ /* 0x080fe20004f81270 */
[----:B--2---:R-:W-:Y:S01]  /*6f360*/  IMAD.WIDE R36, R17, 0x2, R6 ;  /* 0x0000000211247825 */ /* 0x004fe200078e0206 */
[----:B------:R-:W-:Y:S01]  /*6f370*/  F2FP.BF16.F32.PACK_AB R39, R55, R39 ;  /* 0x000000273727723e */ /* 0x000fe200000010ff */
[----:B------:R1:W-:Y:S01]  /*6f380*/  @P5 STG.E.U16 desc[UR6][R20.64], R19 ;  /* 0x0000001314005986 */ /* 0x0003e2000c101506 */
[-C--:B------:R-:W-:Y:S01]  /*6f390*/  ISETP.LT.AND P5, PT, R70, R22.reuse, !P1 ;  /* 0x000000164600720c */ /* 0x080fe20004fa1270 */
[----:B------:R-:W-:Y:S02]  /*6f3a0*/  IMAD.IADD R13, R17, 0x1, R0 ;  /* 0x00000001110d7824 */ /* 0x000fe400078e0200 */
[----:B------:R-:W-:Y:S01]  /*6f3b0*/  VIADD R38, R72, 0x5 ;  /* 0x0000000548267836 */ /* 0x000fe20000000000 */
[----:B------:R2:W-:Y:S01]  /*6f3c0*/  @P6 STG.E.U16 desc[UR6][R36.64], R39 ;  /* 0x0000002724006986 */ /* 0x0005e2000c101506 */
[----:B------:R-:W-:Y:S01]  /*6f3d0*/  ISETP.LT.AND P6, PT, R69, R22, !P1 ;  /* 0x000000164500720c */ /* 0x000fe20004fc1270 */
[----:B0-----:R-:W-:Y:S01]  /*6f3e0*/  IMAD.WIDE R52, R17, 0x2, R2 ;  /* 0x0000000211347825 */ /* 0x001fe200078e0202 */
[----:B------:R-:W-:-:S03]  /*6f3f0*/  PRMT R17, R39, 0x7632, R17 ;  /* 0x0000763227117816 */ /* 0x000fc60000000011 */
[C---:B------:R-:W-:Y:S01]  /*6f400*/  IMAD.WIDE R56, R13.reuse, 0x2, R4 ;  /* 0x000000020d387825 */ /* 0x040fe200078e0204 */
[----:B------:R-:W-:Y:S02]  /*6f410*/  ISETP.GE.AND P0, PT, R38, R23, PT ;  /* 0x000000172600720c */ /* 0x000fe40003f06270 */
[----:B-1----:R-:W-:Y:S01]  /*6f420*/  PRMT R19, R24, 0x7610, R19 ;  /* 0x0000761018137816 */ /* 0x002fe20000000013 */
[----:B------:R-:W-:Y:S01]  /*6f430*/  IMAD.WIDE R54, R13, 0x2, R8 ;  /* 0x000000020d367825 */ /* 0x000fe200078e0208 */
[----:B------:R-:W-:Y:S01]  /*6f440*/  @P2 STG.E.U16 desc[UR6][R52.64], R17 ;  /* 0x0000001134002986 */ /* 0x000fe2000c101506 */
[----:B------:R-:W-:-:S03]  /*6f450*/  ISETP.LT.AND P1, PT, R68, R22, !P1 ;  /* 0x000000164400720c */ /* 0x000fc60004f21270 */
[----:B------:R-:W-:Y:S01]  /*6f460*/  @P4 STG.E.U16 desc[UR6][R56.64], R11 ;  /* 0x0000000b38004986 */ /* 0x000fe2000c101506 */
[-C--:B------:R-:W-:Y:S01]  /*6f470*/  ISETP.LT.AND P4, PT, R71, R22.reuse, !P0 ;  /* 0x000000164700720c */ /* 0x080fe20004781270 */
[C---:B------:R-:W-:Y:S01]  /*6f480*/  IMAD.WIDE R20, R13.reuse, 0x2, R6 ;  /* 0x000000020d147825 */ /* 0x040fe200078e0206 */
[----:B--2---:R-:W-:Y:S01]  /*6f490*/  PRMT R37, R24, 0x7632, R37 ;  /* 0x0000763218257816 */ /* 0x004fe20000000025 */
[----:B------:R0:W-:Y:S01]  /*6f4a0*/  @P5 STG.E.U16 desc[UR6][R54.64], R19 ;  /* 0x0000001336005986 */ /* 0x0001e2000c101506 */
[-C--:B------:R-:W-:Y:S01]  /*6f4b0*/  ISETP.LT.AND P5, PT, R70, R22.reuse, !P0 ;  /* 0x000000164600720c */ /* 0x080fe200047a1270 */
[----:B------:R-:W-:Y:S02]  /*6f4c0*/  VIADD R38, R72, 0x6 ;  /* 0x0000000648267836 */ /* 0x000fe40000000000 */
[----:B------:R-:W-:Y:S01]  /*6f4d0*/  IMAD.IADD R15, R13, 0x1, R0 ;  /* 0x000000010d0f7824 */ /* 0x000fe200078e0200 */
[----:B------:R1:W-:Y:S01]  /*6f4e0*/  @P6 STG.E.U16 desc[UR6][R20.64], R37 ;  /* 0x0000002514006986 */ /* 0x0003e2000c101506 */
[----:B------:R-:W-:-:S02]  /*6f4f0*/  ISETP.LT.AND P6, PT, R69, R22, !P0 ;  /* 0x000000164500720c */ /* 0x000fc400047c1270 */
[----:B------:R-:W-:Y:S01]  /*6f500*/  ISETP.GE.AND P2, PT, R38, R23, PT ;  /* 0x000000172600720c */ /* 0x000fe20003f46270 */
[----:B------:R-:W-:Y:S01]  /*6f510*/  IMAD.WIDE R38, R15, 0x2, R4 ;  /* 0x000000020f267825 */ /* 0x000fe200078e0204 */
[----:B0-----:R-:W-:-:S03]  /*6f520*/  PRMT R19, R11, 0x7632, R19 ;  /* 0x000076320b137816 */ /* 0x001fc60000000013 */
[----:B------:R-:W-:-:S04]  /*6f530*/  IMAD.WIDE R52, R15, 0x2, R8 ;  /* 0x000000020f347825 */ /* 0x000fc800078e0208 */
[----:B-1----:R-:W-:Y:S01]  /*6f540*/  IMAD.WIDE R36, R13, 0x2, R2 ;  /* 0x000000020d247825 */ /* 0x002fe200078e0202 */
[----:B------:R-:W-:Y:S02]  /*6f550*/  PRMT R13, R25, 0x7632, R13 ;  /* 0x00007632190d7816 */ /* 0x000fe4000000000d */
[----:B------:R-:W-:Y:S02]  /*6f560*/  ISETP.LT.AND P0, PT, R68, R22, !P0 ;  /* 0x000000164400720c */ /* 0x000fe40004701270 */
[----:B------:R0:W-:Y:S01]  /*6f570*/  @P1 STG.E.U16 desc[UR6][R36.64], R25 ;  /* 0x0000001924001986 */ /* 0x0001e2000c101506 */
[----:B------:R-:W-:-:S03]  /*6f580*/  VIADD R24, R72, 0x7 ;  /* 0x0000000748187836 */ /* 0x000fc60000000000 */
[----:B------:R-:W-:Y:S01]  /*6f590*/  @P4 STG.E.U16 desc[UR6][R38.64], R19 ;  /* 0x0000001326004986 */ /* 0x000fe2000c101506 */
[-C--:B------:R-:W-:Y:S01]  /*6f5a0*/  ISETP.LT.AND P4, PT, R71, R22.reuse, !P2 ;  /* 0x000000164700720c */ /* 0x080fe20005781270 */
[C---:B------:R-:W-:Y:S02]  /*6f5b0*/  IMAD.WIDE R20, R15.reuse, 0x2, R6 ;  /* 0x000000020f147825 */ /* 0x040fe400078e0206 */
[----:B------:R-:W-:Y:S01]  /*6f5c0*/  @P5 STG.E.U16 desc[UR6][R52.64], R13 ;  /* 0x0000000d34005986 */ /* 0x000fe2000c101506 */
[----:B------:R-:W-:Y:S01]  /*6f5d0*/  ISETP.LT.AND P5, PT, R70, R22, !P2 ;  /* 0x000000164600720c */ /* 0x000fe200057a1270 */
[C---:B------:R-:W-:Y:S01]  /*6f5e0*/  IMAD.IADD R11, R15.reuse, 0x1, R0 ;  /* 0x000000010f0b7824 */ /* 0x040fe200078e0200 */
[----:B------:R-:W-:Y:S01]  /*6f5f0*/  ISETP.GE.AND P1, PT, R24, R23, PT ;  /* 0x000000171800720c */ /* 0x000fe20003f26270 */
[----:B0-----:R-:W-:Y:S01]  /*6f600*/  IMAD.WIDE R24, R15, 0x2, R2 ;  /* 0x000000020f187825 */ /* 0x001fe200078e0202 */
[----:B------:R0:W-:Y:S01]  /*6f610*/  @P6 STG.E.U16 desc[UR6][R20.64], R41 ;  /* 0x0000002914006986 */ /* 0x0001e2000c101506 */
[----:B------:R-:W-:-:S02]  /*6f620*/  PRMT R15, R41, 0x7632, R15 ;  /* 0x00007632290f7816 */ /* 0x000fc4000000000f */
[-C--:B------:R-:W-:Y:S01]  /*6f630*/  ISETP.LT.AND P6, PT, R69, R22.reuse, !P2 ;  /* 0x000000164500720c */ /* 0x080fe200057c1270 */
[C---:B------:R-:W-:Y:S01]  /*6f640*/  IMAD.WIDE R36, R11.reuse, 0x2, R8 ;  /* 0x000000020b247825 */ /* 0x040fe200078e0208 */
[----:B------:R-:W-:Y:S01]  /*6f650*/  ISETP.LT.AND P2, PT, R68, R22, !P2 ;  /* 0x000000164400720c */ /* 0x000fe20005741270 */
[----:B------:R1:W-:Y:S02]  /*6f660*/  @P0 STG.E.U16 desc[UR6][R24.64], R15 ;  /* 0x0000000f18000986 */ /* 0x0003e4000c101506 */
[----:B0-----:R-:W-:Y:S01]  /*6f670*/  IMAD.WIDE R20, R11, 0x2, R4 ;  /* 0x000000020b147825 */ /* 0x001fe200078e0204 */
[----:B------:R-:W-:-:S04]  /*6f680*/  PRMT R19, R26, 0x7632, R19 ;  /* 0x000076321a137816 */ /* 0x000fc80000000013 */
[----:B------:R0:W-:Y:S01]  /*6f690*/  @P4 STG.E.U16 desc[UR6][R20.64], R10 ;  /* 0x0000000a14004986 */ /* 0x0001e2000c101506 */
[-C--:B------:R-:W-:Y:S01]  /*6f6a0*/  ISETP.LT.AND P4, PT, R71, R22.reuse, !P1 ;  /* 0x000000164700720c */ /* 0x080fe20004f81270 */
[C---:B------:R-:W-:Y:S02]  /*6f6b0*/  IMAD.WIDE R38, R11.reuse, 0x2, R6 ;  /* 0x000000020b267825 */ /* 0x040fe400078e0206 */
[----:B------:R2:W-:Y:S01]  /*6f6c0*/  @P5 STG.E.U16 desc[UR6][R36.64], R26 ;  /* 0x0000001a24005986 */ /* 0x0005e2000c101506 */
[-C--:B------:R-:W-:Y:S01]  /*6f6d0*/  ISETP.LT.AND P5, PT, R70, R22.reuse, !P1 ;  /* 0x000000164600720c */ /* 0x080fe20004fa1270 */
[----:B------:R-:W-:Y:S01]  /*6f6e0*/  IMAD.IADD R13, R11, 0x1, R0 ;  /* 0x000000010b0d7824 */ /* 0x000fe200078e0200 */
[----:B------:R-:W-:Y:S01]  /*6f6f0*/  PRMT R17, R10, 0x7632, R17 ;  /* 0x000076320a117816 */ /* 0x000fe20000000011 */
[----:B------:R-:W-:Y:S01]  /*6f700*/  VIADD R40, R72, 0x8 ;  /* 0x0000000848287836 */ /* 0x000fe20000000000 */
[----:B-1----:R-:W-:Y:S01]  /*6f710*/  PRMT R15, R27, 0x7610, R15 ;  /* 0x000076101b0f7816 */ /* 0x002fe2000000000f */
[----:B------:R1:W-:Y:S01]  /*6f720*/  @P6 STG.E.U16 desc[UR6][R38.64], R19 ;  /* 0x0000001326006986 */ /* 0x0003e2000c101506 */
[----:B0-----:R-:W-:Y:S01]  /*6f730*/  IMAD.WIDE R10, R11, 0x2, R2 ;  /* 0x000000020b0a7825 */ /* 0x001fe200078e0202 */
[----:B------:R-:W-:-:S03]  /*6f740*/  ISETP.LT.AND P6, PT, R69, R22, !P1 ;  /* 0x000000164500720c */ /* 0x000fc60004fc1270 */
[----:B------:R-:W-:Y:S01]  /*6f750*/  IMAD.WIDE R20, R13, 0x2, R4 ;  /* 0x000000020d147825 */ /* 0x000fe200078e0204 */
[----:B--2---:R-:W-:Y:S01]  /*6f760*/  PRMT R37, R27, 0x7632, R37 ;  /* 0x000076321b257816 */ /* 0x004fe20000000025 */
[----:B------:R0:W-:Y:S01]  /*6f770*/  @P2 STG.E.U16 desc[UR6][R10.64], R15 ;  /* 0x0000000f0a002986 */ /* 0x0001e2000c101506 */
[----:B------:R-:W-:Y:S01]  /*6f780*/  ISETP.GE.AND P0, PT, R40, R23, PT ;  /* 0x000000172800720c */ /* 0x000fe20003f06270 */
[----:B------:R-:W-:Y:S02]  /*6f790*/  IMAD.WIDE R24, R13, 0x2, R8 ;  /* 0x000000020d187825 */ /* 0x000fe400078e0208 */
[----:B------:R2:W-:Y:S01]  /*6f7a0*/  @P4 STG.E.U16 desc[UR6][R20.64], R17 ;  /* 0x0000001114004986 */ /* 0x0005e2000c101506 */
[-C--:B------:R-:W-:Y:S02]  /*6f7b0*/  ISETP.LT.AND P4, PT, R68, R22.reuse, !P1 ;  /* 0x000000164400720c */ /* 0x080fe40004f81270 */
[-C--:B------:R-:W-:Y:S01]  /*6f7c0*/  ISETP.LT.AND P1, PT, R71, R22.reuse, !P0 ;  /* 0x000000164700720c */ /* 0x080fe20004721270 */
[----:B------:R3:W-:Y:S01]  /*6f7d0*/  @P5 STG.E.U16 desc[UR6][R24.64], R37 ;  /* 0x0000002518005986 */ /* 0x0007e2000c101506 */
[----:B------:R-:W-:Y:S01]  /*6f7e0*/  ISETP.LT.AND P5, PT, R70, R22, !P0 ;  /* 0x000000164600720c */ /* 0x000fe200047a1270 */
[----:B------:R-:W-:Y:S01]  /*6f7f0*/  IMAD.WIDE R26, R13, 0x2, R6 ;  /* 0x000000020d1a7825 */ /* 0x000fe200078e0206 */
[----:B-1----:R-:W-:-:S03]  /*6f800*/  PRMT R19, R43, 0x7632, R19 ;  /* 0x000076322b137816 */ /* 0x002fc60000000013 */
[----:B0-----:R-:W-:Y:S01]  /*6f810*/  IMAD.IADD R15, R13, 0x1, R0 ;  /* 0x000000010d0f7824 */ /* 0x001fe200078e0200 */
[----:B------:R0:W-:Y:S01]  /*6f820*/  @P6 STG.E.U16 desc[UR6][R26.64], R43 ;  /* 0x0000002b1a006986 */ /* 0x0001e2000c101506 */
[----:B------:R-:W-:Y:S01]  /*6f830*/  VIADD R40, R72, 0x9 ;  /* 0x0000000948287836 */ /* 0x000fe20000000000 */
[----:B------:R-:W-:Y:S01]  /*6f840*/  ISETP.LT.AND P6, PT, R69, R22, !P0 ;  /* 0x000000164500720c */ /* 0x000fe200047c1270 */
[----:B------:R-:W-:Y:S01]  /*6f850*/  IMAD.WIDE R10, R13, 0x2, R2 ;  /* 0x000000020d0a7825 */ /* 0x000fe200078e0202 */
[----:B------:R-:W-:-:S03]  /*6f860*/  PRMT R38, R28, 0x7610, R38 ;  /* 0x000076101c267816 */ /* 0x000fc60000000026 */
[----:B--2---:R-:W-:Y:S01]  /*6f870*/  IMAD.WIDE R20, R15, 0x2, R4 ;  /* 0x000000020f147825 */ /* 0x004fe200078e0204 */
[----:B------:R-:W-:-:S03]  /*6f880*/  ISETP.GE.AND P2, PT, R40, R23, PT ;  /* 0x000000172800720c */ /* 0x000fc60003f46270 */
[----:B---3--:R-:W-:Y:S01]  /*6f890*/  IMAD.WIDE R24, R15, 0x2, R8 ;  /* 0x000000020f187825 */ /* 0x008fe200078e0208 */
[----:B------:R1:W-:Y:S01]  /*6f8a0*/  @P4 STG.E.U16 desc[UR6][R10.64], R19 ;  /* 0x000000130a004986 */ /* 0x0003e2000c101506 */
[----:B------:R-:W-:-:S03]  /*6f8b0*/  PRMT R13, R28, 0x7632, R13 ;  /* 0x000076321c0d7816 */ /* 0x000fc6000000000d */
[----:B------:R2:W-:Y:S01]  /*6f8c0*/  @P1 STG.E.U16 desc[UR6][R20.64], R12 ;  /* 0x0000000c14001986 */ /* 0x0005e2000c101506 */
[----:B0-----:R-:W-:-:S03]  /*6f8d0*/  IMAD.WIDE R26, R15, 0x2, R6 ;  /* 0x000000020f1a7825 */ /* 0x001fc600078e0206 */
[----:B------:R-:W-:Y:S01]  /*6f8e0*/  @P5 STG.E.U16 desc[UR6][R24.64], R38 ;  /* 0x0000002618005986 */ /* 0x000fe2000c101506 */
[-C--:B------:R-:W-:Y:S02]  /*6f8f0*/  ISETP.LT.AND P5, PT, R68, R22.reuse, !P0 ;  /* 0x000000164400720c */ /* 0x080fe400047a1270 */
[-C--:B------:R-:W-:Y:S02]  /*6f900*/  ISETP.LT.AND P0, PT, R71, R22.reuse, !P2 ;  /* 0x000000164700720c */ /* 0x080fe40005701270 */
[-C--:B------:R-:W-:Y:S01]  /*6f910*/  ISETP.LT.AND P1, PT, R70, R22.reuse, !P2 ;  /* 0x000000164600720c */ /* 0x080fe20005721270 */
[----:B------:R-:W-:Y:S01]  /*6f920*/  IMAD.IADD R17, R15, 0x1, R0 ;  /* 0x000000010f117824 */ /* 0x000fe200078e0200 */
[----:B------:R0:W-:Y:S01]  /*6f930*/  @P6 STG.E.U16 desc[UR6][R26.64], R13 ;  /* 0x0000000d1a006986 */ /* 0x0001e2000c101506 */
[----:B------:R-:W-:Y:S01]  /*6f940*/  ISETP.LT.AND P6, PT, R69, R22, !P2 ;  /* 0x000000164500720c */ /* 0x000fe200057c1270 */
[----:B------:R-:W-:Y:S01]  /*6f950*/  VIADD R36, R72, 0xa ;  /* 0x0000000a48247836 */ /* 0x000fe20000000000 */
[----:B-1----:R-:W-:Y:S01]  /*6f960*/  PRMT R19, R12, 0x7632, R19 ;  /* 0x000076320c137816 */ /* 0x002fe20000000013 */
[----:B------:R-:W-:-:S04]  /*6f970*/  IMAD.WIDE R10, R15, 0x2, R2 ;  /* 0x000000020f0a7825 */ /* 0x000fc800078e0202 */
[----:B--2---:R-:W-:-:S04]  /*6f980*/  IMAD.WIDE R20, R17, 0x2, R8 ;  /* 0x0000000211147825 */ /* 0x004fc800078e0208 */
[----:B0-----:R-:W-:Y:S01]  /*6f990*/  IMAD.WIDE R12, R17, 0x2, R4 ;  /* 0x00000002110c7825 */ /* 0x001fe200078e0204 */
[----:B------:R-:W-:Y:S01]  /*6f9a0*/  PRMT R27, R29, 0x7632, R27 ;  /* 0x000076321d1b7816 */ /* 0x000fe2000000001b */
[----:B------:R0:W-:Y:S01]  /*6f9b0*/  @P5 STG.E.U16 desc[UR6][R10.64], R29 ;  /* 0x0000001d0a005986 */ /* 0x0001e2000c101506 */
[----:B------:R-:W-:Y:S01]  /*6f9c0*/  ISETP.GE.AND P4, PT, R36, R23, PT ;  /* 0x000000172400720c */ /* 0x000fe20003f86270 */
[----:B------:R-:W-:Y:S02]  /*6f9d0*/  IMAD.WIDE R24, R17, 0x2, R6 ;  /* 0x0000000211187825 */ /* 0x000fe400078e0206 */
[----:B------:R1:W-:Y:S01]  /*6f9e0*/  @P0 STG.E.U16 desc[UR6][R12.64], R19 ;  /* 0x000000130c000986 */ /* 0x0003e2000c101506 */
[----:B------:R-:W-:-:S03]  /*6f9f0*/  ISETP.LT.AND P0, PT, R71, R22, !P4 ;  /* 0x000000164700720c */ /* 0x000fc60006701270 */
[----:B------:R2:W-:Y:S01]  /*6fa00*/  @P1 STG.E.U16 desc[UR6][R20.64], R27 ;  /* 0x0000001b14001986 */ /* 0x0005e2000c101506 */
[-C--:B------:R-:W-:Y:S01]  /*6fa10*/  ISETP.LT.AND P1, PT, R68, R22.reuse, !P2 ;  /* 0x000000164400720c */ /* 0x080fe20005721270 */
[----:B------:R-:W-:Y:S01]  /*6fa20*/  VIADD R28, R72, 0xb ;  /* 0x0000000b481c7836 */ /* 0x000fe20000000000 */
[-C--:B------:R-:W-:Y:S01]  /*6fa30*/  ISETP.LT.AND P2, PT, R70, R22.reuse, !P4 ;  /* 0x000000164600720c */ /* 0x080fe20006741270 */
[----:B------:R3:W-:Y:S01]  /*6fa40*/  @P6 STG.E.U16 desc[UR6][R24.64], R45 ;  /* 0x0000002d18006986 */ /* 0x0007e2000c101506 */
[----:B------:R-:W-:Y:S01]  /*6fa50*/  ISETP.LT.AND P6, PT, R69, R22, !P4 ;  /* 0x000000164500720c */ /* 0x000fe200067c1270 */
[C---:B------:R-:W-:Y:S01]  /*6fa60*/  IMAD.IADD R15, R17.reuse, 0x1, R0 ;  /* 0x00000001110f7824 */ /* 0x040fe200078e0200 */
[----:B------:R-:W-:Y:S01]  /*6fa70*/  ISETP.GE.AND P5, PT, R28, R23, PT ;  /* 0x000000171c00720c */ /* 0x000fe20003fa6270 */
[----:B0-----:R-:W-:Y:S01]  /*6fa80*/  IMAD.WIDE R10, R17, 0x2, R2 ;  /* 0x00000002110a7825 */ /* 0x001fe200078e0202 */
[----:B------:R-:W-:Y:S02]  /*6fa90*/  PRMT R28, R45, 0x7632, R28 ;  /* 0x000076322d1c7816 */ /* 0x000fe4000000001c */
[----:B------:R-:W-:Y:S01]  /*6faa0*/  F2FP.BF16.F32.PACK_AB R30, R46, R30 ;  /* 0x0000001e2e1e723e */ /* 0x000fe200000010ff */
[----:B-1----:R-:W-:-:S04]  /*6fab0*/  IMAD.WIDE R12, R15, 0x2, R4 ;  /* 0x000000020f0c7825 */ /* 0x002fc800078e0204 */
[C---:B--2---:R-:W-:Y:S01]  /*6fac0*/  IMAD.WIDE R20, R15.reuse, 0x2, R8 ;  /* 0x000000020f147825 */ /* 0x044fe200078e0208 */
[----:B------:R-:W-:Y:S01]  /*6fad0*/  PRMT R19, R30, 0x7632, R19 ;  /* 0x000076321e137816 */ /* 0x000fe20000000013 */
[----:B------:R0:W-:Y:S02]  /*6fae0*/  @P1 STG.E.U16 desc[UR6][R10.64], R28 ;  /* 0x0000001c0a001986 */ /* 0x0001e4000c101506 */
[----:B---3--:R-:W-:Y:S02]  /*6faf0*/  IMAD.WIDE R24, R15, 0x2, R6 ;  /* 0x000000020f187825 */ /* 0x008fe400078e0206 */
[----:B------:R1:W-:Y:S01]  /*6fb00*/  @P0 STG.E.U16 desc[UR6][R12.64], R14 ;  /* 0x0000000e0c000986 */ /* 0x0003e2000c101506 */
[----:B------:R-:W-:-:S03]  /*6fb10*/  ISETP.LT.AND P0, PT, R68, R22, !P4 ;  /* 0x000000164400720c */ /* 0x000fc60006701270 */
[----:B------:R-:W-:Y:S01]  /*6fb20*/  @P2 STG.E.U16 desc[UR6][R20.64], R30 ;  /* 0x0000001e14002986 */ /* 0x000fe2000c101506 */
[-C--:B------:R-:W-:Y:S02]  /*6fb30*/  ISETP.LT.AND P2, PT, R71, R22.reuse, !P5 ;  /* 0x000000164700720c */ /* 0x080fe40006f41270 */
[-C--:B------:R-:W-:Y:S01]  /*6fb40*/  ISETP.LT.AND P4, PT, R70, R22.reuse, !P5 ;  /* 0x000000164600720c */ /* 0x080fe20006f81270 */
[----:B------:R2:W-:Y:S01]  /*6fb50*/  @P6 STG.E.U16 desc[UR6][R24.64], R19 ;  /* 0x0000001318006986 */ /* 0x0005e2000c101506 */
[----:B------:R-:W-:Y:S01]  /*6fb60*/  ISETP.LT.AND P6, PT, R69, R22, !P5 ;  /* 0x000000164500720c */ /* 0x000fe20006fc1270 */
[----:B------:R-:W-:Y:S01]  /*6fb70*/  IMAD.IADD R17, R15, 0x1, R0 ;  /* 0x000000010f117824 */ /* 0x000fe200078e0200 */
[----:B------:R-:W-:Y:S01]  /*6fb80*/  F2FP.BF16.F32.PACK_AB R31, R31, R62 ;  /* 0x0000003e1f1f723e */ /* 0x000fe200000010ff */
[----:B------:R-:W-:Y:S02]  /*6fb90*/  VIADD R26, R72, 0xc ;  /* 0x0000000c481a7836 */ /* 0x000fe40000000000 */
[----:B0-----:R-:W-:Y:S01]  /*6fba0*/  IMAD.WIDE R10, R15, 0x2, R2 ;  /* 0x000000020f0a7825 */ /* 0x001fe200078e0202 */
[----:B------:R-:W-:-:S03]  /*6fbb0*/  PRMT R27, R31, 0x7632, R27 ;  /* 0x000076321f1b7816 */ /* 0x000fc6000000001b */
[----:B-1----:R-:W-:Y:S01]  /*6fbc0*/  IMAD.WIDE R12, R17, 0x2, R4 ;  /* 0x00000002110c7825 */ /* 0x002fe200078e0204 */
[----:B--2---:R-:W-:-:S03]  /*6fbd0*/  PRMT R25, R14, 0x7632, R25 ;  /* 0x000076320e197816 */ /* 0x004fc60000000019 */
[----:B------:R-:W-:Y:S01]  /*6fbe0*/  IMAD.WIDE R14, R17, 0x2, R8 ;  /* 0x00000002110e7825 */ /* 0x000fe200078e0208 */
[----:B------:R-:W-:Y:S01]  /*6fbf0*/  F2FP.BF16.F32.PACK_AB R47, R63, R47 ;  /* 0x0000002f3f2f723e */ /* 0x000fe200000010ff */
[----:B------:R0:W-:Y:S01]  /*6fc00*/  @P0 STG.E.U16 desc[UR6][R10.64], R31 ;  /* 0x0000001f0a000986 */ /* 0x0001e2000c101506 */
[----:B------:R-:W-:Y:S01]  /*6fc10*/  ISETP.GE.AND P1, PT, R26, R23, PT ;  /* 0x000000171a00720c */ /* 0x000fe20003f26270 */
[----:B------:R-:W-:Y:S02]  /*6fc20*/  IMAD.WIDE R20, R17, 0x2, R6 ;  /* 0x0000000211147825 */ /* 0x000fe400078e0206 */
[----:B------:R1:W-:Y:S01]  /*6fc30*/  @P2 STG.E.U16 desc[UR6][R12.64], R25 ;  /* 0x000000190c002986 */ /* 0x0003e2000c101506 */
[----:B------:R-:W-:-:S03]  /*6fc40*/  ISETP.LT.AND P2, PT, R68, R22, !P5 ;  /* 0x000000164400720c */ /* 0x000fc60006f41270 */
[----:B------:R2:W-:Y:S01]  /*6fc50*/  @P4 STG.E.U16 desc[UR6][R14.64], R27 ;  /* 0x0000001b0e004986 */ /* 0x0005e2000c101506 */
[-C--:B------:R-:W-:Y:S02]  /*6fc60*/  ISETP.LT.AND P4, PT, R71, R22.reuse, !P1 ;  /* 0x000000164700720c */ /* 0x080fe40004f81270 */
[-C--:B------:R-:W-:Y:S01]  /*6fc70*/  ISETP.LT.AND P5, PT, R70, R22.reuse, !P1 ;  /* 0x000000164600720c */ /* 0x080fe20004fa1270 */
[----:B------:R3:W-:Y:S01]  /*6fc80*/  @P6 STG.E.U16 desc[UR6][R20.64], R47 ;  /* 0x0000002f14006986 */ /* 0x0007e2000c101506 */
[----:B------:R-:W-:Y:S01]  /*6fc90*/  ISETP.LT.AND P6, PT, R69, R22, !P1 ;  /* 0x000000164500720c */ /* 0x000fe20004fc1270 */
[----:B------:R-:W-:Y:S01]  /*6fca0*/  IMAD.IADD R19, R17, 0x1, R0 ;  /* 0x0000000111137824 */ /* 0x000fe200078e0200 */
[----:B------:R-:W-:Y:S01]  /*6fcb0*/  PRMT R28, R47, 0x7632, R28 ;  /* 0x000076322f1c7816 */ /* 0x000fe2000000001c */
[----:B------:R-:W-:Y:S02]  /*6fcc0*/  VIADD R26, R72, 0xd ;  /* 0x0000000d481a7836 */ /* 0x000fe40000000000 */
[----:B0-----:R-:W-:Y:S01]  /*6fcd0*/  IMAD.WIDE R10, R17, 0x2, R2 ;  /* 0x00000002110a7825 */ /* 0x001fe200078e0202 */
[----:B-1----:R-:W-:-:S03]  /*6fce0*/  PRMT R25, R32, 0x7632, R25 ;  /* 0x0000763220197816 */ /* 0x002fc60000000019 */
[----:B------:R-:W-:Y:S01]  /*6fcf0*/  IMAD.WIDE R12, R19, 0x2, R4 ;  /* 0x00000002130c7825 */ /* 0x000fe200078e0204 */
[----:B------:R-:W-:-:S03]  /*6fd00*/  ISETP.GE.AND P0, PT, R26, R23, PT ;  /* 0x000000171a00720c */ /* 0x000fc60003f06270 */
[C---:B--2---:R-:W-:Y:S01]  /*6fd10*/  IMAD.WIDE R14, R19.reuse, 0x2, R8 ;  /* 0x00000002130e7825 */ /* 0x044fe200078e0208 */
[----:B------:R0:W-:Y:S03]  /*6fd20*/  @P2 STG.E.U16 desc[UR6][R10.64], R28 ;  /* 0x0000001c0a002986 */ /* 0x0001e6000c101506 */
[----:B---3--:R-:W-:Y:S01]  /*6fd30*/  IMAD.WIDE R20, R19, 0x2, R6 ;  /* 0x0000000213147825 */ /* 0x008fe200078e0206 */
[----:B------:R-:W-:Y:S01]  /*6fd40*/  @P4 STG.E.U16 desc[UR6][R12.64], R16 ;  /* 0x000000100c004986 */ /* 0x000fe2000c101506 */
[----:B------:R-:W-:-:S03]  /*6fd50*/  ISETP.LT.AND P1, PT, R68, R22, !P1 ;  /* 0x000000164400720c */ /* 0x000fc60004f21270 */
[----:B------:R-:W-:Y:S01]  /*6fd60*/  @P5 STG.E.U16 desc[UR6][R14.64], R32 ;  /* 0x000000200e005986 */ /* 0x000fe2000c101506 */
[----:B------:R-:W-:Y:S01]  /*6fd70*/  VIADD R24, R72, 0xe ;  /* 0x0000000e48187836 */ /* 0x000fe20000000000 */
[-C--:B------:R-:W-:Y:S02]  /*6fd80*/  ISETP.LT.AND P5, PT, R70, R22.reuse, !P0 ;  /* 0x000000164600720c */ /* 0x080fe400047a1270 */
[----:B------:R1:W-:Y:S01]  /*6fd90*/  @P6 STG.E.U16 desc[UR6][R20.64], R25 ;  /* 0x0000001914006986 */ /* 0x0003e2000c101506 */
[----:B------:R-:W-:Y:S01]  /*6fda0*/  ISETP.LT.AND P6, PT, R71, R22, !P0 ;  /* 0x000000164700720c */ /* 0x000fe200047c1270 */
[----:B------:R-:W-:Y:S01]  /*6fdb0*/  IMAD.IADD R17, R19, 0x1, R0 ;  /* 0x0000000113117824 */ /* 0x000fe200078e0200 */
[----:B------:R-:W-:Y:S02]  /*6fdc0*/  F2FP.BF16.F32.PACK_AB R33, R33, R64 ;  /* 0x000000402121723e */ /* 0x000fe400000010ff */
[----:B------:R-:W-:Y:S02]  /*6fdd0*/  ISETP.LT.AND P4, PT, R69, R22, !P0 ;  /* 0x000000164500720c */ /* 0x000fe40004781270 */
[----:B------:R-:W-:Y:S01]  /*6fde0*/  ISETP.GE.AND P2, PT, R24, R23, PT ;  /* 0x000000171800720c */ /* 0x000fe20003f46270 */
[----:B0-----:R-:W-:-:S04]  /*6fdf0*/  IMAD.WIDE R10, R17, 0x2, R4 ;  /* 0x00000002110a7825 */ /* 0x001fc800078e0204 */
[----:B-1----:R-:W-:Y:S01]  /*6fe00*/  IMAD.WIDE R24, R19, 0x2, R2 ;  /* 0x0000000213187825 */ /* 0x002fe200078e0202 */
[----:B------:R-:W-:Y:S02]  /*6fe10*/  PRMT R21, R16, 0x7632, R21 ;  /* 0x0000763210157816 */ /* 0x000fe40000000015 */
[----:B------:R-:W-:Y:S01]  /*6fe20*/  PRMT R20, R33, 0x7632, R20 ;  /* 0x0000763221147816 */ /* 0x000fe20000000014 */
[----:B------:R-:W-:Y:S01]  /*6fe30*/  IMAD.WIDE R12, R17, 0x2, R8 ;  /* 0x00000002110c7825 */ /* 0x000fe200078e0208 */
[----:B------:R-:W-:Y:S01]  /*6fe40*/  @P1 STG.E.U16 desc[UR6][R24.64], R33 ;  /* 0x0000002118001986 */ /* 0x000fe2000c101506 */
[----:B------:R-:W-:Y:S02]  /*6fe50*/  F2FP.BF16.F32.PACK_AB R49, R65, R49 ;  /* 0x000000314131723e */ /* 0x000fe400000010ff */
[----:B------:R-:W-:Y:S01]  /*6fe60*/  IMAD.WIDE R14, R17, 0x2, R6 ;  /* 0x00000002110e7825 */ /* 0x000fe200078e0206 */
[----:B------:R0:W-:Y:S01]  /*6fe70*/  @P6 STG.E.U16 desc[UR6][R10.64], R21 ;  /* 0x000000150a006986 */ /* 0x0001e2000c101506 */
[----:B------:R-:W-:-:S03]  /*6fe80*/  ISETP.LT.AND P0, PT, R68, R22, !P0 ;  /* 0x000000164400720c */ /* 0x000fc60004701270 */
[----:B------:R-:W-:Y:S01]  /*6fe90*/  @P5 STG.E.U16 desc[UR6][R12.64], R20 ;  /* 0x000000140c005986 */ /* 0x000fe2000c101506 */
[-C--:B------:R-:W-:Y:S01]  /*6fea0*/  ISETP.LT.AND P5, PT, R71, R22.reuse, !P2 ;  /* 0x000000164700720c */ /* 0x080fe200057a1270 */
[C---:B------:R-:W-:Y:S02]  /*6feb0*/  IMAD.IADD R19, R17.reuse, 0x1, R0 ;  /* 0x0000000111137824 */ /* 0x040fe400078e0200 */
[----:B------:R1:W-:Y:S01]  /*6fec0*/  @P4 STG.E.U16 desc[UR6][R14.64], R49 ;  /* 0x000000310e004986 */ /* 0x0003e2000c101506 */
[----:B------:R-:W-:Y:S01]  /*6fed0*/  ISETP.LT.AND P4, PT, R70, R22, !P2 ;  /* 0x000000164600720c */ /* 0x000fe20005781270 */
[----:B------:R-:W-:Y:S02]  /*6fee0*/  VIADD R26, R72, 0xf ;  /* 0x0000000f481a7836 */ /* 0x000fe40000000000 */
[----:B------:R-:W-:-:S04]  /*6fef0*/  IMAD.WIDE R16, R17, 0x2, R2 ;  /* 0x0000000211107825 */ /* 0x000fc800078e0202 */
[----:B0-----:R-:W-:Y:S01]  /*6ff00*/  IMAD.WIDE R10, R19, 0x2, R4 ;  /* 0x00000002130a7825 */ /* 0x001fe200078e0204 */
[----:B-1----:R-:W-:-:S03]  /*6ff10*/  PRMT R15, R49, 0x7632, R15 ;  /* 0x00007632310f7816 */ /* 0x002fc6000000000f */
[----:B------:R-:W-:Y:S01]  /*6ff20*/  IMAD.WIDE R12, R19, 0x2, R8 ;  /* 0x00000002130c7825 */ /* 0x000fe200078e0208 */
[----:B------:R-:W-:Y:S02]  /*6ff30*/  F2FP.BF16.F32.PACK_AB R34, R50, R34 ;  /* 0x000000223222723e */ /* 0x000fe400000010ff */
[----:B------:R-:W-:Y:S01]  /*6ff40*/  ISETP.GE.AND P1, PT, R26, R23, PT ;  /* 0x000000171a00720c */ /* 0x000fe20003f26270 */
[----:B------:R0:W-:Y:S04]  /*6ff50*/  @P0 STG.E.U16 desc[UR6][R16.64], R15 ;  /* 0x0000000f10000986 */ /* 0x0001e8000c101506 */
[----:B------:R1:W-:Y:S01]  /*6ff60*/  @P5 STG.E.U16 desc[UR6][R10.64], R18 ;  /* 0x000000120a005986 */ /* 0x0003e2000c101506 */
[-C--:B------:R-:W-:Y:S02]  /*6ff70*/  ISETP.LT.AND P5, PT, R69, R22.reuse, !P2 ;  /* 0x000000164500720c */ /* 0x080fe400057a1270 */
[-C--:B------:R-:W-:Y:S01]  /*6ff80*/  ISETP.LT.AND P2, PT, R68, R22.reuse, !P2 ;  /* 0x000000164400720c */ /* 0x080fe20005741270 */
[----:B------:R2:W-:Y:S01]  /*6ff90*/  @P4 STG.E.U16 desc[UR6][R12.64], R34 ;  /* 0x000000220c004986 */ /* 0x0005e2000c101506 */
[----:B------:R-:W-:-:S02]  /*6ffa0*/  ISETP.LT.AND P6, PT, R71, R22, !P1 ;  /* 0x000000164700720c */ /* 0x000fc40004fc1270 */
[-C--:B------:R-:W-:Y:S02]  /*6ffb0*/  ISETP.LT.AND P0, PT, R70, R22.reuse, !P1 ;  /* 0x000000164600720c */ /* 0x080fe40004f01270 */
[-C--:B------:R-:W-:Y:S01]  /*6ffc0*/  ISETP.LT.AND P4, PT, R69, R22.reuse, !P1 ;  /* 0x000000164500720c */ /* 0x080fe20004f81270 */
[C---:B------:R-:W-:Y:S01]  /*6ffd0*/  IMAD.IADD R21, R19.reuse, 0x1, R0 ;  /* 0x0000000113157824 */ /* 0x040fe200078e0200 */
[----:B------:R-:W-:Y:S01]  /*6ffe0*/  ISETP.LT.AND P1, PT, R68, R22, !P1 ;  /* 0x000000164400720c */ /* 0x000fe20004f21270 */
[----:B0-----:R-:W-:Y:S01]  /*6fff0*/  IMAD.WIDE R14, R19, 0x2, R6 ;  /* 0x00000002130e7825 */ /* 0x001fe200078e0206 */
[----:B------:R-:W-:Y:S02]  /*70000*/  F2FP.BF16.F32.PACK_AB R35, R35, R66 ;  /* 0x000000422323723e */ /* 0x000fe400000010ff */
[----:B------:R-:W-:Y:S01]  /*70010*/  PRMT R0, R34, 0x7632, R0 ;  /* 0x0000763222007816 */ /* 0x000fe20000000000 */
[----:B------:R-:W-:Y:S01]  /*70020*/  IMAD.WIDE R16, R19, 0x2, R2 ;  /* 0x0000000213107825 */ /* 0x000fe200078e0202 */
[----:B------:R-:W-:-:S02]  /*70030*/  F2FP.BF16.F32.PACK_AB R51, R67, R51 ;  /* 0x000000334333723e */ /* 0x000fc400000010ff */
[----:B-1----:R-:W-:Y:S01]  /*70040*/  PRMT R10, R18, 0x7632, R10 ;  /* 0x00007632120a7816 */ /* 0x002fe2000000000a */
[----:B------:R-:W-:Y:S01]  /*70050*/  IMAD.WIDE R4, R21, 0x2, R4 ;  /* 0x0000000215047825 */ /* 0x000fe200078e0204 */
[----:B------:R-:W-:Y:S01]  /*70060*/  PRMT R11, R35, 0x7632, R11 ;  /* 0x00007632230b7816 */ /* 0x000fe2000000000b */
[----:B------:R0:W-:Y:S02]  /*70070*/  @P5 STG.E.U16 desc[UR6][R14.64], R0 ;  /* 0x000000000e005986 */ /* 0x0001e4000c101506 */
[----:B------:R-:W-:Y:S01]  /*70080*/  IMAD.WIDE R8, R21, 0x2, R8 ;  /* 0x0000000215087825 */ /* 0x000fe200078e0208 */
[----:B--2---:R-:W-:Y:S01]  /*70090*/  PRMT R12, R51, 0x7632, R12 ;  /* 0x00007632330c7816 */ /* 0x004fe2000000000c */
[----:B------:R0:W-:Y:S02]  /*700a0*/  @P2 STG.E.U16 desc[UR6][R16.64], R35 ;  /* 0x0000002310002986 */ /* 0x0001e4000c101506 */
[C---:B------:R-:W-:Y:S02]  /*700b0*/  IMAD.WIDE R6, R21.reuse, 0x2, R6 ;  /* 0x0000000215067825 */ /* 0x040fe400078e0206 */
[----:B------:R0:W-:Y:S02]  /*700c0*/  @P6 STG.E.U16 desc[UR6][R4.64], R10 ;  /* 0x0000000a04006986 */ /* 0x0001e4000c101506 */
[----:B------:R-:W-:-:S02]  /*700d0*/  IMAD.WIDE R2, R21, 0x2, R2 ;  /* 0x0000000215027825 */ /* 0x000fc400078e0202 */
[----:B------:R0:W-:Y:S04]  /*700e0*/  @P0 STG.E.U16 desc[UR6][R8.64], R11 ;  /* 0x0000000b08000986 */ /* 0x0001e8000c101506 */
[----:B------:R0:W-:Y:S04]  /*700f0*/  @P4 STG.E.U16 desc[UR6][R6.64], R51 ;  /* 0x0000003306004986 */ /* 0x0001e8000c101506 */
[----:B------:R0:W-:Y:S01]  /*70100*/  @P1 STG.E.U16 desc[UR6][R2.64], R12 ;  /* 0x0000000c02001986 */ /* 0x0001e2000c101506 */
[----:B------:R-:W-:Y:S06]  /*70110*/  BAR.SYNC.DEFER_BLOCKING 0x0 ;  /* 0x0000000000007b1d */ /* 0x000fec0000010000 */
[----:B------:R-:W-:Y:S05]  /*70120*/  @P3 BRA `(.L_x_13) ;  /* 0x0000000000a03947 */ /* 0x000fea0003800000 */
[----:B0-----:R-:W0:Y:S01]  /*70130*/  S2R R3, SR_CgaCtaId ;  /* 0x0000000000037919 */ /* 0x001e220000008800 */
[----:B------:R-:W-:Y:S01]  /*70140*/  NOP ;  /* 0x0000000000007918 */ /* 0x000fe20000000000 */
[----:B------:R-:W-:Y:S01]  /*70150*/  MOV R0, 0x50 ;  /* 0x0000005000007802 */ /* 0x000fe20000000f00 */
[----:B------:R-:W-:-:S03]  /*70160*/  IMAD.MOV.U32 R7, RZ, RZ, 0x1 ;  /* 0x00000001ff077424 */ /* 0x000fc600078e00ff */
[----:B0-----:R-:W-:Y:S01]  /*70170*/  LEA R9, R3, R0, 0x18 ;  /* 0x0000000003097211 */ /* 0x001fe200078ec0ff */
[----:B------:R-:W-:Y:S02]  /*70180*/  IMAD.U32 R0, RZ, RZ, UR5 ;  /* 0x00000005ff007e24 */ /* 0x000fe4000f8e00ff */
[----:B------:R-:W-:Y:S02]  /*70190*/  IMAD.MOV.U32 R3, RZ, RZ, 0x3 ;  /* 0x00000003ff037424 */ /* 0x000fe400078e00ff */
[----:B------:R-:W0:Y:S01]  /*701a0*/  LDS R5, [R9] ;  /* 0x0000000009057984 */ /* 0x000e220000000800 */
[----:B------:R-:W-:-:S04]  /*701b0*/  LOP3.LUT R0, R0, 0xffff, RZ, 0xc0, !PT ;  /* 0x0000ffff00007812 */ /* 0x000fc800078ec0ff */
[----:B------:R-:W-:-:S05]  /*701c0*/  SHF.R.U32.HI R0, RZ, 0x5, R0 ;  /* 0x00000005ff007819 */ /* 0x000fca0000011600 */
[----:B------:R-:W-:Y:S01]  /*701d0*/  VIADD R2, R0, 0x10 ;  /* 0x0000001000027836 */ /* 0x000fe20000000000 */
[----:B------:R-:W-:-:S04]  /*701e0*/  SHF.L.U32 R0, R3, R0, RZ ;  /* 0x0000000003007219 */ /* 0x000fc800000006ff */
[----:B------:R-:W-:-:S04]  /*701f0*/  SHF.L.U32 R3, R7, R2, RZ ;  /* 0x0000000207037219 */ /* 0x000fc800000006ff */
[----:B------:R-:W-:-:S04]  /*70200*/  LOP3.LUT R0, R3, R0, RZ, 0xfc, !PT ;  /* 0x0000000003007212 */ /* 0x000fc800078efcff */
[C---:B------:R-:W-:Y:S02]  /*70210*/  LOP3.LUT R2, R0.reuse, 0xffff, RZ, 0xc0, !PT ;  /* 0x0000ffff00027812 */ /* 0x040fe400078ec0ff */
[----:B0-----:R-:W-:-:S04]  /*70220*/  LOP3.LUT R3, R0, 0xffff, R5, 0x80, !PT ;  /* 0x0000ffff00037812 */ /* 0x001fc800078e8005 */
[----:B------:R-:W-:-:S13]  /*70230*/  ISETP.NE.AND P0, PT, R3, R2, PT ;  /* 0x000000020300720c */ /* 0x000fda0003f05270 */
[----:B------:R-:W-:Y:S05]  /*70240*/  @P0 BRA `(.L_x_14) ;  /* 0x0000000000500947 */ /* 0x000fea0003800000 */
[----:B------:R-:W-:Y:S02]  /*70250*/  SHF.R.U32.HI R5, RZ, 0x10, R5 ;  /* 0x00000010ff057819 */ /* 0x000fe40000011605 */
[----:B------:R-:W-:-:S04]  /*70260*/  SHF.R.U32.HI R2, RZ, 0x10, R0 ;  /* 0x00000010ff027819 */ /* 0x000fc80000011600 */
[----:B------:R-:W-:-:S04]  /*70270*/  LOP3.LUT R5, R5, R2, RZ, 0xc0, !PT ;  /* 0x0000000205057212 */ /* 0x000fc800078ec0ff */
[----:B------:R-:W-:-:S13]  /*70280*/  ISETP.NE.AND P0, PT, R5, R2, PT ;  /* 0x000000020500720c */ /* 0x000fda0003f05270 */
[----:B------:R-:W-:Y:S05]  /*70290*/  @P0 BRA `(.L_x_15) ;  /* 0x0000000000300947 */ /* 0x000fea0003800000 */
[----:B------:R-:W-:Y:S01]  /*702a0*/  R2UR UR4, R0 ;  /* 0x00000000000472ca */ /* 0x000fe200000e0000 */
[----:B------:R-:W0:Y:S01]  /*702b0*/  S2R R3, SR_LANEID ;  /* 0x0000000000037919 */ /* 0x000e220000000000 */
[----:B------:R-:W-:-:S06]  /*702c0*/  VOTE.ANY R2, PT, PT ;  /* 0x0000000000027806 */ /* 0x000fcc00038e0100 */
[----:B------:R-:W0:Y:S05]  /*702d0*/  FLO.U32 R2, R2 ;  /* 0x0000000200027300 */ /* 0x000e2a00000e0000 */
[----:B------:R-:W-:-:S06]  /*702e0*/  ULOP3.LUT UR4, URZ, UR4, URZ, 0x33, !UPT ;  /* 0x00000004ff047292 */ /* 0x000fcc000f8e33ff */
[----:B------:R-:W-:-:S04]  /*702f0*/  IMAD.U32 R4, RZ, RZ, UR4 ;  /* 0x00000004ff047e24 */ /* 0x000fc8000f8e00ff */
[----:B------:R-:W1:Y:S02]  /*70300*/  REDUX UR5, R4 ;  /* 0x00000000040573c4 */ /* 0x000e640000000000 */
[----:B------:R2:W-:Y:S01]  /*70310*/  UTCATOMSWS.AND URZ, UR4 ;  /* 0x0000000400ff79e3 */ /* 0x0005e20008000000 */
[----:B0-----:R-:W-:Y:S01]  /*70320*/  ISETP.EQ.U32.AND P0, PT, R2, R3, PT ;  /* 0x000000030200720c */ /* 0x001fe20003f02070 */
[----:B-1----:R-:W-:-:S12]  /*70330*/  IMAD.U32 R0, RZ, RZ, UR5 ;  /* 0x00000005ff007e24 */ /* 0x002fd8000f8e00ff */
[----:B------:R2:W-:Y:S01]  /*70340*/  @P0 ATOMS.AND RZ, [R9], R0 ;  /* 0x0000000009ff038c */ /* 0x0005e20002800000 */
[----:B------:R-:W-:Y:S05]  /*70350*/  BRA `(.L_x_13) ;  /* 0x0000000000147947 */ /* 0x000fea0003800000 */
.L_x_15:
[----:B------:R-:W-:-:S07]  /*70360*/  MOV R2, 0x70380 ;  /* 0x0007038000027802 */ /* 0x000fce0000000f00 */
[----:B------:R-:W-:Y:S05]  /*70370*/  CALL.REL.NOINC `($__internal_0_$__cuda_sm10x_tcgen05_guardrail_trap_col_being_dealloced_not_returned_by_alloc) ;  /* 0x00000000002c7944 */ /* 0x000fea0003c00000 */
[----:B------:R-:W-:Y:S05]  /*70380*/  BRA `(.L_x_13) ;  /* 0x0000000000087947 */ /* 0x000fea0003800000 */
.L_x_14:
[----:B------:R-:W-:-:S07]  /*70390*/  MOV R2, 0x703b0 ;  /* 0x000703b000027802 */ /* 0x000fce0000000f00 */
[----:B------:R-:W-:Y:S05]  /*703a0*/  CALL.REL.NOINC `($__internal_2_$__cuda_sm10x_tcgen05_guardrail_trap_unallocated_columns_being_dealloced) ;  /* 0x0000000000387944 */ /* 0x000fea0003c00000 */
.L_x_13:
[----:B------:R-:W-:Y:S01]  /*703b0*/  NOP ;  /* 0x0000000000007918 */ /* 0x000fe20000000000 */
[----:B--2---:R-:W-:Y:S05]  /*703c0*/  EXIT ;  /* 0x000000000000794d */ /* 0x004fea0003800000 */
.L_x_8:
[----:B------:R-:W0:Y:S02]  /*703d0*/  SYNCS.PHASECHK.TRANS64.TRYWAIT P2, [UR4], R6 ;  /* 0x00000006ff0075a7 */ /* 0x000e240008041104 */
[----:B0-----:R-:W-:Y:S05]  /*703e0*/  @!P2 BRA `(.L_x_8) ;  /* 0xfffffffc00f8a947 */ /* 0x001fea000383ffff */
[----:B------:R-:W-:Y:S05]  /*703f0*/  BRA `(.L_x_16) ;  /* 0xfffffca400847947 */ /* 0x000fea000383ffff */
.L_x_12:
[----:B------:R-:W1:Y:S02]  /*70400*/  SYNCS.PHASECHK.TRANS64.TRYWAIT P0, [UR4], R0 ;  /* 0x00000000ff0075a7 */ /* 0x000e640008001104 */
[----:B-1----:R-:W-:Y:S05]  /*70410*/  @!P0 BRA `(.L_x_12) ;  /* 0xfffffffc00f88947 */ /* 0x002fea000383ffff */
[----:B------:R-:W-:Y:S05]  /*70420*/  BRA `(.L_x_11) ;  /* 0xffffffe400f07947 */ /* 0x000fea000383ffff */
        .weak           $__internal_0_$__cuda_sm10x_tcgen05_guardrail_trap_col_being_dealloced_not_returned_by_alloc
        .type           $__internal_0_$__cuda_sm10x_tcgen05_guardrail_trap_col_being_dealloced_not_returned_by_alloc,@function
        .size           $__internal_0_$__cuda_sm10x_tcgen05_guardrail_trap_col_being_dealloced_not_returned_by_alloc,($__internal_1_$__cuda_sm10x_tcgen05_guardrail_trap_phase_invalid_during_alloc - $__internal_0_$__cuda_sm10x_tcgen05_guardrail_trap_col_being_dealloced_not_returned_by_alloc)
$__internal_0_$__cuda_sm10x_tcgen05_guardrail_trap_col_being_dealloced_not_returned_by_alloc:
[----:B------:R-:W-:Y:S05]  /*70430*/  BPT.TRAP 0x1 ;  /* 0x000000040000795c */ /* 0x000fea0000300000 */
[----:B------:R-:W-:-:S04]  /*70440*/  IMAD.MOV.U32 R3, RZ, RZ, 0x0 ;  /* 0x00000000ff037424 */ /* 0x000fc800078e00ff */
[----:B------:R-:W-:Y:S05]  /*70450*/  RET.REL.NODEC R2 `(matmul_kernel) ;  /* 0xfffff8f802e87950 */ /* 0x000fea0003c3ffff */
        .weak           $__internal_1_$__cuda_sm10x_tcgen05_guardrail_trap_phase_invalid_during_alloc
        .type           $__internal_1_$__cuda_sm10x_tcgen05_guardrail_trap_phase_invalid_during_alloc,@function
        .size           $__internal_1_$__cuda_sm10x_tcgen05_guardrail_trap_phase_invalid_during_alloc,($__internal_2_$__cuda_sm10x_tcgen05_guardrail_trap_unallocated_columns_being_dealloced - $__internal_1_$__cuda_sm10x_tcgen05_guardrail_trap_phase_invalid_during_alloc)
$__internal_1_$__cuda_sm10x_tcgen05_guardrail_trap_phase_invalid_during_alloc:
[----:B------:R-:W-:Y:S05]  /*70460*/  BPT.TRAP 0x1 ;  /* 0x000000040000795c */ /* 0x000fea0000300000 */
[----:B------:R-:W-:-:S04]  /*70470*/  IMAD.MOV.U32 R3, RZ, RZ, 0x0 ;  /* 0x00000000ff037424 */ /* 0x000fc800078e00ff */
[----:B------:R-:W-:Y:S05]  /*70480*/  RET.REL.NODEC R2 `(matmul_kernel) ;  /* 0xfffff8f802dc7950 */ /* 0x000fea0003c3ffff */
        .weak           $__internal_2_$__cuda_sm10x_tcgen05_guardrail_trap_unallocated_columns_being_dealloced
        .type           $__internal_2_$__cuda_sm10x_tcgen05_guardrail_trap_unallocated_columns_being_dealloced,@function
        .size           $__internal_2_$__cuda_sm10x_tcgen05_guardrail_trap_unallocated_columns_being_dealloced,(.L_x_20 - $__internal_2_$__cuda_sm10x_tcgen05_guardrail_trap_unallocated_columns_being_dealloced)
$__internal_2_$__cuda_sm10x_tcgen05_guardrail_trap_unallocated_columns_being_dealloced:
[----:B------:R-:W-:Y:S05]  /*70490*/  BPT.TRAP 0x1 ;  /* 0x000000040000795c */ /* 0x000fea0000300000 */
[----:B------:R-:W-:-:S04]  /*704a0*/  IMAD.MOV.U32 R3, RZ, RZ, 0x0 ;  /* 0x00000000ff037424 */ /* 0x000fc800078e00ff */
[----:B------:R-:W-:Y:S05]  /*704b0*/  RET.REL.NODEC R2 `(matmul_kernel) ;  /* 0xfffff8f802d07950 */ /* 0x000fea0003c3ffff */
.L_x_17:
[----:B------:R-:W-:-:S00]  /*704c0*/  BRA `(.L_x_17) ;  /* 0xfffffffc00fc7947 */ /* 0x000fc0000383ffff */
[----:B------:R-:W-:-:S00]  /*704d0*/  NOP ;  /* 0x0000000000007918 */ /* 0x000fc00000000000 */
        /* <DEDUP_REMOVED lines=10> */
.L_x_20:


//--------------------- .nv.shared.matmul_kernel  --------------------------
	.section	.nv.shared.matmul_kernel,"aw",@nobits
	.sectionflags	@""
	.align	16
	.zero		1024


//--------------------- .nv.shared.reserved.0     --------------------------
	.section	.nv.shared.reserved.0,"aw",@nobits
	.align	8
	.weak		__nv_reservedSMEM_offset_0_alias
	.size		__nv_reservedSMEM_offset_0_alias, 0, 64
	.other		__nv_reservedSMEM_offset_0_alias,@"STO_CUDA_RESERVED_SHARED STV_DEFAULT"
__nv_reservedSMEM_offset_0_alias:
	.zero		0
.nv.shared.reserved.0:
	.zero		64
	.weak		__nv_reservedSMEM_allocation_phase
	.type		__nv_reservedSMEM_allocation_phase,@object
	.size		__nv_reservedSMEM_allocation_phase,(.L_0 - __nv_reservedSMEM_allocation_phase)
__nv_reservedSMEM_allocation_phase:
	.zero		1
.L_0:
	.zero		7
	.weak		__nv_reservedSMEM_devtool_atexit_pc
	.type		__nv_reservedSMEM_devtool_atexit_pc,@object
	.size		__nv_reservedSMEM_devtool_atexit_pc,(__nv_reservedSMEM_allocation_mask - __nv_reservedSMEM_devtool_atexit_pc)
__nv_reservedSMEM_devtool_atexit_pc:
	.zero		8
	.weak		__nv_reservedSMEM_allocation_mask
	.type		__nv_reservedSMEM_allocation_mask,@object
	.size		__nv_reservedSMEM_allocation_mask,(.L_2 - __nv_reservedSMEM_allocation_mask)
__nv_reservedSMEM_allocation_mask:
	.zero		4
.L_2:


//--------------------- .nv.constant0.matmul_kernel --------------------------
	.section	.nv.constant0.matmul_kernel,"a",@progbits
	.sectionflags	@""
	.align	4
.nv.constant0.matmul_kernel:
	.zero		976


//--------------------- SYMBOLS --------------------------

	.type		.nv.reservedSmem.offset0,@object
	.size		.nv.reservedSmem.offset0,0x4
	.type		.nv.reservedSmem.cap,@object
	.size		.nv.reservedSmem.cap,0x4
